def matmul_kernel(
    a_ptr,
    b_ptr,
    c_ptr,
    M,
    N,
    K,
    stride_am,
    stride_ak,
    stride_bk,
    stride_bn,
    stride_cm,
    stride_cn,
    BLOCK_M: tl.constexpr,
    BLOCK_N: tl.constexpr,
    BLOCK_K: tl.constexpr,
    GROUP_M: tl.constexpr,
):
    pid = tl.program_id(axis=0)
    num_pid_m = tl.cdiv(M, BLOCK_M)
    num_pid_n = tl.cdiv(N, BLOCK_N)
    num_pid_in_group = GROUP_M * num_pid_n
    group_id = pid // num_pid_in_group
    first_pid_m = group_id * GROUP_M
    group_size_m = min(num_pid_m - first_pid_m, GROUP_M)
    pid_m = first_pid_m + ((pid % num_pid_in_group) % group_size_m)
    pid_n = (pid % num_pid_in_group) // group_size_m

    offs_am = (pid_m * BLOCK_M + tl.arange(0, BLOCK_M)) % M
    offs_bn = (pid_n * BLOCK_N + tl.arange(0, BLOCK_N)) % N
    offs_k = tl.arange(0, BLOCK_K)
    a_ptrs = a_ptr + offs_am[:, None] * stride_am + offs_k[None, :] * stride_ak
    b_ptrs = b_ptr + offs_k[:, None] * stride_bk + offs_bn[None, :] * stride_bn

    acc = tl.zeros((BLOCK_M, BLOCK_N), dtype=tl.float32)
    for kk in range(0, tl.cdiv(K, BLOCK_K)):
        a = tl.load(a_ptrs, mask=offs_k[None, :] < K - kk * BLOCK_K, other=0.0)
        b = tl.load(b_ptrs, mask=offs_k[:, None] < K - kk * BLOCK_K, other=0.0)
        acc = tl.dot(a, b, acc)
        a_ptrs += BLOCK_K * stride_ak
        b_ptrs += BLOCK_K * stride_bk

    c = acc.to(c_ptr.dtype.element_ty)
    offs_cm = pid_m * BLOCK_M + tl.arange(0, BLOCK_M)
    offs_cn = pid_n * BLOCK_N + tl.arange(0, BLOCK_N)
    c_ptrs = c_ptr + offs_cm[:, None] * stride_cm + offs_cn[None, :] * stride_cn
    mask = (offs_cm[:, None] < M) & (offs_cn[None, :] < N)
    tl.store(c_ptrs, c, mask=mask)

# config = {"BLOCK_K": 32, "BLOCK_M": 512, "BLOCK_N": 64, "GROUP_M": 8, "arch": "sm_100", "dtype": "fp32", "num_ctas": 1, "num_stages": 7, "num_warps": 4}
# arch = sm_100


// ===== COMPILED SASS (sm_100a) =====

	.target	sm_100a

	.elftype	@"ET_EXEC"


//--------------------- .note.nv.tkinfo           --------------------------
	.section	.note.nv.tkinfo,"",@"SHT_NOTE"
	.sectionflags	@"SHF_NOTE_NV_TKINFO"
	.tkinfo
        /*0018*/ 	.word	0x00000081
        /*0030*/ 	.string	""
        /*0030*/ 	.string	"ptxas-blackwell"
        /*0030*/ 	.string	"Cuda compilation tools, release 12.9, V12.9.86"
        /*0030*/ 	.string	"Build cuda_12.9.r12.9/compiler.36037853_0"
        /*0030*/ 	.string	"-v  -suppress-debug-info  -lineinfo  -arch sm_100a "



//--------------------- .note.nv.cuver            --------------------------
	.section	.note.nv.cuver,"",@"SHT_NOTE"
	.sectionflags	@"SHF_NOTE_NV_CUVER"
        /*0018*/ 	.short	0x0001
        /*001a*/ 	.short	0x0064
        /*001c*/ 	.short	0x0001
        /*001e*/ 	.short	0x0000
        /*0020*/ 	.short	0x0001
        /*0022*/ 	.short	0x0000


//--------------------- .nv.info                  --------------------------
	.section	.nv.info,"",@"SHT_CUDA_INFO"
	.align	4


	//----- nvinfo : EIATTR_REGCOUNT
	.align		4
        /*0000*/ 	.byte	0x04, 0x2f
        /*0002*/ 	.short	(.L_4 - .L_3)
	.align		4
.L_3:
        /*0004*/ 	.word	index@(matmul_kernel)
        /*0008*/ 	.word	0x000000ff


	//----- nvinfo : EIATTR_FRAME_SIZE
	.align		4
.L_4:
        /*000c*/ 	.byte	0x04, 0x11
        /*000e*/ 	.short	(.L_6 - .L_5)
	.align		4
.L_5:
        /*0010*/ 	.word	index@($__internal_2_$__cuda_sm10x_tcgen05_guardrail_trap_unallocated_columns_being_dealloced)
        /*0014*/ 	.word	0x00000778


	//----- nvinfo : EIATTR_FRAME_SIZE
	.align		4
.L_6:
        /*0018*/ 	.byte	0x04, 0x11
        /*001a*/ 	.short	(.L_8 - .L_7)
	.align		4
.L_7:
        /*001c*/ 	.word	index@($__internal_1_$__cuda_sm10x_tcgen05_guardrail_trap_phase_invalid_during_alloc)
        /*0020*/ 	.word	0x00000778


	//----- nvinfo : EIATTR_FRAME_SIZE
	.align		4
.L_8:
        /*0024*/ 	.byte	0x04, 0x11
        /*0026*/ 	.short	(.L_10 - .L_9)
	.align		4
.L_9:
        /*0028*/ 	.word	index@($__internal_0_$__cuda_sm10x_tcgen05_guardrail_trap_col_being_dealloced_not_returned_by_alloc)
        /*002c*/ 	.word	0x00000778


	//----- nvinfo : EIATTR_FRAME_SIZE
	.align		4
.L_10:
        /*0030*/ 	.byte	0x04, 0x11
        /*0032*/ 	.short	(.L_12 - .L_11)
	.align		4
.L_11:
        /*0034*/ 	.word	index@(matmul_kernel)
        /*0038*/ 	.word	0x00000778


	//----- nvinfo : EIATTR_MIN_STACK_SIZE
	.align		4
.L_12:
        /*003c*/ 	.byte	0x04, 0x12
        /*003e*/ 	.short	(.L_14 - .L_13)
	.align		4
.L_13:
        /*0040*/ 	.word	index@(matmul_kernel)
        /*0044*/ 	.word	0x00000778
.L_14:


//--------------------- .nv.info.matmul_kernel    --------------------------
	.section	.nv.info.matmul_kernel,"",@"SHT_CUDA_INFO"
	.sectionflags	@""
	.align	4


	//----- nvinfo : EIATTR_CUDA_API_VERSION
	.align		4
        /*0000*/ 	.byte	0x04, 0x37
        /*0002*/ 	.short	(.L_16 - .L_15)
.L_15:
        /*0004*/ 	.word	0x00000081


	//----- nvinfo : EIATTR_KPARAM_INFO
	.align		4
.L_16:
        /*0008*/ 	.byte	0x04, 0x17
        /*000a*/ 	.short	(.L_18 - .L_17)
.L_17:
        /*000c*/ 	.word	0x00000000
        /*0010*/ 	.short	0x000d
        /*0012*/ 	.short	0x0048
        /*0014*/ 	.byte	0x00, 0xf4, 0x21, 0x00


	//----- nvinfo : EIATTR_KPARAM_INFO
	.align		4
.L_18:
        /*0018*/ 	.byte	0x04, 0x17
        /*001a*/ 	.short	(.L_20 - .L_19)
.L_19:
        /*001c*/ 	.word	0x00000000
        /*0020*/ 	.short	0x000c
        /*0022*/ 	.short	0x0040
        /*0024*/ 	.byte	0x00, 0xf4, 0x21, 0x00


	//----- nvinfo : EIATTR_KPARAM_INFO
	.align		4
.L_20:
        /*0028*/ 	.byte	0x04, 0x17
        /*002a*/ 	.short	(.L_22 - .L_21)
.L_21:
        /*002c*/ 	.word	0x00000000
        /*0030*/ 	.short	0x000b
        /*0032*/ 	.short	0x0038
        /*0034*/ 	.byte	0x00, 0xf0, 0x11, 0x00


	//----- nvinfo : EIATTR_KPARAM_INFO
	.align		4
.L_22:
        /*0038*/ 	.byte	0x04, 0x17
        /*003a*/ 	.short	(.L_24 - .L_23)
.L_23:
        /*003c*/ 	.word	0x00000000
        /*0040*/ 	.short	0x000a
        /*0042*/ 	.short	0x0034
        /*0044*/ 	.byte	0x00, 0xf0, 0x11, 0x00


	//----- nvinfo : EIATTR_KPARAM_INFO
	.align		4
.L_24:
        /*0048*/ 	.byte	0x04, 0x17
        /*004a*/ 	.short	(.L_26 - .L_25)
.L_25:
        /*004c*/ 	.word	0x00000000
        /*0050*/ 	.short	0x0009
        /*0052*/ 	.short	0x0030
        /*0054*/ 	.byte	0x00, 0xf0, 0x11, 0x00


	//----- nvinfo : EIATTR_KPARAM_INFO
	.align		4
.L_26:
        /*0058*/ 	.byte	0x04, 0x17
        /*005a*/ 	.short	(.L_28 - .L_27)
.L_27:
        /*005c*/ 	.word	0x00000000
        /*0060*/ 	.short	0x0008
        /*0062*/ 	.short	0x002c
        /*0064*/ 	.byte	0x00, 0xf0, 0x11, 0x00


	//----- nvinfo : EIATTR_KPARAM_INFO
	.align		4
.L_28:
        /*0068*/ 	.byte	0x04, 0x17
        /*006a*/ 	.short	(.L_30 - .L_29)
.L_29:
        /*006c*/ 	.word	0x00000000
        /*0070*/ 	.short	0x0007
        /*0072*/ 	.short	0x0028
        /*0074*/ 	.byte	0x00, 0xf0, 0x11, 0x00


	//----- nvinfo : EIATTR_KPARAM_INFO
	.align		4
.L_30:
        /*0078*/ 	.byte	0x04, 0x17
        /*007a*/ 	.short	(.L_32 - .L_31)
.L_31:
        /*007c*/ 	.word	0x00000000
        /*0080*/ 	.short	0x0006
        /*0082*/ 	.short	0x0024
        /*0084*/ 	.byte	0x00, 0xf0, 0x11, 0x00


	//----- nvinfo : EIATTR_KPARAM_INFO
	.align		4
.L_32:
        /*0088*/ 	.byte	0x04, 0x17
        /*008a*/ 	.short	(.L_34 - .L_33)
.L_33:
        /*008c*/ 	.word	0x00000000
        /*0090*/ 	.short	0x0005
        /*0092*/ 	.short	0x0020
        /*0094*/ 	.byte	0x00, 0xf0, 0x11, 0x00


	//----- nvinfo : EIATTR_KPARAM_INFO
	.align		4
.L_34:
        /*0098*/ 	.byte	0x04, 0x17
        /*009a*/ 	.short	(.L_36 - .L_35)
.L_35:
        /*009c*/ 	.word	0x00000000
        /*00a0*/ 	.short	0x0004
        /*00a2*/ 	.short	0x001c
        /*00a4*/ 	.byte	0x00, 0xf0, 0x11, 0x00


	//----- nvinfo : EIATTR_KPARAM_INFO
	.align		4
.L_36:
        /*00a8*/ 	.byte	0x04, 0x17
        /*00aa*/ 	.short	(.L_38 - .L_37)
.L_37:
        /*00ac*/ 	.word	0x00000000
        /*00b0*/ 	.short	0x0003
        /*00b2*/ 	.short	0x0018
        /*00b4*/ 	.byte	0x00, 0xf0, 0x11, 0x00


	//----- nvinfo : EIATTR_KPARAM_INFO
	.align		4
.L_38:
        /*00b8*/ 	.byte	0x04, 0x17
        /*00ba*/ 	.short	(.L_40 - .L_39)
.L_39:
        /*00bc*/ 	.word	0x00000000
        /*00c0*/ 	.short	0x0002
        /*00c2*/ 	.short	0x0010
        /*00c4*/ 	.byte	0x00, 0xf4, 0x21, 0x00


	//----- nvinfo : EIATTR_KPARAM_INFO
	.align		4
.L_40:
        /*00c8*/ 	.byte	0x04, 0x17
        /*00ca*/ 	.short	(.L_42 - .L_41)
.L_41:
        /*00cc*/ 	.word	0x00000000
        /*00d0*/ 	.short	0x0001
        /*00d2*/ 	.short	0x0008
        /*00d4*/ 	.byte	0x00, 0xf4, 0x21, 0x00


	//----- nvinfo : EIATTR_KPARAM_INFO
	.align		4
.L_42:
        /*00d8*/ 	.byte	0x04, 0x17
        /*00da*/ 	.short	(.L_44 - .L_43)
.L_43:
        /*00dc*/ 	.word	0x00000000
        /*00e0*/ 	.short	0x0000
        /*00e2*/ 	.short	0x0000
        /*00e4*/ 	.byte	0x00, 0xf4, 0x21, 0x00


	//----- nvinfo : EIATTR_AT_ENTRY_FRAGMENTS
	.align		4
.L_44:
        /*00e8*/ 	.byte	0x04, 0x4f
        /*00ea*/ 	.short	(.L_46 - .L_45)


	//   ....[0]....
.L_45:
        /*00ec*/ 	.word	0x00000004


	//----- nvinfo : EIATTR_RESERVED_SMEM_USED
	.align		4
.L_46:
        /*00f0*/ 	.byte	0x01, 0x41
	.zero		2


	//----- nvinfo : EIATTR_SPARSE_MMA_MASK
	.align		4
        /*00f4*/ 	.byte	0x03, 0x50
        /*00f6*/ 	.short	0x0000


	//----- nvinfo : EIATTR_TCGEN05_1CTA_USED
	.align		4
        /*00f8*/ 	.byte	0x01, 0x51
	.zero		2


	//----- nvinfo : EIATTR_MAXREG_COUNT
	.align		4
        /*00fc*/ 	.byte	0x03, 0x1b
        /*00fe*/ 	.short	0x00ff


	//----- nvinfo : EIATTR_NUM_BARRIERS
	.align		4
        /*0100*/ 	.byte	0x02, 0x4c
        /*0102*/ 	.byte	0x01
	.zero		1


	//----- nvinfo : EIATTR_ANNOTATIONS
	.align		4
        /*0104*/ 	.byte	0x04, 0x55
        /*0106*/ 	.short	(.L_48 - .L_47)


	//   ....[0]....
.L_47:
        /*0108*/ 	.word	0x00000001
        /*010c*/ 	.byte	0xa0, 0x19, 0x00, 0x00, 0x01, 0x00, 0x00, 0x00, 0xc0, 0x1a, 0x00, 0x00, 0x01, 0x00, 0x00, 0x00
        /* <DEDUP_REMOVED lines=735> */
        /*2f0c*/ 	.byte	0x60, 0xb7, 0x01, 0x00


	//----- nvinfo : EIATTR_INT_WARP_WIDE_INSTR_OFFSETS
	.align		4
.L_48:
        /*2f10*/ 	.byte	0x04, 0x31
        /*2f12*/ 	.short	(.L_50 - .L_49)


	//   ....[0]....
.L_49:
        /*2f14*/ 	.word	0x000020b0


	//   ....[1]....
        /*2f18*/ 	.word	0x00002100


	//   ....[2]....
        /*2f1c*/ 	.word	0x000021d0


	//   ....[3]....
        /*2f20*/ 	.word	0x0001fbb0


	//   ....[4]....
        /*2f24*/ 	.word	0x0001fc00


	//----- nvinfo : EIATTR_COOP_GROUP_MASK_REGIDS
	.align		4
.L_50:
        /*2f28*/ 	.byte	0x04, 0x29
        /*2f2a*/ 	.short	(.L_52 - .L_51)


	//   ....[0]....
.L_51:
        /*2f2c*/ 	.word	0xffffffff


	//   ....[1]....
        /*2f30*/ 	.word	0xffffffff


	//   ....[2]....
        /*2f34*/ 	.word	0xffffffff


	//   ....[3]....
        /*2f38*/ 	.word	0xffffffff


	//----- nvinfo : EIATTR_COOP_GROUP_INSTR_OFFSETS
	.align		4
.L_52:
        /*2f3c*/ 	.byte	0x04, 0x28
        /*2f3e*/ 	.short	(.L_54 - .L_53)


	//   ....[0]....
.L_53:
        /*2f40*/ 	.word	0x00000070


	//   ....[1]....
        /*2f44*/ 	.word	0x00000330


	//   ....[2]....
        /*2f48*/ 	.word	0x0001fa40


	//   ....[3]....
        /*2f4c*/ 	.word	0x0001fcb0


	//----- nvinfo : EIATTR_VRC_CTA_INIT_COUNT
	.align		4
.L_54:
        /*2f50*/ 	.byte	0x02, 0x4a
        /*2f52*/ 	.byte	0x80
	.zero		1


	//----- nvinfo : EIATTR_MBARRIER_INSTR_OFFSETS
	.align		4
        /*2f54*/ 	.byte	0x04, 0x39
        /*2f56*/ 	.short	(.L_56 - .L_55)


	//   ....[0]....
.L_55:
        /*2f58*/ 	.word	0x00002270
        /*2f5c*/ 	.word	0x000000ff
        /*2f60*/ 	.word	0x00000000
        /*2f64*/ 	.short	0x0100
        /*2f66*/ 	.byte	0x04
	.zero		1


	//   ....[1]....
        /*2f68*/ 	.word	0x00002350
        /*2f6c*/ 	.word	0x000000ff
        /*2f70*/ 	.word	0x0006e008
        /*2f74*/ 	.short	0x0100
        /*2f76*/ 	.byte	0x0a
	.zero		1


	//   ....[2]....
        /*2f78*/ 	.word	0x00016220
        /*2f7c*/ 	.word	0x000000ff
        /*2f80*/ 	.word	0x00000000
        /*2f84*/ 	.short	0x010a
        /*2f86*/ 	.byte	0x04
	.zero		1


	//   ....[3]....
        /*2f88*/ 	.word	0x0001a580
        /*2f8c*/ 	.word	0x000000ff
        /*2f90*/ 	.word	0x00000000
        /*2f94*/ 	.short	0x010a
        /*2f96*/ 	.byte	0x04
	.zero		1


	//   ....[4]....
        /*2f98*/ 	.word	0x0001a640
        /*2f9c*/ 	.word	0x000000ff
        /*2fa0*/ 	.word	0x0006e000
        /*2fa4*/ 	.short	0x0108
        /*2fa6*/ 	.byte	0x0a
	.zero		1


	//   ....[5]....
        /*2fa8*/ 	.word	0x0001a720
        /*2fac*/ 	.word	0x000000ff
        /*2fb0*/ 	.word	0x0006e008
        /*2fb4*/ 	.short	0x0108
        /*2fb6*/ 	.byte	0x0a
	.zero		1


	//   ....[6]....
        /*2fb8*/ 	.word	0x0001fcd0
        /*2fbc*/ 	.word	0x000000ff
        /*2fc0*/ 	.word	0x00000000
        /*2fc4*/ 	.short	0x010a
        /*2fc6*/ 	.byte	0x04
	.zero		1


	//   ....[7]....
        /*2fc8*/ 	.word	0x0001fd00
        /*2fcc*/ 	.word	0x000000ff
        /*2fd0*/ 	.word	0x00000000
        /*2fd4*/ 	.short	0x010a
        /*2fd6*/ 	.byte	0x04
	.zero		1


	//----- nvinfo : EIATTR_NUM_MBARRIERS
	.align		4
.L_56:
        /*2fd8*/ 	.byte	0x03, 0x38
        /*2fda*/ 	.short	0x0002


	//----- nvinfo : EIATTR_EXIT_INSTR_OFFSETS
	.align		4
        /*2fdc*/ 	.byte	0x04, 0x1c
        /*2fde*/ 	.short	(.L_58 - .L_57)


	//   ....[0]....
.L_57:
        /*2fe0*/ 	.word	0x0001fcc0


	//----- nvinfo : EIATTR_REQNTID
	.align		4
.L_58:
        /*2fe4*/ 	.byte	0x04, 0x10
        /*2fe6*/ 	.short	(.L_60 - .L_59)
.L_59:
        /*2fe8*/ 	.word	0x00000080
        /*2fec*/ 	.word	0x00000001
        /*2ff0*/ 	.word	0x00000001


	//----- nvinfo : EIATTR_CRS_STACK_SIZE
	.align		4
.L_60:
        /*2ff4*/ 	.byte	0x04, 0x1e
        /*2ff6*/ 	.short	(.L_62 - .L_61)
.L_61:
        /*2ff8*/ 	.word	0x00000000


	//----- nvinfo : EIATTR_CBANK_PARAM_SIZE
	.align		4
.L_62:
        /*2ffc*/ 	.byte	0x03, 0x19
        /*2ffe*/ 	.short	0x0050


	//----- nvinfo : EIATTR_PARAM_CBANK
	.align		4
        /*3000*/ 	.byte	0x04, 0x0a
        /*3002*/ 	.short	(.L_64 - .L_63)
	.align		4
.L_63:
        /*3004*/ 	.word	index@(.nv.constant0.matmul_kernel)
        /*3008*/ 	.short	0x0380
        /*300a*/ 	.short	0x0050


	//----- nvinfo : EIATTR_SW_WAR
	.align		4
.L_64:
        /*300c*/ 	.byte	0x04, 0x36
        /*300e*/ 	.short	(.L_66 - .L_65)
.L_65:
        /*3010*/ 	.word	0x00000008
.L_66:


//--------------------- .nv.compat                --------------------------
	.section	.nv.compat,"",@"SHT_CUDA_COMPAT_INFO"
	.align	4
        /*0000*/ 	.byte	0x02, 0x02, 0x02, 0x00, 0x02, 0x05, 0x05, 0x00, 0x02, 0x03, 0x00, 0x00, 0x02, 0x06, 0x01, 0x00


//--------------------- .nv.callgraph             --------------------------
	.section	.nv.callgraph,"",@"SHT_CUDA_CALLGRAPH"
	.align	4
	.sectionentsize	8
	.align		4
        /*0000*/ 	.word	0x00000000
	.align		4
        /*0004*/ 	.word	0xffffffff
	.align		4
        /*0008*/ 	.word	0x00000000
	.align		4
        /*000c*/ 	.word	0xfffffffe
	.align		4
        /*0010*/ 	.word	0x00000000
	.align		4
        /*0014*/ 	.word	0xfffffffd
	.align		4
        /*0018*/ 	.word	0x00000000
	.align		4
        /*001c*/ 	.word	0xfffffffc


//--------------------- .text.matmul_kernel       --------------------------
	.section	.text.matmul_kernel,"ax",@progbits
	.align	128
        .global         matmul_kernel
        .type           matmul_kernel,@function
        .size           matmul_kernel,(.L_x_21 - matmul_kernel)
        .other          matmul_kernel,@"STO_CUDA_ENTRY STV_DEFAULT"
matmul_kernel:
.text.matmul_kernel:
[----:B------:R-:W1:Y:S01]  /*0000*/  LDC R1, c[0x0][0x37c] ;  /* 0x0000df00ff017b82 */ /* 0x000e620000000800 */
[----:B------:R-:W2:Y:S01]  /*0010*/  S2R R0, SR_TID.X ;  /* 0x0000000000007919 */ /* 0x000ea20000002100 */
[----:B-1----:R-:W-:Y:S01]  /*0020*/  VIADD R1, R1, 0xfffff888 ;  /* 0xfffff88801017836 */ /* 0x002fe20000000000 */
[----:B--2---:R-:W-:-:S13]  /*0030*/  ISETP.GE.U32.AND P0, PT, R0, 0x20, PT ;  /* 0x000000200000780c */ /* 0x004fda0003f06070 */
[----:B------:R-:W-:Y:S02]  /*0040*/  VOTEU.ANY UP0, P0 ;  /* 0x0000000000ff7886 */ /* 0x000fe40000000100 */
[----:B------:R-:W-:Y:S05]  /*0050*/  BRA.U UP0, `(.L_x_0) ;  /* 0x0000000100b87547 */ /* 0x000fea000b800000 */
[----:B------:R-:W1:Y:S01]  /*0060*/  S2UR UR6, SR_CgaCtaId ;  /* 0x00000000000679c3 */ /* 0x000e620000008800 */
[----:B------:R-:W-:Y:S01]  /*0070*/  NOP ;  /* 0x0000000000007918 */ /* 0x000fe20000000000 */
[----:B------:R-:W-:Y:S02]  /*0080*/  UMOV UR4, 0x40 ;  /* 0x0000004000047882 */ /* 0x000fe40000000000 */
[----:B-1----:R-:W-:-:S09]  /*0090*/  ULEA UR4, UR6, UR4, 0x18 ;  /* 0x0000000406047291 */ /* 0x002fd2000f8ec0ff */
[----:B------:R-:W1:Y:S01]  /*00a0*/  LDS.U8 R0, [UR4] ;  /* 0x00000004ff007984 */ /* 0x000e620008000000 */
[----:B------:R-:W-:Y:S02]  /*00b0*/  UMOV UR4, 0x400 ;  /* 0x0000040000047882 */ /* 0x000fe40000000000 */
[----:B------:R-:W-:Y:S01]  /*00c0*/  ULEA UR4, UR6, UR4, 0x18 ;  /* 0x0000000406047291 */ /* 0x000fe2000f8ec0ff */
[----:B-1----:R-:W-:-:S13]  /*00d0*/  ISETP.NE.AND P0, PT, R0, RZ, PT ;  /* 0x000000ff0000720c */ /* 0x002fda0003f05270 */
[----:B------:R-:W-:Y:S05]  /*00e0*/  @P0 BRA `(.L_x_1) ;  /* 0x00000000007c0947 */ /* 0x000fea0003800000 */
[----:B------:R-:W-:-:S13]  /*00f0*/  ELECT P0, URZ, PT ;  /* 0x0000000000ff782f */ /* 0x000fda0003800000 */
[----:B------:R-:W-:Y:S05]  /*0100*/  @!P0 BRA `(.L_x_2) ;  /* 0x0000000000848947 */ /* 0x000fea0003800000 */
[----:B------:R-:W-:Y:S01]  /*0110*/  UMOV UR5, 0x10 ;  /* 0x0000001000057882 */ /* 0x000fe20000000000 */
[----:B------:R-:W-:Y:S01]  /*0120*/  IMAD.MOV.U32 R4, RZ, RZ, 0x1 ;  /* 0x00000001ff047424 */ /* 0x000fe200078e00ff */
[----:B------:R-:W-:-:S03]  /*0130*/  MOV R5, 0xffff ;  /* 0x0000ffff00057802 */ /* 0x000fc60000000f00 */
[----:B------:R-:W-:Y:S04]  /*0140*/  DEPBAR.LE SB1, 0x36 ;  /* 0x00009d800000791a */ /* 0x000fe80000000000 */
[----:B------:R-:W1:Y:S02]  /*0150*/  UTCATOMSWS.FIND_AND_SET.ALIGN UP1, UR5, UR5 ;  /* 0x00000005000575e3 */ /* 0x000e640008020800 */
[----:B-1----:R-:W-:-:S04]  /*0160*/  PLOP3.LUT P0, PT, PT, PT, UP1, 0x80, 0x8 ;  /* 0x000000000008781c */ /* 0x002fc80003f0f018 */
[----:B------:R-:W-:-:S04]  /*0170*/  SEL R0, RZ, 0xffffffff, !P0 ;  /* 0xffffffffff007807 */ /* 0x000fc80004000000 */
[----:B------:R-:W-:Y:S01]  /*0180*/  ISETP.NE.AND P0, PT, R0, RZ, PT ;  /* 0x000000ff0000720c */ /* 0x000fe20003f05270 */
[----:B------:R-:W-:-:S12]  /*0190*/  IMAD.U32 R0, RZ, RZ, UR5 ;  /* 0x00000005ff007e24 */ /* 0x000fd8000f8e00ff */
[----:B------:R-:W-:Y:S05]  /*01a0*/  @P0 BRA `(.L_x_3) ;  /* 0x0000000000240947 */ /* 0x000fea0003800000 */
.L_x_4:
[----:B------:R-:W-:Y:S05]  /*01b0*/  NANOSLEEP 0x64 ;  /* 0x000000640000795d */ /* 0x000fea0003800000 */
[----:B------:R-:W-:-:S05]  /*01c0*/  UMOV UR5, 0x10 ;  /* 0x0000001000057882 */ /* 0x000fca0000000000 */
[----:B------:R-:W-:Y:S04]  /*01d0*/  DEPBAR.LE SB1, 0x36 ;  /* 0x00009d800000791a */ /* 0x000fe80000000000 */
[----:B------:R-:W1:Y:S02]  /*01e0*/  UTCATOMSWS.FIND_AND_SET.ALIGN UP1, UR5, UR5 ;  /* 0x00000005000575e3 */ /* 0x000e640008020800 */
[----:B-1----:R-:W-:-:S04]  /*01f0*/  PLOP3.LUT P0, PT, PT, PT, UP1, 0x80, 0x8 ;  /* 0x000000000008781c */ /* 0x002fc80003f0f018 */
[----:B------:R-:W-:-:S04]  /*0200*/  SEL R0, RZ, 0xffffffff, !P0 ;  /* 0xffffffffff007807 */ /* 0x000fc80004000000 */
[----:B------:R-:W-:Y:S01]  /*0210*/  ISETP.NE.AND P0, PT, R0, RZ, PT ;  /* 0x000000ff0000720c */ /* 0x000fe20003f05270 */
[----:B------:R-:W-:-:S12]  /*0220*/  IMAD.U32 R0, RZ, RZ, UR5 ;  /* 0x00000005ff007e24 */ /* 0x000fd8000f8e00ff */
[----:B------:R-:W-:Y:S05]  /*0230*/  @!P0 BRA `(.L_x_4) ;  /* 0xfffffffc00dc8947 */ /* 0x000fea000383ffff */
.L_x_3:
[----:B------:R-:W-:Y:S01]  /*0240*/  IADD3 R3, PT, PT, R0, 0x10, RZ ;  /* 0x0000001000037810 */ /* 0x000fe20007ffe0ff */
[----:B------:R-:W-:Y:S01]  /*0250*/  UMOV UR5, 0x50 ;  /* 0x0000005000057882 */ /* 0x000fe20000000000 */
[----:B------:R-:W-:Y:S01]  /*0260*/  SHF.L.U32 R2, R5, R0, RZ ;  /* 0x0000000005027219 */ /* 0x000fe200000006ff */
[----:B------:R-:W-:Y:S01]  /*0270*/  ULEA UR5, UR6, UR5, 0x18 ;  /* 0x0000000506057291 */ /* 0x000fe2000f8ec0ff */
[----:B------:R-:W-:Y:S01]  /*0280*/  SHF.L.U32 R3, R4, R3, RZ ;  /* 0x0000000304037219 */ /* 0x000fe200000006ff */
[----:B------:R-:W-:-:S03]  /*0290*/  IMAD.SHL.U32 R0, R0, 0x20, RZ ;  /* 0x0000002000007824 */ /* 0x000fc600078e00ff */
[----:B------:R-:W-:-:S05]  /*02a0*/  LOP3.LUT R2, R3, R2, RZ, 0xfc, !PT ;  /* 0x0000000203027212 */ /* 0x000fca00078efcff */
[----:B------:R1:W-:Y:S04]  /*02b0*/  ATOMS.OR RZ, [UR5], R2 ;  /* 0x00000002ffff798c */ /* 0x0003e8000b000005 */
[----:B------:R1:W-:Y:S01]  /*02c0*/  STS [UR4], R0 ;  /* 0x00000000ff007988 */ /* 0x0003e20008000804 */
[----:B------:R-:W-:Y:S05]  /*02d0*/  BRA `(.L_x_2) ;  /* 0x0000000000107947 */ /* 0x000fea0003800000 */
.L_x_1:
[----:B------:R-:W-:Y:S01]  /*02e0*/  IMAD.MOV.U32 R0, RZ, RZ, -0x1 ;  /* 0xffffffffff007424 */ /* 0x000fe200078e00ff */
[----:B------:R-:W-:-:S04]  /*02f0*/  MOV R2, 0x320 ;  /* 0x0000032000027802 */ /* 0x000fc80000000f00 */
[----:B------:R1:W-:Y:S03]  /*0300*/  STS [UR4], R0 ;  /* 0x00000000ff007988 */ /* 0x0003e60008000804 */
[----:B-1----:R-:W-:Y:S05]  /*0310*/  CALL.REL.NOINC `($__internal_1_$__cuda_sm10x_tcgen05_guardrail_trap_phase_invalid_during_alloc) ;  /* 0x000001f800907944 */ /* 0x002fea0003c00000 */
.L_x_2:
[----:B------:R-:W-:Y:S05]  /*0320*/  WARPSYNC.ALL ;  /* 0x0000000000007948 */ /* 0x000fea0003800000 */
[----:B------:R-:W-:Y:S01]  /*0330*/  NOP ;  /* 0x0000000000007918 */ /* 0x000fe20000000000 */
.L_x_0:
[----:B-1----:R-:W1:Y:S01]  /*0340*/  LDC.64 R2, c[0x0][0x398] ;  /* 0x0000e600ff027b82 */ /* 0x002e620000000a00 */
[----:B------:R-:W2:Y:S01]  /*0350*/  S2R R7, SR_CTAID.X ;  /* 0x0000000000077919 */ /* 0x000ea20000002500 */
[----:B------:R-:W-:Y:S01]  /*0360*/  UMOV UR10, 0x400 ;  /* 0x00000400000a7882 */ /* 0x000fe20000000000 */
[----:B------:R-:W3:Y:S01]  /*0370*/  LDCU UR9, c[0x0][0x3b0] ;  /* 0x00007600ff0977ac */ /* 0x000ee20008000800 */
[----:B------:R-:W4:Y:S01]  /*0380*/  S2R R136, SR_TID.X ;  /* 0x0000000000887919 */ /* 0x000f220000002100 */
[----:B------:R-:W5:Y:S03]  /*0390*/  LDCU.128 UR12, c[0x0][0x380] ;  /* 0x00007000ff0c77ac */ /* 0x000f660008000c00 */
[----:B------:R-:W1:Y:S01]  /*03a0*/  S2UR UR6, SR_CgaCtaId ;  /* 0x00000000000679c3 */ /* 0x000e620000008800 */
[----:B------:R-:W1:Y:S07]  /*03b0*/  LDCU UR7, c[0x0][0x3a4] ;  /* 0x00007480ff0777ac */ /* 0x000e6e0008000800 */
[----:B------:R-:W2:Y:S01]  /*03c0*/  LDC.64 R142, c[0x0][0x3a8] ;  /* 0x0000ea00ff8e7b82 */ /* 0x000ea20000000a00 */
[----:B-1----:R-:W-:-:S07]  /*03d0*/  IADD3 R0, PT, PT, R3, 0x3f, RZ ;  /* 0x0000003f03007810 */ /* 0x002fce0007ffe0ff */
[----:B------:R-:W1:Y:S01]  /*03e0*/  LDC R252, c[0x0][0x3a0] ;  /* 0x0000e800fffc7b82 */ /* 0x000e620000000800 */
[----:B------:R-:W-:Y:S02]  /*03f0*/  IABS R25, R2 ;  /* 0x0000000200197213 */ /* 0x000fe40000000000 */
[----:B------:R-:W-:Y:S02]  /*0400*/  SHF.R.S32.HI R5, RZ, 0x1f, R0 ;  /* 0x0000001fff057819 */ /* 0x000fe40000011400 */
[----:B------:R-:W-:Y:S02]  /*0410*/  IABS R29, R3 ;  /* 0x00000003001d7213 */ /* 0x000fe40000000000 */
[----:B------:R-:W-:Y:S01]  /*0420*/  LEA.HI R5, R5, R0, RZ, 0x6 ;  /* 0x0000000005057211 */ /* 0x000fe200078f30ff */
[----:B------:R-:W-:Y:S01]  /*0430*/  ULEA UR10, UR6, UR10, 0x18 ;  /* 0x0000000a060a7291 */ /* 0x000fe2000f8ec0ff */
[----:B--2---:R-:W-:Y:S02]  /*0440*/  IABS R10, R7 ;  /* 0x00000007000a7213 */ /* 0x004fe40000000000 */
[----:B------:R-:W-:Y:S01]  /*0450*/  SHF.R.S32.HI R5, RZ, 0x6, R5 ;  /* 0x00000006ff057819 */ /* 0x000fe20000011405 */
[----:B------:R-:W-:Y:S01]  /*0460*/  UIADD3 UR4, UPT, UPT, UR10, 0x6e000, URZ ;  /* 0x0006e0000a047890 */ /* 0x000fe2000fffe0ff */
[----:B----4-:R-:W-:-:S02]  /*0470*/  SHF.R.U32.HI R13, RZ, 0x5, R136 ;  /* 0x00000005ff0d7819 */ /* 0x010fc40000011688 */
[C---:B------:R-:W-:Y:S01]  /*0480*/  LOP3.LUT R45, R136.reuse, 0x7f, RZ, 0xc0, !PT ;  /* 0x0000007f882d7812 */ /* 0x040fe200078ec0ff */
[----:B------:R-:W-:Y:S01]  /*0490*/  IMAD.SHL.U32 R6, R5, 0x8, RZ ;  /* 0x0000000805067824 */ /* 0x000fe200078e00ff */
[----:B------:R-:W-:Y:S02]  /*04a0*/  R2UR UR8, R13 ;  /* 0x000000000d0872ca */ /* 0x000fe400000e0000 */
[----:B------:R-:W-:Y:S02]  /*04b0*/  LOP3.LUT R40, R136, 0x1f, RZ, 0xc0, !PT ;  /* 0x0000001f88287812 */ /* 0x000fe400078ec0ff */
[-C--:B------:R-:W-:Y:S02]  /*04c0*/  IABS R9, R6.reuse ;  /* 0x0000000600097213 */ /* 0x080fe40000000000 */
[----:B------:R-:W-:Y:S01]  /*04d0*/  IABS R12, R6 ;  /* 0x00000006000c7213 */ /* 0x000fe20000000000 */
[----:B------:R-:W-:Y:S01]  /*04e0*/  IMAD R207, R40, R143, RZ ;  /* 0x0000008f28cf7224 */ /* 0x000fe200078e02ff */
[----:B------:R-:W2:Y:S01]  /*04f0*/  I2F.RP R0, R9 ;  /* 0x0000000900007306 */ /* 0x000ea20000209400 */
[----:B-1----:R-:W-:-:S04]  /*0500*/  IADD3 R44, PT, PT, R252, -0x6, RZ ;  /* 0xfffffffafc2c7810 */ /* 0x002fc80007ffe0ff */
[----:B------:R-:W-:-:S04]  /*0510*/  USHF.L.U32 UR5, UR8, 0x15, URZ ;  /* 0x0000001508057899 */ /* 0x000fc800080006ff */
[----:B------:R-:W-:Y:S01]  /*0520*/  ULOP3.LUT UR5, UR5, 0x600000, URZ, 0xc0, !UPT ;  /* 0x0060000005057892 */ /* 0x000fe2000f8ec0ff */
[----:B--2---:R-:W1:Y:S02]  /*0530*/  MUFU.RCP R0, R0 ;  /* 0x0000000000007308 */ /* 0x004e640000001000 */
[----:B-1----:R-:W-:Y:S01]  /*0540*/  VIADD R4, R0, 0xffffffe ;  /* 0x0ffffffe00047836 */ /* 0x002fe20000000000 */
[----:B------:R-:W-:-:S05]  /*0550*/  IADD3 R0, PT, PT, RZ, -R12, RZ ;  /* 0x8000000cff007210 */ /* 0x000fca0007ffe0ff */
[----:B------:R1:W2:Y:S02]  /*0560*/  F2I.FTZ.U32.TRUNC.NTZ R5, R4 ;  /* 0x0000000400057305 */ /* 0x0002a4000021f000 */
[----:B-1----:R-:W-:Y:S01]  /*0570*/  IMAD.MOV.U32 R4, RZ, RZ, RZ ;  /* 0x000000ffff047224 */ /* 0x002fe200078e00ff */
[----:B--2---:R-:W-:-:S05]  /*0580*/  IADD3 R8, PT, PT, RZ, -R5, RZ ;  /* 0x80000005ff087210 */ /* 0x004fca0007ffe0ff */
[----:B------:R-:W-:Y:S02]  /*0590*/  IMAD R11, R8, R9, RZ ;  /* 0x00000009080b7224 */ /* 0x000fe400078e02ff */
[----:B------:R-:W-:Y:S02]  /*05a0*/  IMAD.MOV.U32 R8, RZ, RZ, R10 ;  /* 0x000000ffff087224 */ /* 0x000fe400078e000a */
[----:B------:R-:W-:-:S06]  /*05b0*/  IMAD.HI.U32 R5, R5, R11, R4 ;  /* 0x0000000b05057227 */ /* 0x000fcc00078e0004 */
[----:B------:R-:W-:-:S04]  /*05c0*/  IMAD.HI.U32 R5, R5, R8, RZ ;  /* 0x0000000805057227 */ /* 0x000fc800078e00ff */
[----:B------:R-:W-:Y:S01]  /*05d0*/  IMAD R0, R5, R0, R8 ;  /* 0x0000000005007224 */ /* 0x000fe200078e0208 */
[----:B------:R-:W-:Y:S04]  /*05e0*/  BAR.SYNC.DEFER_BLOCKING 0x0 ;  /* 0x0000000000007b1d */ /* 0x000fe80000010000 */
[----:B------:R-:W-:-:S13]  /*05f0*/  ISETP.GT.U32.AND P1, PT, R9, R0, PT ;  /* 0x000000000900720c */ /* 0x000fda0003f24070 */
[----:B------:R-:W-:Y:S02]  /*0600*/  @!P1 IMAD.IADD R0, R0, 0x1, -R9 ;  /* 0x0000000100009824 */ /* 0x000fe400078e0a09 */
[----:B------:R-:W-:Y:S01]  /*0610*/  @!P1 VIADD R5, R5, 0x1 ;  /* 0x0000000105059836 */ /* 0x000fe20000000000 */
[----:B------:R-:W-:Y:S02]  /*0620*/  ISETP.NE.AND P1, PT, R6, RZ, PT ;  /* 0x000000ff0600720c */ /* 0x000fe40003f25270 */
[----:B------:R-:W-:Y:S02]  /*0630*/  ISETP.GE.U32.AND P0, PT, R0, R9, PT ;  /* 0x000000090000720c */ /* 0x000fe40003f06070 */
[----:B------:R-:W-:-:S04]  /*0640*/  LOP3.LUT R0, R7, R6, RZ, 0x3c, !PT ;  /* 0x0000000607007212 */ /* 0x000fc800078e3cff */
[----:B------:R-:W-:Y:S01]  /*0650*/  ISETP.GE.AND P2, PT, R0, RZ, PT ;  /* 0x000000ff0000720c */ /* 0x000fe20003f46270 */
[----:B------:R-:W-:-:S06]  /*0660*/  VIADD R0, R2, 0x1ff ;  /* 0x000001ff02007836 */ /* 0x000fcc0000000000 */
[----:B------:R-:W-:-:S05]  /*0670*/  @P0 IADD3 R5, PT, PT, R5, 0x1, RZ ;  /* 0x0000000105050810 */ /* 0x000fca0007ffe0ff */
[----:B------:R-:W-:Y:S01]  /*0680*/  IMAD.MOV.U32 R4, RZ, RZ, R5 ;  /* 0x000000ffff047224 */ /* 0x000fe200078e0005 */
[----:B------:R-:W-:-:S04]  /*0690*/  SHF.R.S32.HI R5, RZ, 0x1f, R0 ;  /* 0x0000001fff057819 */ /* 0x000fc80000011400 */
[----:B------:R-:W-:Y:S02]  /*06a0*/  @!P2 IADD3 R4, PT, PT, -R4, RZ, RZ ;  /* 0x000000ff0404a210 */ /* 0x000fe40007ffe1ff */
[----:B------:R-:W-:Y:S02]  /*06b0*/  @!P1 LOP3.LUT R4, RZ, R6, RZ, 0x33, !PT ;  /* 0x00000006ff049212 */ /* 0x000fe400078e33ff */
[----:B------:R-:W-:-:S03]  /*06c0*/  LEA.HI R5, R5, R0, RZ, 0x9 ;  /* 0x0000000005057211 */ /* 0x000fc600078f48ff */
[C---:B------:R-:W-:Y:S01]  /*06d0*/  IMAD.SHL.U32 R10, R4.reuse, 0x8, RZ ;  /* 0x00000008040a7824 */ /* 0x040fe200078e00ff */
[----:B------:R-:W-:-:S04]  /*06e0*/  IADD3 R4, PT, PT, -R4, RZ, RZ ;  /* 0x000000ff04047210 */ /* 0x000fc80007ffe1ff */
[----:B------:R-:W-:Y:S01]  /*06f0*/  LEA.HI.SX32 R5, R5, -R10, 0x17 ;  /* 0x8000000a05057211 */ /* 0x000fe200078fbaff */
[----:B------:R-:W-:Y:S02]  /*0700*/  IMAD R12, R6, R4, R7 ;  /* 0x00000004060c7224 */ /* 0x000fe400078e0207 */
[----:B------:R-:W-:Y:S01]  /*0710*/  IMAD.MOV.U32 R4, RZ, RZ, RZ ;  /* 0x000000ffff047224 */ /* 0x000fe200078e00ff */
[----:B------:R-:W-:Y:S02]  /*0720*/  VIMNMX R11, PT, PT, R5, 0x8, PT ;  /* 0x00000008050b7848 */ /* 0x000fe40003fe0100 */
[----:B------:R-:W-:Y:S02]  /*0730*/  IABS R6, R12 ;  /* 0x0000000c00067213 */ /* 0x000fe40000000000 */
[----:B------:R-:W-:-:S04]  /*0740*/  IABS R9, R11 ;  /* 0x0000000b00097213 */ /* 0x000fc80000000000 */
[----:B------:R-:W1:Y:S08]  /*0750*/  I2F.RP R0, R9 ;  /* 0x0000000900007306 */ /* 0x000e700000209400 */
[----:B-1----:R-:W1:Y:S02]  /*0760*/  MUFU.RCP R0, R0 ;  /* 0x0000000000007308 */ /* 0x002e640000001000 */
[----:B-1----:R-:W-:-:S06]  /*0770*/  VIADD R5, R0, 0xffffffe ;  /* 0x0ffffffe00057836 */ /* 0x002fcc0000000000 */
[----:B------:R-:W1:Y:S02]  /*0780*/  F2I.FTZ.U32.TRUNC.NTZ R5, R5 ;  /* 0x0000000500057305 */ /* 0x000e64000021f000 */
[----:B-1----:R-:W-:-:S04]  /*0790*/  IMAD.MOV R8, RZ, RZ, -R5 ;  /* 0x000000ffff087224 */ /* 0x002fc800078e0a05 */
[----:B------:R-:W-:Y:S01]  /*07a0*/  IMAD R7, R8, R9, RZ ;  /* 0x0000000908077224 */ /* 0x000fe200078e02ff */
[----:B------:R-:W-:-:S03]  /*07b0*/  IABS R8, R11 ;  /* 0x0000000b00087213 */ /* 0x000fc60000000000 */
[----:B------:R-:W-:Y:S01]  /*07c0*/  IMAD.HI.U32 R4, R5, R7, R4 ;  /* 0x0000000705047227 */ /* 0x000fe200078e0004 */
[----:B------:R-:W-:-:S03]  /*07d0*/  MOV R5, R6 ;  /* 0x0000000600057202 */ /* 0x000fc60000000f00 */
[----:B------:R-:W-:Y:S02]  /*07e0*/  IMAD.MOV R0, RZ, RZ, -R8 ;  /* 0x000000ffff007224 */ /* 0x000fe400078e0a08 */
[----:B------:R-:W-:Y:S01]  /*07f0*/  IMAD.HI.U32 R4, R4, R5, RZ ;  /* 0x0000000504047227 */ /* 0x000fe200078e00ff */
[----:B------:R-:W1:Y:S03]  /*0800*/  I2F.RP R8, R29 ;  /* 0x0000001d00087306 */ /* 0x000e660000209400 */
[----:B------:R-:W-:-:S05]  /*0810*/  IMAD R0, R4, R0, R5 ;  /* 0x0000000004007224 */ /* 0x000fca00078e0205 */
[----:B------:R-:W2:Y:S01]  /*0820*/  I2F.RP R5, R25 ;  /* 0x0000001900057306 */ /* 0x000ea20000209400 */
[----:B------:R-:W-:-:S07]  /*0830*/  ISETP.GT.U32.AND P1, PT, R9, R0, PT ;  /* 0x000000000900720c */ /* 0x000fce0003f24070 */
[----:B-1----:R-:W1:Y:S06]  /*0840*/  MUFU.RCP R8, R8 ;  /* 0x0000000800087308 */ /* 0x002e6c0000001000 */
[----:B------:R-:W-:Y:S02]  /*0850*/  @!P1 IMAD.IADD R0, R0, 0x1, -R9 ;  /* 0x0000000100009824 */ /* 0x000fe400078e0a09 */
[----:B--2---:R-:W2:Y:S01]  /*0860*/  MUFU.RCP R5, R5 ;  /* 0x0000000500057308 */ /* 0x004ea20000001000 */
[----:B------:R-:W-:Y:S01]  /*0870*/  @!P1 VIADD R4, R4, 0x1 ;  /* 0x0000000104049836 */ /* 0x000fe20000000000 */
[----:B------:R-:W-:-:S02]  /*0880*/  ISETP.NE.AND P1, PT, R11, RZ, PT ;  /* 0x000000ff0b00720c */ /* 0x000fc40003f25270 */
[----:B------:R-:W-:Y:S02]  /*0890*/  ISETP.GE.U32.AND P0, PT, R0, R9, PT ;  /* 0x000000090000720c */ /* 0x000fe40003f06070 */
[----:B------:R-:W-:Y:S02]  /*08a0*/  LOP3.LUT R0, R12, R11, RZ, 0x3c, !PT ;  /* 0x0000000b0c007212 */ /* 0x000fe400078e3cff */
[----:B------:R-:W-:Y:S02]  /*08b0*/  SHF.R.U32.HI R9, RZ, 0x5, R136 ;  /* 0x00000005ff097819 */ /* 0x000fe40000011688 */
[----:B------:R-:W-:Y:S02]  /*08c0*/  ISETP.GE.AND P2, PT, R0, RZ, PT ;  /* 0x000000ff0000720c */ /* 0x000fe40003f46270 */
[----:B-1----:R-:W-:Y:S02]  /*08d0*/  IADD3 R6, PT, PT, R8, 0xffffffe, RZ ;  /* 0x0ffffffe08067810 */ /* 0x002fe40007ffe0ff */
[----:B------:R-:W-:-:S02]  /*08e0*/  SGXT.U32 R9, R9, 0x2 ;  /* 0x000000020909781a */ /* 0x000fc40000000000 */
[----:B------:R-:W1:Y:S01]  /*08f0*/  F2I.FTZ.U32.TRUNC.NTZ R7, R6 ;  /* 0x0000000600077305 */ /* 0x000e62000021f000 */
[----:B--2---:R-:W-:Y:S01]  /*0900*/  VIADD R0, R5, 0xffffffe ;  /* 0x0ffffffe05007836 */ /* 0x004fe20000000000 */
[----:B------:R-:W-:-:S05]  /*0910*/  @P0 IADD3 R4, PT, PT, R4, 0x1, RZ ;  /* 0x0000000104040810 */ /* 0x000fca0007ffe0ff */
[----:B------:R-:W-:Y:S01]  /*0920*/  IMAD.MOV.U32 R202, RZ, RZ, R4 ;  /* 0x000000ffffca7224 */ /* 0x000fe200078e0004 */
[----:B------:R2:W4:Y:S03]  /*0930*/  F2I.FTZ.U32.TRUNC.NTZ R5, R0 ;  /* 0x0000000000057305 */ /* 0x000526000021f000 */
[----:B------:R-:W-:Y:S01]  /*0940*/  @!P2 IMAD.MOV R202, RZ, RZ, -R202 ;  /* 0x000000ffffcaa224 */ /* 0x000fe200078e0aca */
[----:B------:R-:W-:Y:S02]  /*0950*/  @!P1 LOP3.LUT R202, RZ, R11, RZ, 0x33, !PT ;  /* 0x0000000bffca9212 */ /* 0x000fe400078e33ff */
[----:B-1----:R-:W-:-:S03]  /*0960*/  IADD3 R8, PT, PT, RZ, -R7, RZ ;  /* 0x80000007ff087210 */ /* 0x002fc60007ffe0ff */
[----:B------:R-:W-:Y:S02]  /*0970*/  IMAD.MOV R4, RZ, RZ, -R202 ;  /* 0x000000ffff047224 */ /* 0x000fe400078e0aca */
[----:B------:R-:W-:Y:S02]  /*0980*/  IMAD.SHL.U32 R202, R202, 0x40, RZ ;  /* 0x00000040caca7824 */ /* 0x000fe400078e00ff */
[----:B--2---:R-:W-:Y:S02]  /*0990*/  IMAD R0, R11, R4, R12 ;  /* 0x000000040b007224 */ /* 0x004fe400078e020c */
[----:B----4-:R-:W-:Y:S01]  /*09a0*/  IMAD.MOV R6, RZ, RZ, -R5 ;  /* 0x000000ffff067224 */ /* 0x010fe200078e0a05 */
[----:B------:R-:W-:Y:S01]  /*09b0*/  LOP3.LUT R9, R202, R9, RZ, 0xfc, !PT ;  /* 0x00000009ca097212 */ /* 0x000fe200078efcff */
[----:B------:R-:W-:Y:S02]  /*09c0*/  IMAD R13, R8, R29, RZ ;  /* 0x0000001d080d7224 */ /* 0x000fe400078e02ff */
[----:B------:R-:W-:Y:S01]  /*09d0*/  IMAD.IADD R0, R10, 0x1, R0 ;  /* 0x000000010a007824 */ /* 0x000fe200078e0200 */
[----:B------:R-:W-:Y:S01]  /*09e0*/  MOV R4, R6 ;  /* 0x0000000600047202 */ /* 0x000fe20000000f00 */
[----:B------:R-:W-:Y:S01]  /*09f0*/  IMAD.MOV.U32 R6, RZ, RZ, RZ ;  /* 0x000000ffff067224 */ /* 0x000fe200078e00ff */
[C---:B------:R-:W-:Y:S01]  /*0a00*/  LOP3.LUT R20, R9.reuse, 0x8, RZ, 0xfc, !PT ;  /* 0x0000000809147812 */ /* 0x040fe200078efcff */
[----:B------:R-:W-:Y:S01]  /*0a10*/  IMAD R203, R0, 0x200, R45 ;  /* 0x0000020000cb7824 */ /* 0x000fe200078e022d */
[----:B------:R-:W-:Y:S01]  /*0a20*/  LOP3.LUT R23, R9, 0x3c, RZ, 0xfc, !PT ;  /* 0x0000003c09177812 */ /* 0x000fe200078efcff */
[----:B------:R-:W-:-:S02]  /*0a30*/  IMAD R11, R4, R25, RZ ;  /* 0x00000019040b7224 */ /* 0x000fc400078e02ff */
[----:B------:R-:W-:Y:S02]  /*0a40*/  HFMA2 R4, -RZ, RZ, 0, 0 ;  /* 0x00000000ff047431 */ /* 0x000fe400000001ff */
[----:B------:R-:W-:Y:S01]  /*0a50*/  IMAD.HI.U32 R6, R7, R13, R6 ;  /* 0x0000000d07067227 */ /* 0x000fe200078e0006 */
[----:B------:R-:W-:Y:S02]  /*0a60*/  IABS R15, R20 ;  /* 0x00000014000f7213 */ /* 0x000fe40000000000 */
[----:B------:R-:W-:Y:S01]  /*0a70*/  IABS R17, R23 ;  /* 0x0000001700117213 */ /* 0x000fe20000000000 */
[----:B------:R-:W-:Y:S01]  /*0a80*/  VIADD R206, R203, 0x80 ;  /* 0x00000080cbce7836 */ /* 0x000fe20000000000 */
[C---:B------:R-:W-:Y:S01]  /*0a90*/  LOP3.LUT R21, R9.reuse, 0xc, RZ, 0xfc, !PT ;  /* 0x0000000c09157812 */ /* 0x040fe200078efcff */
[----:B------:R-:W-:Y:S01]  /*0aa0*/  IMAD.HI.U32 R8, R6, R15, RZ ;  /* 0x0000000f06087227 */ /* 0x000fe200078e00ff */
[C---:B------:R-:W-:Y:S02]  /*0ab0*/  LOP3.LUT R22, R9.reuse, 0x10, RZ, 0xfc, !PT ;  /* 0x0000001009167812 */ /* 0x040fe400078efcff */
[----:B------:R-:W-:Y:S01]  /*0ac0*/  LOP3.LUT R24, R9, 0x14, RZ, 0xfc, !PT ;  /* 0x0000001409187812 */ /* 0x000fe200078efcff */
[----:B------:R-:W-:Y:S01]  /*0ad0*/  IMAD.HI.U32 R4, R5, R11, R4 ;  /* 0x0000000b05047227 */ /* 0x000fe200078e0004 */
[----:B------:R-:W-:-:S02]  /*0ae0*/  LOP3.LUT R5, R9, 0x4, RZ, 0xfc, !PT ;  /* 0x0000000409057812 */ /* 0x000fc400078efcff */
[----:B------:R-:W-:Y:S01]  /*0af0*/  IABS R11, R9 ;  /* 0x00000009000b7213 */ /* 0x000fe20000000000 */
[C---:B------:R-:W-:Y:S01]  /*0b00*/  IMAD.HI.U32 R10, R6.reuse, R17, RZ ;  /* 0x00000011060a7227 */ /* 0x040fe200078e00ff */
[----:B------:R-:W-:Y:S02]  /*0b10*/  IABS R13, R5 ;  /* 0x00000005000d7213 */ /* 0x000fe40000000000 */
[----:B------:R-:W-:Y:S01]  /*0b20*/  ISETP.GE.AND P4, PT, R5, RZ, PT ;  /* 0x000000ff0500720c */ /* 0x000fe20003f86270 */
[----:B------:R-:W-:Y:S01]  /*0b30*/  IMAD.MOV R16, RZ, RZ, -R8 ;  /* 0x000000ffff107224 */ /* 0x000fe200078e0a08 */
[C---:B------:R-:W-:Y:S01]  /*0b40*/  LOP3.LUT R26, R9.reuse, 0x18, RZ, 0xfc, !PT ;  /* 0x00000018091a7812 */ /* 0x040fe200078efcff */
[----:B------:R-:W-:Y:S01]  /*0b50*/  IMAD.MOV R18, RZ, RZ, -R10 ;  /* 0x000000ffff127224 */ /* 0x000fe200078e0a0a */
[----:B------:R-:W-:Y:S01]  /*0b60*/  LOP3.LUT R32, R9, 0x1c, RZ, 0xfc, !PT ;  /* 0x0000001c09207812 */ /* 0x000fe200078efcff */
[C---:B------:R-:W-:Y:S01]  /*0b70*/  IMAD R10, R29.reuse, R16, R15 ;  /* 0x000000101d0a7224 */ /* 0x040fe200078e020f */
[----:B------:R-:W-:Y:S01]  /*0b80*/  IABS R16, R24 ;  /* 0x0000001800107213 */ /* 0x000fe20000000000 */
[C---:B------:R-:W-:Y:S01]  /*0b90*/  IMAD R15, R29.reuse, R18, R17 ;  /* 0x000000121d0f7224 */ /* 0x040fe200078e0211 */
[----:B------:R-:W-:Y:S01]  /*0ba0*/  IABS R18, R26 ;  /* 0x0000001a00127213 */ /* 0x000fe20000000000 */
[----:B------:R-:W-:Y:S01]  /*0bb0*/  IMAD.HI.U32 R7, R6, R13, RZ ;  /* 0x0000000d06077227 */ /* 0x000fe200078e00ff */
[----:B------:R-:W-:-:S02]  /*0bc0*/  ISETP.GT.U32.AND P0, PT, R29, R10, PT ;  /* 0x0000000a1d00720c */ /* 0x000fc40003f04070 */
[----:B------:R-:W-:Y:S01]  /*0bd0*/  ISETP.GT.U32.AND P3, PT, R29, R15, PT ;  /* 0x0000000f1d00720c */ /* 0x000fe20003f64070 */
[C---:B------:R-:W-:Y:S01]  /*0be0*/  IMAD.HI.U32 R5, R6.reuse, R11, RZ ;  /* 0x0000000b06057227 */ /* 0x040fe200078e00ff */
[----:B------:R-:W-:Y:S02]  /*0bf0*/  IADD3 R14, PT, PT, -R7, RZ, RZ ;  /* 0x000000ff070e7210 */ /* 0x000fe40007ffe1ff */
[----:B------:R-:W-:Y:S01]  /*0c00*/  IABS R7, R21 ;  /* 0x0000001500077213 */ /* 0x000fe20000000000 */
[----:B------:R-:W-:Y:S01]  /*0c10*/  IMAD.MOV R12, RZ, RZ, -R5 ;  /* 0x000000ffff0c7224 */ /* 0x000fe200078e0a05 */
[----:B------:R-:W-:Y:S01]  /*0c20*/  LOP3.LUT R33, R9, 0x20, RZ, 0xfc, !PT ;  /* 0x0000002009217812 */ /* 0x000fe200078efcff */
[C---:B------:R-:W-:Y:S01]  /*0c30*/  IMAD R8, R29.reuse, R14, R13 ;  /* 0x0000000e1d087224 */ /* 0x040fe200078e020d */
[----:B------:R-:W-:Y:S01]  /*0c40*/  IABS R14, R22 ;  /* 0x00000016000e7213 */ /* 0x000fe20000000000 */
[C---:B------:R-:W-:Y:S01]  /*0c50*/  IMAD R5, R29.reuse, R12, R11 ;  /* 0x0000000c1d057224 */ /* 0x040fe200078e020b */
[----:B------:R-:W-:Y:S01]  /*0c60*/  MOV R11, R7 ;  /* 0x00000007000b7202 */ /* 0x000fe20000000f00 */
[----:B------:R-:W-:Y:S01]  /*0c70*/  IMAD.HI.U32 R13, R6, R18, RZ ;  /* 0x00000012060d7227 */ /* 0x000fe200078e00ff */
[----:B------:R-:W-:-:S02]  /*0c80*/  ISETP.GT.U32.AND P2, PT, R29, R8, PT ;  /* 0x000000081d00720c */ /* 0x000fc40003f44070 */
[----:B------:R-:W-:Y:S01]  /*0c90*/  ISETP.GT.U32.AND P1, PT, R29, R5, PT ;  /* 0x000000051d00720c */ /* 0x000fe20003f24070 */
[----:B------:R-:W-:Y:S01]  /*0ca0*/  IMAD.HI.U32 R7, R6, R11, RZ ;  /* 0x0000000b06077227 */ /* 0x000fe200078e00ff */
[C---:B------:R-:W-:Y:S02]  /*0cb0*/  LOP3.LUT R34, R9.reuse, 0x24, RZ, 0xfc, !PT ;  /* 0x0000002409227812 */ /* 0x040fe400078efcff */
[----:B------:R-:W-:Y:S01]  /*0cc0*/  LOP3.LUT R35, R9, 0x28, RZ, 0xfc, !PT ;  /* 0x0000002809237812 */ /* 0x000fe200078efcff */
[----:B------:R-:W-:Y:S01]  /*0cd0*/  @!P3 IMAD.IADD R15, R15, 0x1, -R29 ;  /* 0x000000010f0fb824 */ /* 0x000fe200078e0a1d */
[----:B------:R-:W-:Y:S01]  /*0ce0*/  ISETP.GE.AND P5, PT, R20, RZ, PT ;  /* 0x000000ff1400720c */ /* 0x000fe20003fa6270 */
[----:B------:R-:W-:Y:S01]  /*0cf0*/  IMAD.MOV R12, RZ, RZ, -R7 ;  /* 0x000000ffff0c7224 */ /* 0x000fe200078e0a07 */
[----:B------:R-:W-:Y:S01]  /*0d00*/  LOP3.LUT R36, R9, 0x2c, RZ, 0xfc, !PT ;  /* 0x0000002c09247812 */ /* 0x000fe200078efcff */
[----:B------:R-:W-:Y:S01]  /*0d10*/  IMAD.HI.U32 R7, R6, R14, RZ ;  /* 0x0000000e06077227 */ /* 0x000fe200078e00ff */
[----:B------:R-:W-:-:S02]  /*0d20*/  ISETP.GT.U32.AND P6, PT, R29, R15, PT ;  /* 0x0000000f1d00720c */ /* 0x000fc40003fc4070 */
[----:B------:R-:W-:Y:S01]  /*0d30*/  LOP3.LUT R37, R9, 0x30, RZ, 0xfc, !PT ;  /* 0x0000003009257812 */ /* 0x000fe200078efcff */
[----:B------:R-:W-:Y:S01]  /*0d40*/  IMAD R11, R29, R12, R11 ;  /* 0x0000000c1d0b7224 */ /* 0x000fe200078e020b */
[----:B------:R-:W-:Y:S01]  /*0d50*/  @!P1 IADD3 R5, PT, PT, R5, -R29, RZ ;  /* 0x8000001d05059210 */ /* 0x000fe20007ffe0ff */
[----:B------:R-:W-:Y:S01]  /*0d60*/  IMAD.HI.U32 R12, R6, R16, RZ ;  /* 0x00000010060c7227 */ /* 0x000fe200078e00ff */
[----:B------:R-:W-:Y:S02]  /*0d70*/  LOP3.LUT R38, R9, 0x34, RZ, 0xfc, !PT ;  /* 0x0000003409267812 */ /* 0x000fe400078efcff */
[C---:B------:R-:W-:Y:S01]  /*0d80*/  ISETP.GT.U32.AND P1, PT, R29.reuse, R11, PT ;  /* 0x0000000b1d00720c */ /* 0x040fe20003f24070 */
[----:B------:R-:W-:Y:S01]  /*0d90*/  IMAD.MOV R7, RZ, RZ, -R7 ;  /* 0x000000ffff077224 */ /* 0x000fe200078e0a07 */
[----:B------:R-:W-:Y:S01]  /*0da0*/  IADD3 R17, PT, PT, -R12, RZ, RZ ;  /* 0x000000ff0c117210 */ /* 0x000fe20007ffe1ff */
[----:B------:R-:W-:Y:S01]  /*0db0*/  IMAD.MOV R19, RZ, RZ, -R13 ;  /* 0x000000ffff137224 */ /* 0x000fe200078e0a0d */
[----:B------:R-:W-:Y:S01]  /*0dc0*/  IABS R27, R37 ;  /* 0x00000025001b7213 */ /* 0x000fe20000000000 */
[----:B------:R-:W-:Y:S01]  /*0dd0*/  IMAD R12, R29, R7, R14 ;  /* 0x000000071d0c7224 */ /* 0x000fe200078e020e */
[----:B------:R-:W-:Y:S01]  /*0de0*/  @!P6 IADD3 R15, PT, PT, R15, -R29, RZ ;  /* 0x8000001d0f0fe210 */ /* 0x000fe20007ffe0ff */
[C---:B------:R-:W-:Y:S01]  /*0df0*/  IMAD R14, R29.reuse, R19, R18 ;  /* 0x000000131d0e7224 */ /* 0x040fe200078e0212 */
[----:B------:R-:W-:Y:S01]  /*0e00*/  IABS R19, R34 ;  /* 0x0000002200137213 */ /* 0x000fe20000000000 */
[--C-:B------:R-:W-:Y:S01]  /*0e10*/  @!P2 IMAD.IADD R8, R8, 0x1, -R29.reuse ;  /* 0x000000010808a824 */ /* 0x100fe200078e0a1d */
[C---:B------:R-:W-:Y:S01]  /*0e20*/  ISETP.GT.U32.AND P6, PT, R29.reuse, R12, PT ;  /* 0x0000000c1d00720c */ /* 0x040fe20003fc4070 */
[--C-:B------:R-:W-:Y:S01]  /*0e30*/  @!P0 IMAD.IADD R10, R10, 0x1, -R29.reuse ;  /* 0x000000010a0a8824 */ /* 0x100fe200078e0a1d */
[C---:B------:R-:W-:Y:S01]  /*0e40*/  ISETP.GT.U32.AND P2, PT, R29.reuse, R5, PT ;  /* 0x000000051d00720c */ /* 0x040fe20003f44070 */
[----:B------:R-:W-:Y:S01]  /*0e50*/  IMAD R13, R29, R17, R16 ;  /* 0x000000111d0d7224 */ /* 0x000fe200078e0210 */
[----:B------:R-:W-:Y:S01]  /*0e60*/  IABS R16, R32 ;  /* 0x0000002000107213 */ /* 0x000fe20000000000 */
[----:B------:R-:W-:Y:S01]  /*0e70*/  @!P1 IMAD.IADD R11, R11, 0x1, -R29 ;  /* 0x000000010b0b9824 */ /* 0x000fe200078e0a1d */
[----:B------:R-:W-:Y:S01]  /*0e80*/  ISETP.GT.U32.AND P0, PT, R29, R10, PT ;  /* 0x0000000a1d00720c */ /* 0x000fe20003f04070 */
[----:B------:R-:W-:Y:S01]  /*0e90*/  VIADD R204, R203, 0x180 ;  /* 0x00000180cbcc7836 */ /* 0x000fe20000000000 */
[----:B------:R-:W-:-:S02]  /*0ea0*/  IABS R17, R33 ;  /* 0x0000002100117213 */ /* 0x000fc40000000000 */
[C---:B------:R-:W-:Y:S02]  /*0eb0*/  ISETP.GT.U32.AND P3, PT, R29.reuse, R8, PT ;  /* 0x000000081d00720c */ /* 0x040fe40003f64070 */
[C---:B------:R-:W-:Y:S01]  /*0ec0*/  ISETP.GT.U32.AND P1, PT, R29.reuse, R11, PT ;  /* 0x0000000b1d00720c */ /* 0x040fe20003f24070 */
[--C-:B------:R-:W-:Y:S01]  /*0ed0*/  @!P6 IMAD.IADD R12, R12, 0x1, -R29.reuse ;  /* 0x000000010c0ce824 */ /* 0x100fe200078e0a1d */
[----:B------:R-:W-:Y:S01]  /*0ee0*/  ISETP.GT.U32.AND P6, PT, R29, R14, PT ;  /* 0x0000000e1d00720c */ /* 0x000fe20003fc4070 */
[--C-:B------:R-:W-:Y:S01]  /*0ef0*/  @!P2 IMAD.IADD R5, R5, 0x1, -R29.reuse ;  /* 0x000000010505a824 */ /* 0x100fe200078e0a1d */
[----:B------:R-:W-:Y:S02]  /*0f00*/  ISETP.GT.U32.AND P2, PT, R29, R13, PT ;  /* 0x0000000d1d00720c */ /* 0x000fe40003f44070 */
[----:B------:R-:W-:Y:S01]  /*0f10*/  IABS R28, R38 ;  /* 0x00000026001c7213 */ /* 0x000fe20000000000 */
[----:B------:R-:W-:Y:S01]  /*0f20*/  @!P0 IMAD.IADD R10, R10, 0x1, -R29 ;  /* 0x000000010a0a8824 */ /* 0x000fe200078e0a1d */
[----:B------:R-:W-:Y:S01]  /*0f30*/  MOV R7, R5 ;  /* 0x0000000500077202 */ /* 0x000fe20000000f00 */
[----:B------:R-:W-:Y:S01]  /*0f40*/  IMAD.HI.U32 R5, R6, R16, RZ ;  /* 0x0000001006057227 */ /* 0x000fe200078e00ff */
[----:B------:R-:W-:-:S02]  /*0f50*/  ISETP.GE.AND P0, PT, R23, RZ, PT ;  /* 0x000000ff1700720c */ /* 0x000fc40003f06270 */
[-C--:B------:R-:W-:Y:S01]  /*0f60*/  @!P3 IADD3 R8, PT, PT, R8, -R29.reuse, RZ ;  /* 0x8000001d0808b210 */ /* 0x080fe20007ffe0ff */
[----:B------:R-:W-:Y:S01]  /*0f70*/  IMAD.MOV.U32 R23, RZ, RZ, R15 ;  /* 0x000000ffff177224 */ /* 0x000fe200078e000f */
[----:B------:R-:W-:Y:S01]  /*0f80*/  ISETP.GE.AND P3, PT, R9, RZ, PT ;  /* 0x000000ff0900720c */ /* 0x000fe20003f66270 */
[----:B------:R-:W-:Y:S01]  /*0f90*/  @!P6 IMAD.IADD R14, R14, 0x1, -R29 ;  /* 0x000000010e0ee824 */ /* 0x000fe200078e0a1d */
[----:B------:R-:W-:Y:S01]  /*0fa0*/  @!P1 IADD3 R11, PT, PT, R11, -R29, RZ ;  /* 0x8000001d0b0b9210 */ /* 0x000fe20007ffe0ff */
[----:B------:R-:W-:Y:S01]  /*0fb0*/  IMAD.HI.U32 R15, R6, R17, RZ ;  /* 0x00000011060f7227 */ /* 0x000fe200078e00ff */
[----:B------:R-:W-:Y:S02]  /*0fc0*/  ISETP.GE.AND P1, PT, R21, RZ, PT ;  /* 0x000000ff1500720c */ /* 0x000fe40003f26270 */
[----:B------:R-:W-:Y:S01]  /*0fd0*/  ISETP.GT.U32.AND P6, PT, R29, R14, PT ;  /* 0x0000000e1d00720c */ /* 0x000fe20003fc4070 */
[----:B------:R-:W-:Y:S01]  /*0fe0*/  IMAD.MOV R5, RZ, RZ, -R5 ;  /* 0x000000ffff057224 */ /* 0x000fe200078e0a05 */
[----:B------:R-:W-:Y:S01]  /*0ff0*/  IABS R21, R35 ;  /* 0x0000002300157213 */ /* 0x000fe20000000000 */
[----:B------:R-:W-:Y:S01]  /*1000*/  IMAD.MOV R18, RZ, RZ, -R15 ;  /* 0x000000ffff127224 */ /* 0x000fe200078e0a0f */
[----:B------:R-:W-:Y:S01]  /*1010*/  @!P0 IADD3 R23, PT, PT, -R23, RZ, RZ ;  /* 0x000000ff17178210 */ /* 0x000fe20007ffe1ff */
[C---:B------:R-:W-:Y:S01]  /*1020*/  IMAD R15, R29.reuse, R5, R16 ;  /* 0x000000051d0f7224 */ /* 0x040fe200078e0210 */
[----:B------:R-:W-:Y:S01]  /*1030*/  ISETP.GE.AND P0, PT, R22, RZ, PT ;  /* 0x000000ff1600720c */ /* 0x000fe20003f06270 */
[----:B------:R-:W-:Y:S01]  /*1040*/  IMAD R16, R29, R18, R17 ;  /* 0x000000121d107224 */ /* 0x000fe200078e0211 */
[----:B------:R-:W-:Y:S01]  /*1050*/  LOP3.LUT R31, R9, 0x38, RZ, 0xfc, !PT ;  /* 0x00000038091f7812 */ /* 0x000fe200078efcff */
[----:B------:R-:W-:Y:S01]  /*1060*/  @!P2 IMAD.IADD R13, R13, 0x1, -R29 ;  /* 0x000000010d0da824 */ /* 0x000fe200078e0a1d */
[----:B------:R-:W-:Y:S01]  /*1070*/  ISETP.GT.U32.AND P2, PT, R29, R12, PT ;  /* 0x0000000c1d00720c */ /* 0x000fe20003f44070 */
[----:B------:R-:W-:Y:S01]  /*1080*/  IMAD.HI.U32 R5, R6, R19, RZ ;  /* 0x0000001306057227 */ /* 0x000fe200078e00ff */
[----:B------:R-:W-:-:S02]  /*1090*/  IABS R9, R203 ;  /* 0x000000cb00097213 */ /* 0x000fc40000000000 */
[----:B------:R-:W-:Y:S01]  /*10a0*/  IADD3 R205, PT, PT, R203, 0x100, RZ ;  /* 0x00000100cbcd7810 */ /* 0x000fe20007ffe0ff */
[----:B------:R-:W-:Y:S01]  /*10b0*/  @!P6 IMAD.IADD R14, R14, 0x1, -R29 ;  /* 0x000000010e0ee824 */ /* 0x000fe200078e0a1d */
[----:B------:R-:W-:Y:S01]  /*10c0*/  ISETP.GT.U32.AND P6, PT, R29, R15, PT ;  /* 0x0000000f1d00720c */ /* 0x000fe20003fc4070 */
[----:B------:R-:W-:Y:S01]  /*10d0*/  IMAD.HI.U32 R17, R6, R21, RZ ;  /* 0x0000001506117227 */ /* 0x000fe200078e00ff */
[----:B------:R-:W-:Y:S02]  /*10e0*/  IADD3 R20, PT, PT, -R5, RZ, RZ ;  /* 0x000000ff05147210 */ /* 0x000fe40007ffe1ff */
[----:B------:R-:W-:Y:S01]  /*10f0*/  @!P5 IADD3 R10, PT, PT, -R10, RZ, RZ ;  /* 0x000000ff0a0ad210 */ /* 0x000fe20007ffe1ff */
[----:B------:R-:W-:Y:S01]  /*1100*/  @!P3 IMAD.MOV R7, RZ, RZ, -R7 ;  /* 0x000000ffff07b224 */ /* 0x000fe200078e0a07 */
[C---:B------:R-:W-:Y:S01]  /*1110*/  ISETP.GT.U32.AND P3, PT, R29.reuse, R13, PT ;  /* 0x0000000d1d00720c */ /* 0x040fe20003f64070 */
[----:B------:R-:W-:Y:S01]  /*1120*/  IMAD.MOV R22, RZ, RZ, -R17 ;  /* 0x000000ffff167224 */ /* 0x000fe200078e0a11 */
[----:B------:R-:W-:Y:S01]  /*1130*/  @!P2 IADD3 R12, PT, PT, R12, -R29, RZ ;  /* 0x8000001d0c0ca210 */ /* 0x000fe20007ffe0ff */
[----:B------:R-:W-:Y:S01]  /*1140*/  IMAD R17, R29, R20, R19 ;  /* 0x000000141d117224 */ /* 0x000fe200078e0213 */
[----:B------:R-:W-:Y:S01]  /*1150*/  ISETP.GE.AND P2, PT, R24, RZ, PT ;  /* 0x000000ff1800720c */ /* 0x000fe20003f46270 */
[----:B------:R-:W-:Y:S01]  /*1160*/  IMAD.HI.U32 R5, R6, R27, RZ ;  /* 0x0000001b06057227 */ /* 0x000fe200078e00ff */
[----:B------:R-:W-:-:S03]  /*1170*/  IABS R24, R36 ;  /* 0x0000002400187213 */ /* 0x000fc60000000000 */
[----:B------:R-:W-:Y:S01]  /*1180*/  @!P6 IMAD.IADD R15, R15, 0x1, -R29 ;  /* 0x000000010f0fe824 */ /* 0x000fe200078e0a1d */
[----:B------:R-:W-:Y:S01]  /*1190*/  ISETP.GT.U32.AND P6, PT, R29, R16, PT ;  /* 0x000000101d00720c */ /* 0x000fe20003fc4070 */
[----:B------:R-:W-:-:S04]  /*11a0*/  IMAD.HI.U32 R18, R6, R24, RZ ;  /* 0x0000001806127227 */ /* 0x000fc800078e00ff */
[----:B------:R-:W-:Y:S01]  /*11b0*/  @!P3 IMAD.IADD R13, R13, 0x1, -R29 ;  /* 0x000000010d0db824 */ /* 0x000fe200078e0a1d */
[----:B------:R-:W-:Y:S01]  /*11c0*/  ISETP.GE.AND P3, PT, R26, RZ, PT ;  /* 0x000000ff1a00720c */ /* 0x000fe20003f66270 */
[----:B------:R-:W-:Y:S01]  /*11d0*/  IMAD.HI.U32 R20, R6, R28, RZ ;  /* 0x0000001c06147227 */ /* 0x000fe200078e00ff */
[----:B------:R-:W-:Y:S02]  /*11e0*/  IADD3 R26, PT, PT, -R18, RZ, RZ ;  /* 0x000000ff121a7210 */ /* 0x000fe40007ffe1ff */
[----:B------:R-:W-:Y:S01]  /*11f0*/  @!P2 IADD3 R13, PT, PT, -R13, RZ, RZ ;  /* 0x000000ff0d0da210 */ /* 0x000fe20007ffe1ff */
[C---:B------:R-:W-:Y:S02]  /*1200*/  IMAD R18, R29.reuse, R22, R21 ;  /* 0x000000161d127224 */ /* 0x040fe400078e0215 */
[----:B------:R-:W-:Y:S01]  /*1210*/  @!P6 IADD3 R16, PT, PT, R16, -R29, RZ ;  /* 0x8000001d1010e210 */ /* 0x000fe20007ffe0ff */
[----:B------:R-:W-:Y:S01]  /*1220*/  IMAD.MOV R22, RZ, RZ, -R5 ;  /* 0x000000ffff167224 */ /* 0x000fe200078e0a05 */
[C---:B------:R-:W-:Y:S01]  /*1230*/  ISETP.GT.U32.AND P6, PT, R29.reuse, R17, PT ;  /* 0x000000111d00720c */ /* 0x040fe20003fc4070 */
[----:B------:R-:W-:Y:S01]  /*1240*/  IMAD.HI.U32 R0, R4, R9, RZ ;  /* 0x0000000904007227 */ /* 0x000fe200078e00ff */
[----:B------:R-:W-:-:S03]  /*1250*/  ISETP.GT.U32.AND P5, PT, R29, R16, PT ;  /* 0x000000101d00720c */ /* 0x000fc60003fa4070 */
[----:B------:R-:W-:Y:S02]  /*1260*/  IMAD.MOV R21, RZ, RZ, -R20 ;  /* 0x000000ffff157224 */ /* 0x000fe400078e0a14 */
[C---:B------:R-:W-:Y:S01]  /*1270*/  IMAD R20, R29.reuse, R22, R27 ;  /* 0x000000161d147224 */ /* 0x040fe200078e021b */
[----:B------:R-:W-:Y:S01]  /*1280*/  IABS R22, R31 ;  /* 0x0000001f00167213 */ /* 0x000fe20000000000 */
[----:B------:R-:W-:Y:S01]  /*1290*/  IMAD.MOV R0, RZ, RZ, -R0 ;  /* 0x000000ffff007224 */ /* 0x000fe200078e0a00 */
[----:B------:R-:W-:Y:S01]  /*12a0*/  IABS R27, R204 ;  /* 0x000000cc001b7213 */ /* 0x000fe20000000000 */
[----:B------:R-:W-:Y:S01]  /*12b0*/  IMAD R19, R29, R26, R24 ;  /* 0x0000001a1d137224 */ /* 0x000fe200078e0218 */
[----:B------:R-:W-:Y:S01]  /*12c0*/  IABS R24, R206 ;  /* 0x000000ce00187213 */ /* 0x000fe20000000000 */
[----:B------:R-:W-:Y:S01]  /*12d0*/  @!P6 IMAD.IADD R17, R17, 0x1, -R29 ;  /* 0x000000011111e824 */ /* 0x000fe200078e0a1d */
[----:B------:R-:W-:Y:S01]  /*12e0*/  ISETP.GT.U32.AND P6, PT, R29, R18, PT ;  /* 0x000000121d00720c */ /* 0x000fe20003fc4070 */
[----:B------:R-:W-:Y:S01]  /*12f0*/  IMAD R0, R25, R0, R9 ;  /* 0x0000000019007224 */ /* 0x000fe200078e0209 */
[----:B------:R-:W-:Y:S01]  /*1300*/  MOV R9, R8 ;  /* 0x0000000800097202 */ /* 0x000fe20000000f00 */
[----:B------:R-:W-:Y:S01]  /*1310*/  IMAD.HI.U32 R6, R6, R22, RZ ;  /* 0x0000001606067227 */ /* 0x000fe200078e00ff */
[----:B------:R-:W-:Y:S01]  /*1320*/  IABS R26, R205 ;  /* 0x000000cd001a7213 */ /* 0x000fe20000000000 */
[----:B------:R-:W1:Y:S01]  /*1330*/  LDS R8, [UR10] ;  /* 0x0000000aff087984 */ /* 0x000e620008000800 */
[----:B------:R-:W-:Y:S01]  /*1340*/  @!P5 IADD3 R16, PT, PT, R16, -R29, RZ ;  /* 0x8000001d1010d210 */ /* 0x000fe20007ffe0ff */
[----:B------:R-:W-:Y:S01]  /*1350*/  IMAD.HI.U32 R5, R4, R24, RZ ;  /* 0x0000001804057227 */ /* 0x000fe200078e00ff */
[----:B------:R-:W-:-:S02]  /*1360*/  IADD3 R30, PT, PT, -R6, RZ, RZ ;  /* 0x000000ff061e7210 */ /* 0x000fc40007ffe1ff */
[C---:B------:R-:W-:Y:S01]  /*1370*/  ISETP.GT.U32.AND P2, PT, R29.reuse, R20, PT ;  /* 0x000000141d00720c */ /* 0x040fe20003f44070 */
[----:B------:R-:W-:Y:S01]  /*1380*/  @!P4 IMAD.MOV R9, RZ, RZ, -R9 ;  /* 0x000000ffff09c224 */ /* 0x000fe200078e0a09 */
[C---:B------:R-:W-:Y:S01]  /*1390*/  ISETP.GT.U32.AND P4, PT, R29.reuse, R15, PT ;  /* 0x0000000f1d00720c */ /* 0x040fe20003f84070 */
[----:B------:R-:W-:Y:S01]  /*13a0*/  @!P6 IMAD.IADD R18, R18, 0x1, -R29 ;  /* 0x000000011212e824 */ /* 0x000fe200078e0a1d */
[----:B------:R-:W-:Y:S01]  /*13b0*/  ISETP.GT.U32.AND P6, PT, R29, R19, PT ;  /* 0x000000131d00720c */ /* 0x000fe20003fc4070 */
[----:B------:R-:W-:Y:S01]  /*13c0*/  @!P0 IMAD.MOV R12, RZ, RZ, -R12 ;  /* 0x000000ffff0c8224 */ /* 0x000fe200078e0a0c */
[----:B------:R-:W-:Y:S01]  /*13d0*/  IADD3 R5, PT, PT, -R5, RZ, RZ ;  /* 0x000000ff05057210 */ /* 0x000fe20007ffe1ff */
[C---:B------:R-:W-:Y:S01]  /*13e0*/  IMAD.HI.U32 R6, R4.reuse, R26, RZ ;  /* 0x0000001a04067227 */ /* 0x040fe200078e00ff */
[----:B------:R-:W-:Y:S02]  /*13f0*/  ISETP.GT.U32.AND P0, PT, R29, R18, PT ;  /* 0x000000121d00720c */ /* 0x000fe40003f04070 */
[----:B------:R-:W-:Y:S01]  /*1400*/  ISETP.GT.U32.AND P5, PT, R25, R0, PT ;  /* 0x000000001900720c */ /* 0x000fe20003fa4070 */
[----:B------:R-:W-:-:S04]  /*1410*/  IMAD.HI.U32 R4, R4, R27, RZ ;  /* 0x0000001b04047227 */ /* 0x000fc800078e00ff */
[----:B------:R-:W-:Y:S02]  /*1420*/  IMAD.MOV R6, RZ, RZ, -R6 ;  /* 0x000000ffff067224 */ /* 0x000fe400078e0a06 */
[----:B------:R-:W-:Y:S02]  /*1430*/  IMAD R21, R29, R21, R28 ;  /* 0x000000151d157224 */ /* 0x000fe400078e021c */
[----:B------:R-:W-:Y:S02]  /*1440*/  IMAD.MOV R28, RZ, RZ, -R4 ;  /* 0x000000ffff1c7224 */ /* 0x000fe400078e0a04 */
[----:B------:R-:W-:Y:S02]  /*1450*/  IMAD R4, R25, R5, R24 ;  /* 0x0000000519047224 */ /* 0x000fe400078e0218 */
[----:B------:R-:W-:Y:S01]  /*1460*/  @!P6 IMAD.IADD R19, R19, 0x1, -R29 ;  /* 0x000000011313e824 */ /* 0x000fe200078e0a1d */
[C---:B------:R-:W-:Y:S01]  /*1470*/  ISETP.GT.U32.AND P6, PT, R29.reuse, R17, PT ;  /* 0x000000111d00720c */ /* 0x040fe20003fc4070 */
[----:B------:R-:W-:-:S02]  /*1480*/  IMAD R22, R29, R30, R22 ;  /* 0x0000001e1d167224 */ /* 0x000fc400078e0216 */
[----:B------:R-:W-:Y:S02]  /*1490*/  IMAD R5, R25, R6, R26 ;  /* 0x0000000619057224 */ /* 0x000fe400078e021a */
[----:B------:R-:W-:Y:S01]  /*14a0*/  @!P1 IMAD.MOV R11, RZ, RZ, -R11 ;  /* 0x000000ffff0b9224 */ /* 0x000fe200078e0a0b */
[----:B------:R-:W-:Y:S01]  /*14b0*/  ISETP.GT.U32.AND P1, PT, R29, R19, PT ;  /* 0x000000131d00720c */ /* 0x000fe20003f24070 */
[--C-:B------:R-:W-:Y:S01]  /*14c0*/  @!P4 IMAD.IADD R15, R15, 0x1, -R29.reuse ;  /* 0x000000010f0fc824 */ /* 0x100fe200078e0a1d */
[----:B------:R-:W-:Y:S01]  /*14d0*/  ISETP.GT.U32.AND P4, PT, R29, R22, PT ;  /* 0x000000161d00720c */ /* 0x000fe20003f84070 */
[--C-:B------:R-:W-:Y:S01]  /*14e0*/  @!P0 IMAD.IADD R18, R18, 0x1, -R29.reuse ;  /* 0x0000000112128824 */ /* 0x100fe200078e0a1d */
[----:B------:R-:W-:Y:S01]  /*14f0*/  ISETP.GT.U32.AND P0, PT, R25, R5, PT ;  /* 0x000000051900720c */ /* 0x000fe20003f04070 */
[----:B------:R-:W-:Y:S01]  /*1500*/  @!P3 IMAD.MOV R14, RZ, RZ, -R14 ;  /* 0x000000ffff0eb224 */ /* 0x000fe200078e0a0e */
[----:B------:R-:W-:Y:S01]  /*1510*/  ISETP.GT.U32.AND P3, PT, R29, R21, PT ;  /* 0x000000151d00720c */ /* 0x000fe20003f64070 */
[--C-:B------:R-:W-:Y:S01]  /*1520*/  @!P6 IMAD.IADD R17, R17, 0x1, -R29.reuse ;  /* 0x000000011111e824 */ /* 0x100fe200078e0a1d */
[C---:B------:R-:W-:Y:S01]  /*1530*/  ISETP.GT.U32.AND P6, PT, R25.reuse, R4, PT ;  /* 0x000000041900720c */ /* 0x040fe20003fc4070 */
[----:B------:R-:W-:Y:S01]  /*1540*/  @!P2 IMAD.IADD R20, R20, 0x1, -R29 ;  /* 0x000000011414a824 */ /* 0x000fe200078e0a1d */
[----:B-1----:R-:W-:Y:S01]  /*1550*/  R2UR UR11, R8 ;  /* 0x00000000080b72ca */ /* 0x002fe200000e0000 */
[----:B------:R-:W-:Y:S01]  /*1560*/  @!P5 IMAD.IADD R0, R0, 0x1, -R25 ;  /* 0x000000010000d824 */ /* 0x000fe200078e0a19 */
[----:B------:R-:W-:Y:S01]  /*1570*/  LOP3.LUT R8, RZ, R3, RZ, 0x33, !PT ;  /* 0x00000003ff087212 */ /* 0x000fe200078e33ff */
[----:B------:R-:W-:Y:S01]  /*1580*/  IMAD R6, R25, R28, R27 ;  /* 0x0000001c19067224 */ /* 0x000fe200078e021b */
[----:B------:R-:W-:Y:S01]  /*1590*/  @!P1 IADD3 R19, PT, PT, R19, -R29, RZ ;  /* 0x8000001d13139210 */ /* 0x000fe20007ffe0ff */
[----:B------:R-:W-:Y:S01]  /*15a0*/  BAR.SYNC.DEFER_BLOCKING 0x0 ;  /* 0x0000000000007b1d */ /* 0x000fe20000010000 */
[----:B------:R-:W-:-:S02]  /*15b0*/  ISETP.GE.AND P1, PT, R32, RZ, PT ;  /* 0x000000ff2000720c */ /* 0x000fc40003f26270 */
[----:B------:R-:W-:Y:S01]  /*15c0*/  @!P4 IADD3 R22, PT, PT, R22, -R29, RZ ;  /* 0x8000001d1616c210 */ /* 0x000fe20007ffe0ff */
[----:B------:R-:W-:Y:S01]  /*15d0*/  @!P3 IMAD.IADD R21, R21, 0x1, -R29 ;  /* 0x000000011515b824 */ /* 0x000fe200078e0a1d */
[----:B------:R-:W-:Y:S01]  /*15e0*/  @!P0 IADD3 R5, PT, PT, R5, -R25, RZ ;  /* 0x8000001905058210 */ /* 0x000fe20007ffe0ff */
[----:B------:R-:W-:Y:S01]  /*15f0*/  @!P6 IMAD.IADD R4, R4, 0x1, -R25 ;  /* 0x000000010404e824 */ /* 0x000fe200078e0a19 */
[----:B------:R-:W-:Y:S02]  /*1600*/  ISETP.GT.U32.AND P4, PT, R29, R20, PT ;  /* 0x000000141d00720c */ /* 0x000fe40003f84070 */
[----:B------:R-:W-:Y:S02]  /*1610*/  ISETP.GT.U32.AND P0, PT, R25, R0, PT ;  /* 0x000000001900720c */ /* 0x000fe40003f04070 */
[----:B------:R-:W-:Y:S02]  /*1620*/  ISETP.GE.AND P3, PT, R33, RZ, PT ;  /* 0x000000ff2100720c */ /* 0x000fe40003f66270 */
[----:B------:R-:W-:Y:S01]  /*1630*/  ISETP.GT.U32.AND P2, PT, R25, R6, PT ;  /* 0x000000061900720c */ /* 0x000fe20003f44070 */
[----:B------:R-:W-:Y:S01]  /*1640*/  @!P1 IMAD.MOV R15, RZ, RZ, -R15 ;  /* 0x000000ffff0f9224 */ /* 0x000fe200078e0a0f */
[----:B------:R-:W-:-:S02]  /*1650*/  ISETP.GT.U32.AND P5, PT, R29, R21, PT ;  /* 0x000000151d00720c */ /* 0x000fc40003fa4070 */
[----:B------:R-:W-:Y:S02]  /*1660*/  ISETP.GT.U32.AND P1, PT, R25, R4, PT ;  /* 0x000000041900720c */ /* 0x000fe40003f24070 */
[----:B------:R-:W-:Y:S01]  /*1670*/  ISETP.GT.U32.AND P6, PT, R29, R22, PT ;  /* 0x000000161d00720c */ /* 0x000fe20003fc4070 */
[----:B------:R-:W-:Y:S01]  /*1680*/  @!P4 IMAD.IADD R20, R20, 0x1, -R29 ;  /* 0x000000011414c824 */ /* 0x000fe200078e0a1d */
[----:B------:R-:W-:Y:S01]  /*1690*/  ISETP.GE.AND P4, PT, R34, RZ, PT ;  /* 0x000000ff2200720c */ /* 0x000fe20003f86270 */
[--C-:B------:R-:W-:Y:S01]  /*16a0*/  @!P0 IMAD.IADD R0, R0, 0x1, -R25.reuse ;  /* 0x0000000100008824 */ /* 0x100fe200078e0a19 */
[----:B------:R-:W-:Y:S02]  /*16b0*/  ISETP.GE.AND P0, PT, R37, RZ, PT ;  /* 0x000000ff2500720c */ /* 0x000fe40003f06270 */
[----:B------:R-:W-:Y:S01]  /*16c0*/  @!P3 IADD3 R16, PT, PT, -R16, RZ, RZ ;  /* 0x000000ff1010b210 */ /* 0x000fe20007ffe1ff */
[----:B------:R-:W-:Y:S01]  /*16d0*/  @!P2 IMAD.IADD R6, R6, 0x1, -R25 ;  /* 0x000000010606a824 */ /* 0x000fe200078e0a19 */
[----:B------:R-:W-:Y:S01]  /*16e0*/  ISETP.GT.U32.AND P3, PT, R25, R5, PT ;  /* 0x000000051900720c */ /* 0x000fe20003f64070 */
[----:B------:R-:W-:Y:S01]  /*16f0*/  @!P5 IMAD.IADD R21, R21, 0x1, -R29 ;  /* 0x000000011515d824 */ /* 0x000fe200078e0a1d */
[----:B------:R-:W-:Y:S01]  /*1700*/  ISETP.GE.AND P5, PT, R35, RZ, PT ;  /* 0x000000ff2300720c */ /* 0x000fe20003fa6270 */
[----:B------:R-:W-:Y:S01]  /*1710*/  @!P1 IMAD.IADD R4, R4, 0x1, -R25 ;  /* 0x0000000104049824 */ /* 0x000fe200078e0a19 */
[----:B------:R-:W-:-:S02]  /*1720*/  ISETP.GT.U32.AND P2, PT, R25, R6, PT ;  /* 0x000000061900720c */ /* 0x000fc40003f44070 */
[----:B------:R-:W-:Y:S01]  /*1730*/  ISETP.GE.AND P1, PT, R38, RZ, PT ;  /* 0x000000ff2600720c */ /* 0x000fe20003f26270 */
[----:B------:R-:W-:Y:S01]  /*1740*/  @!P4 IMAD.MOV R17, RZ, RZ, -R17 ;  /* 0x000000ffff11c224 */ /* 0x000fe200078e0a11 */
[----:B------:R-:W-:Y:S01]  /*1750*/  @!P6 IADD3 R22, PT, PT, R22, -R29, RZ ;  /* 0x8000001d1616e210 */ /* 0x000fe20007ffe0ff */
[----:B------:R-:W-:Y:S01]  /*1760*/  @!P0 IMAD.MOV R20, RZ, RZ, -R20 ;  /* 0x000000ffff148224 */ /* 0x000fe200078e0a14 */
[----:B------:R-:W-:Y:S02]  /*1770*/  ISETP.GE.AND P4, PT, R203, RZ, PT ;  /* 0x000000ffcb00720c */ /* 0x000fe40003f86270 */
[----:B------:R-:W-:Y:S02]  /*1780*/  ISETP.GE.AND P0, PT, R205, RZ, PT ;  /* 0x000000ffcd00720c */ /* 0x000fe40003f06270 */
[----:B------:R-:W-:Y:S02]  /*1790*/  @!P3 IADD3 R5, PT, PT, R5, -R25, RZ ;  /* 0x800000190505b210 */ /* 0x000fe40007ffe0ff */
[----:B------:R-:W-:Y:S01]  /*17a0*/  ISETP.GE.AND P6, PT, R36, RZ, PT ;  /* 0x000000ff2400720c */ /* 0x000fe20003fc6270 */
[----:B------:R-:W-:Y:S01]  /*17b0*/  @!P2 IMAD.IADD R6, R6, 0x1, -R25 ;  /* 0x000000010606a824 */ /* 0x000fe200078e0a19 */
[----:B------:R-:W-:-:S02]  /*17c0*/  ISETP.GE.AND P3, PT, R31, RZ, PT ;  /* 0x000000ff1f00720c */ /* 0x000fc40003f66270 */
[----:B------:R-:W-:Y:S02]  /*17d0*/  @!P5 IADD3 R18, PT, PT, -R18, RZ, RZ ;  /* 0x000000ff1212d210 */ /* 0x000fe40007ffe1ff */
[----:B------:R-:W-:Y:S02]  /*17e0*/  ISETP.GE.AND P5, PT, R206, RZ, PT ;  /* 0x000000ffce00720c */ /* 0x000fe40003fa6270 */
[----:B------:R-:W-:Y:S01]  /*17f0*/  ISETP.NE.AND P2, PT, R3, RZ, PT ;  /* 0x000000ff0300720c */ /* 0x000fe20003f45270 */
[----:B------:R-:W-:Y:S01]  /*1800*/  @!P0 IMAD.MOV R5, RZ, RZ, -R5 ;  /* 0x000000ffff058224 */ /* 0x000fe200078e0a05 */
[----:B------:R-:W-:Y:S02]  /*1810*/  @!P1 IADD3 R21, PT, PT, -R21, RZ, RZ ;  /* 0x000000ff15159210 */ /* 0x000fe40007ffe1ff */
[----:B------:R-:W-:Y:S01]  /*1820*/  ISETP.NE.AND P1, PT, R2, RZ, PT ;  /* 0x000000ff0200720c */ /* 0x000fe20003f25270 */
[----:B------:R-:W-:Y:S01]  /*1830*/  @!P6 IMAD.MOV R19, RZ, RZ, -R19 ;  /* 0x000000ffff13e224 */ /* 0x000fe200078e0a13 */
[----:B------:R-:W-:Y:S01]  /*1840*/  LOP3.LUT R3, RZ, R2, RZ, 0x33, !PT ;  /* 0x00000002ff037212 */ /* 0x000fe200078e33ff */
[----:B------:R-:W-:Y:S01]  /*1850*/  @!P3 IMAD.MOV R22, RZ, RZ, -R22 ;  /* 0x000000ffff16b224 */ /* 0x000fe200078e0a16 */
[----:B------:R-:W-:Y:S01]  /*1860*/  @!P4 IADD3 R0, PT, PT, -R0, RZ, RZ ;  /* 0x000000ff0000c210 */ /* 0x000fe20007ffe1ff */
[----:B------:R-:W-:Y:S01]  /*1870*/  VIADD R2, R252, 0xffffffff ;  /* 0xfffffffffc027836 */ /* 0x000fe20000000000 */
[----:B------:R-:W-:Y:S01]  /*1880*/  SEL R7, R8, R7, !P2 ;  /* 0x0000000708077207 */ /* 0x000fe20005000000 */
[----:B------:R-:W-:Y:S01]  /*1890*/  @!P5 IMAD.MOV R4, RZ, RZ, -R4 ;  /* 0x000000ffff04d224 */ /* 0x000fe200078e0a04 */
[----:B------:R-:W-:Y:S01]  /*18a0*/  SEL R140, R3, R0, !P1 ;  /* 0x00000000038c7207 */ /* 0x000fe20004800000 */
[----:B------:R-:W-:Y:S01]  /*18b0*/  VIADD R0, R252, 0xfffffffe ;  /* 0xfffffffefc007836 */ /* 0x000fe20000000000 */
[----:B------:R-:W-:-:S02]  /*18c0*/  SEL R9, R8, R9, !P2 ;  /* 0x0000000908097207 */ /* 0x000fc40005000000 */
[----:B------:R-:W-:Y:S01]  /*18d0*/  SEL R16, R8, R16, !P2 ;  /* 0x0000001008107207 */ /* 0x000fe20005000000 */
[----:B------:R-:W-:Y:S01]  /*18e0*/  IMAD R140, R140, UR7, RZ ;  /* 0x000000078c8c7c24 */ /* 0x000fe2000f8e02ff */
[----:B------:R-:W-:Y:S01]  /*18f0*/  SEL R138, R3, R5, !P1 ;  /* 0x00000005038a7207 */ /* 0x000fe20004800000 */
[----:B---3--:R-:W-:Y:S01]  /*1900*/  IMAD R5, R7, UR9, RZ ;  /* 0x0000000907057c24 */ /* 0x008fe2000f8e02ff */
[----:B------:R-:W-:Y:S01]  /*1910*/  SEL R10, R8, R10, !P2 ;  /* 0x0000000a080a7207 */ /* 0x000fe20005000000 */
[----:B------:R-:W-:Y:S01]  /*1920*/  IMAD R26, R16, UR9, RZ ;  /* 0x00000009101a7c24 */ /* 0x000fe2000f8e02ff */
[----:B------:R-:W-:Y:S01]  /*1930*/  SEL R11, R8, R11, !P2 ;  /* 0x0000000b080b7207 */ /* 0x000fe20005000000 */
[----:B------:R-:W-:Y:S01]  /*1940*/  IMAD R138, R138, UR7, RZ ;  /* 0x000000078a8a7c24 */ /* 0x000fe2000f8e02ff */
[----:B------:R-:W-:Y:S01]  /*1950*/  SEL R12, R8, R12, !P2 ;  /* 0x0000000c080c7207 */ /* 0x000fe20005000000 */
[----:B------:R-:W-:Y:S01]  /*1960*/  IMAD R10, R10, UR9, RZ ;  /* 0x000000090a0a7c24 */ /* 0x000fe2000f8e02ff */
[C---:B------:R-:W-:Y:S01]  /*1970*/  SEL R13, R8.reuse, R13, !P2 ;  /* 0x0000000d080d7207 */ /* 0x040fe20005000000 */
[----:B------:R-:W-:Y:S01]  /*1980*/  IMAD R11, R11, UR9, RZ ;  /* 0x000000090b0b7c24 */ /* 0x000fe2000f8e02ff */
[C---:B------:R-:W-:Y:S01]  /*1990*/  SEL R14, R8.reuse, R14, !P2 ;  /* 0x0000000e080e7207 */ /* 0x040fe20005000000 */
[----:B------:R1:W-:Y:S01]  /*19a0*/  STL [R1+0x548], R5 ;  /* 0x0005480501007387 */ /* 0x0003e20000100800 */
[C---:B------:R-:W-:Y:S01]  /*19b0*/  SEL R15, R8.reuse, R15, !P2 ;  /* 0x0000000f080f7207 */ /* 0x040fe20005000000 */
[----:B------:R-:W-:Y:S01]  /*19c0*/  IMAD R25, R13, UR9, RZ ;  /* 0x000000090d197c24 */ /* 0x000fe2000f8e02ff */
[----:B------:R-:W-:Y:S01]  /*19d0*/  SEL R17, R8, R17, !P2 ;  /* 0x0000001108117207 */ /* 0x000fe20005000000 */
[----:B------:R-:W-:Y:S01]  /*19e0*/  IMAD R14, R14, UR9, RZ ;  /* 0x000000090e0e7c24 */ /* 0x000fe2000f8e02ff */
[C---:B------:R-:W-:Y:S01]  /*19f0*/  SEL R18, R8.reuse, R18, !P2 ;  /* 0x0000001208127207 */ /* 0x040fe20005000000 */
[----:B------:R-:W-:Y:S01]  /*1a00*/  IMAD R24, R15, UR9, RZ ;  /* 0x000000090f187c24 */ /* 0x000fe2000f8e02ff */
[C---:B------:R-:W-:Y:S01]  /*1a10*/  SEL R19, R8.reuse, R19, !P2 ;  /* 0x0000001308137207 */ /* 0x040fe20005000000 */
[----:B------:R-:W-:Y:S01]  /*1a20*/  IMAD R28, R17, UR9, RZ ;  /* 0x00000009111c7c24 */ /* 0x000fe2000f8e02ff */
[----:B------:R-:W-:-:S02]  /*1a30*/  SEL R20, R8, R20, !P2 ;  /* 0x0000001408147207 */ /* 0x000fc40005000000 */
[C---:B------:R-:W-:Y:S02]  /*1a40*/  SEL R21, R8.reuse, R21, !P2 ;  /* 0x0000001508157207 */ /* 0x040fe40005000000 */
[C---:B------:R-:W-:Y:S02]  /*1a50*/  SEL R22, R8.reuse, R22, !P2 ;  /* 0x0000001608167207 */ /* 0x040fe40005000000 */
[----:B------:R-:W-:Y:S01]  /*1a60*/  SEL R23, R8, R23, !P2 ;  /* 0x0000001708177207 */ /* 0x000fe20005000000 */
[----:B------:R-:W-:Y:S01]  /*1a70*/  IMAD R8, R9, UR9, RZ ;  /* 0x0000000909087c24 */ /* 0x000fe2000f8e02ff */
[----:B------:R-:W-:Y:S02]  /*1a80*/  ISETP.GE.AND P6, PT, R204, RZ, PT ;  /* 0x000000ffcc00720c */ /* 0x000fe40003fc6270 */
[----:B-----5:R-:W-:Y:S01]  /*1a90*/  LEA R38, P2, R207, UR14, 0x2 ;  /* 0x0000000ecf267c11 */ /* 0x020fe2000f8410ff */
[----:B------:R-:W-:Y:S01]  /*1aa0*/  IMAD R46, R23, UR9, RZ ;  /* 0x00000009172e7c24 */ /* 0x000fe2000f8e02ff */
[----:B------:R-:W-:Y:S01]  /*1ab0*/  ISETP.GE.U32.AND P5, PT, R0, 0x7fffffdf, PT ;  /* 0x7fffffdf0000780c */ /* 0x000fe20003fa6070 */
[----:B------:R2:W-:Y:S01]  /*1ac0*/  STL [R1+0x544], R8 ;  /* 0x0005440801007387 */ /* 0x0005e20000100800 */
[----:B------:R-:W-:-:S02]  /*1ad0*/  LEA.HI.X.SX32 R0, R207, UR15, 0x2, P2 ;  /* 0x0000000fcf007c11 */ /* 0x000fc400090f16ff */
[----:B------:R-:W-:Y:S01]  /*1ae0*/  LEA R16, P3, R5, R38, 0x2 ;  /* 0x0000002605107211 */ /* 0x000fe200078610ff */
[----:B------:R-:W-:Y:S01]  /*1af0*/  STL [R1+0x540], R10 ;  /* 0x0005400a01007387 */ /* 0x000fe20000100800 */
[----:B------:R-:W-:Y:S01]  /*1b00*/  SEL R139, R3, R4, !P1 ;  /* 0x00000004038b7207 */ /* 0x000fe20004800000 */
[----:B------:R-:W-:Y:S01]  /*1b10*/  IMAD R4, R12, UR9, RZ ;  /* 0x000000090c047c24 */ /* 0x000fe2000f8e02ff */
[----:B------:R-:W-:Y:S01]  /*1b20*/  LEA R42, P2, R8, R38, 0x2 ;  /* 0x00000026082a7211 */ /* 0x000fe200078410ff */
[----:B------:R-:W-:Y:S01]  /*1b30*/  STL [R1+0x53c], R11 ;  /* 0x00053c0b01007387 */ /* 0x000fe20000100800 */
[----:B------:R-:W-:Y:S01]  /*1b40*/  LEA.HI.X.SX32 R17, R5, R0, 0x2, P3 ;  /* 0x0000000005117211 */ /* 0x000fe200018f16ff */
[----:B-1----:R-:W-:Y:S01]  /*1b50*/  IMAD R5, R19, UR9, RZ ;  /* 0x0000000913057c24 */ /* 0x002fe2000f8e02ff */
[----:B------:R-:W-:Y:S01]  /*1b60*/  LEA R36, P3, R10, R38, 0x2 ;  /* 0x000000260a247211 */ /* 0x000fe200078610ff */
[----:B------:R1:W-:Y:S01]  /*1b70*/  STL [R1+0x538], R4 ;  /* 0x0005380401007387 */ /* 0x0003e20000100800 */
[----:B------:R-:W-:Y:S01]  /*1b80*/  LEA.HI.X.SX32 R43, R8, R0, 0x2, P2 ;  /* 0x00000000082b7211 */ /* 0x000fe200010f16ff */
[----:B------:R-:W-:Y:S01]  /*1b90*/  IMAD R139, R139, UR7, RZ ;  /* 0x000000078b8b7c24 */ /* 0x000fe2000f8e02ff */
[----:B------:R-:W-:Y:S01]  /*1ba0*/  @!P6 IADD3 R6, PT, PT, -R6, RZ, RZ ;  /* 0x000000ff0606e210 */ /* 0x000fe20007ffe1ff */
[----:B------:R-:W-:Y:S01]  /*1bb0*/  STL [R1+0x534], R25 ;  /* 0x0005341901007387 */ /* 0x000fe20000100800 */
[----:B--2---:R-:W-:-:S02]  /*1bc0*/  LEA R8, P2, R11, R38, 0x2 ;  /* 0x000000260b087211 */ /* 0x004fc400078410ff */
[----:B------:R-:W-:Y:S01]  /*1bd0*/  LEA.HI.X.SX32 R37, R10, R0, 0x2, P3 ;  /* 0x000000000a257211 */ /* 0x000fe200018f16ff */
[----:B------:R2:W-:Y:S01]  /*1be0*/  STL [R1+0x530], R14 ;  /* 0x0005300e01007387 */ /* 0x0005e20000100800 */
[----:B------:R-:W-:Y:S02]  /*1bf0*/  LEA R12, P3, R4, R38, 0x2 ;  /* 0x00000026040c7211 */ /* 0x000fe400078610ff */
[----:B------:R-:W-:Y:S01]  /*1c00*/  SEL R137, R3, R6, !P1 ;  /* 0x0000000603897207 */ /* 0x000fe20004800000 */
[----:B------:R-:W-:Y:S01]  /*1c10*/  IMAD R6, R18, UR9, RZ ;  /* 0x0000000912067c24 */ /* 0x000fe2000f8e02ff */
[----:B------:R-:W-:Y:S01]  /*1c20*/  LEA.HI.X.SX32 R9, R11, R0, 0x2, P2 ;  /* 0x000000000b097211 */ /* 0x000fe200010f16ff */
[----:B------:R3:W-:Y:S01]  /*1c30*/  STL [R1+0x52c], R24 ;  /* 0x00052c1801007387 */ /* 0x0007e20000100800 */
[----:B------:R-:W-:Y:S01]  /*1c40*/  LEA R40, P2, R25, R38, 0x2 ;  /* 0x0000002619287211 */ /* 0x000fe200078410ff */
[----:B------:R-:W-:Y:S01]  /*1c50*/  IMAD R137, R137, UR7, RZ ;  /* 0x0000000789897c24 */ /* 0x000fe2000f8e02ff */
[----:B------:R-:W-:Y:S01]  /*1c60*/  LEA.HI.X.SX32 R13, R4, R0, 0x2, P3 ;  /* 0x00000000040d7211 */ /* 0x000fe200018f16ff */
[----:B------:R4:W-:Y:S01]  /*1c70*/  STL [R1+0x528], R26 ;  /* 0x0005281a01007387 */ /* 0x0009e20000100800 */
[----:B------:R-:W-:Y:S01]  /*1c80*/  LEA R18, P3, R14, R38, 0x2 ;  /* 0x000000260e127211 */ /* 0x000fe200078610ff */
[----:B-1----:R-:W-:Y:S01]  /*1c90*/  IMAD R4, R21, UR9, RZ ;  /* 0x0000000915047c24 */ /* 0x002fe2000f8e02ff */
[----:B------:R-:W-:Y:S01]  /*1ca0*/  ISETP.GE.U32.AND P0, PT, R2, 0x7fffffe0, PT ;  /* 0x7fffffe00200780c */ /* 0x000fe20003f06070 */
[----:B------:R-:W-:Y:S01]  /*1cb0*/  VIADD R2, R252, 0xfffffffd ;  /* 0xfffffffdfc027836 */ /* 0x000fe20000000000 */
[----:B------:R-:W-:Y:S01]  /*1cc0*/  LEA.HI.X.SX32 R41, R25, R0, 0x2, P2 ;  /* 0x0000000019297211 */ /* 0x000fe200010f16ff */
[----:B------:R1:W-:Y:S01]  /*1cd0*/  STL [R1+0x524], R28 ;  /* 0x0005241c01007387 */ /* 0x0003e20000100800 */
[----:B------:R-:W-:Y:S01]  /*1ce0*/  LEA R30, P2, R24, R38, 0x2 ;  /* 0x00000026181e7211 */ /* 0x000fe200078410ff */
[----:B------:R-:W-:Y:S01]  /*1cf0*/  UMOV UR7, 0x1 ;  /* 0x0000000100077882 */ /* 0x000fe20000000000 */
[----:B------:R-:W-:Y:S01]  /*1d00*/  LEA.HI.X.SX32 R19, R14, R0, 0x2, P3 ;  /* 0x000000000e137211 */ /* 0x000fe200018f16ff */
[----:B------:R-:W-:Y:S01]  /*1d10*/  STL [R1+0x520], R6 ;  /* 0x0005200601007387 */ /* 0x000fe20000100800 */
[----:B--2---:R-:W-:-:S02]  /*1d20*/  LEA R14, P3, R26, R38, 0x2 ;  /* 0x000000261a0e7211 */ /* 0x004fc400078610ff */
[----:B------:R-:W-:Y:S01]  /*1d30*/  LEA.HI.X.SX32 R31, R24, R0, 0x2, P2 ;  /* 0x00000000181f7211 */ /* 0x000fe200010f16ff */
[----:B------:R-:W-:Y:S01]  /*1d40*/  STL [R1+0x51c], R5 ;  /* 0x00051c0501007387 */ /* 0x000fe20000100800 */
[----:B------:R-:W-:Y:S01]  /*1d50*/  ISETP.GE.U32.AND P4, PT, R2, 0x7fffffde, PT ;  /* 0x7fffffde0200780c */ /* 0x000fe20003f86070 */
[----:B------:R-:W-:Y:S01]  /*1d60*/  IMAD R2, R20, UR9, RZ ;  /* 0x0000000914027c24 */ /* 0x000fe2000f8e02ff */
[----:B---3--:R-:W-:Y:S02]  /*1d70*/  LEA R24, P2, R28, R38, 0x2 ;  /* 0x000000261c187211 */ /* 0x008fe400078410ff */
[----:B------:R-:W-:Y:S02]  /*1d80*/  LEA.HI.X.SX32 R15, R26, R0, 0x2, P3 ;  /* 0x000000001a0f7211 */ /* 0x000fe400018f16ff */
[----:B------:R-:W-:Y:S01]  /*1d90*/  IADD3 R3, PT, PT, R252, -0x4, RZ ;  /* 0xfffffffcfc037810 */ /* 0x000fe20007ffe0ff */
[----:B------:R2:W-:Y:S01]  /*1da0*/  STL [R1+0x518], R2 ;  /* 0x0005180201007387 */ /* 0x0005e20000100800 */
[----:B----4-:R-:W-:-:S02]  /*1db0*/  LEA R26, P3, R6, R38, 0x2 ;  /* 0x00000026061a7211 */ /* 0x010fc400078610ff */
[----:B------:R-:W-:Y:S01]  /*1dc0*/  LEA.HI.X.SX32 R25, R28, R0, 0x2, P2 ;  /* 0x000000001c197211 */ /* 0x000fe200010f16ff */
[----:B------:R3:W-:Y:S01]  /*1dd0*/  STL [R1+0x514], R4 ;  /* 0x0005140401007387 */ /* 0x0007e20000100800 */
[----:B------:R-:W-:Y:S01]  /*1de0*/  ISETP.GE.U32.AND P6, PT, R3, 0x7fffffdd, PT ;  /* 0x7fffffdd0300780c */ /* 0x000fe20003fc6070 */
[----:B------:R-:W-:Y:S01]  /*1df0*/  IMAD R3, R22, UR9, RZ ;  /* 0x0000000916037c24 */ /* 0x000fe2000f8e02ff */
[C---:B-1----:R-:W-:Y:S02]  /*1e00*/  LEA R28, P2, R5.reuse, R38, 0x2 ;  /* 0x00000026051c7211 */ /* 0x042fe400078410ff */
[----:B------:R-:W-:Y:S02]  /*1e10*/  LEA.HI.X.SX32 R27, R6, R0, 0x2, P3 ;  /* 0x00000000061b7211 */ /* 0x000fe400018f16ff */
[----:B------:R-:W-:Y:S01]  /*1e20*/  LEA R32, P3, R2, R38, 0x2 ;  /* 0x0000002602207211 */ /* 0x000fe200078610ff */
[----:B------:R1:W-:Y:S01]  /*1e30*/  STL [R1+0x510], R3 ;  /* 0x0005100301007387 */ /* 0x0003e20000100800 */
[----:B------:R-:W-:-:S02]  /*1e40*/  LEA.HI.X.SX32 R29, R5, R0, 0x2, P2 ;  /* 0x00000000051d7211 */ /* 0x000fc400010f16ff */
[----:B------:R-:W-:Y:S01]  /*1e50*/  LEA R34, P2, R4, R38, 0x2 ;  /* 0x0000002604227211 */ /* 0x000fe200078410ff */
[----:B------:R-:W-:Y:S01]  /*1e60*/  STL [R1+0x2e8], R46 ;  /* 0x0002e82e01007387 */ /* 0x000fe20000100800 */
[----:B------:R-:W-:Y:S01]  /*1e70*/  LEA.HI.X.SX32 R33, R2, R0, 0x2, P3 ;  /* 0x0000000002217211 */ /* 0x000fe200018f16ff */
[----:B--2---:R-:W-:Y:S01]  /*1e80*/  IMAD.SHL.U32 R2, R140, 0x4, RZ ;  /* 0x000000048c027824 */ /* 0x004fe200078e00ff */
[----:B------:R-:W-:Y:S02]  /*1e90*/  LEA R6, P3, R3, R38, 0x2 ;  /* 0x0000002603067211 */ /* 0x000fe400078610ff */
[-C--:B------:R-:W-:Y:S01]  /*1ea0*/  LEA.HI.X.SX32 R35, R4, R0.reuse, 0x2, P2 ;  /* 0x0000000004237211 */ /* 0x080fe200010f16ff */
[----:B---3--:R-:W-:Y:S01]  /*1eb0*/  IMAD.SHL.U32 R4, R139, 0x4, RZ ;  /* 0x000000048b047824 */ /* 0x008fe200078e00ff */
[----:B------:R-:W-:Y:S01]  /*1ec0*/  LEA.HI.X.SX32 R7, R3, R0, 0x2, P3 ;  /* 0x0000000003077211 */ /* 0x000fe200018f16ff */
[----:B------:R2:W-:Y:S01]  /*1ed0*/  STL [R1+0x50c], R2 ;  /* 0x00050c0201007387 */ /* 0x0005e20000100800 */
[----:B------:R-:W-:-:S02]  /*1ee0*/  IADD3 R10, P3, PT, R2, UR12, RZ ;  /* 0x0000000c020a7c10 */ /* 0x000fc4000ff7e0ff */
[----:B-1----:R-:W-:Y:S01]  /*1ef0*/  SHF.L.U32 R3, R138, 0x2, RZ ;  /* 0x000000028a037819 */ /* 0x002fe200000006ff */
[----:B------:R1:W-:Y:S01]  /*1f00*/  STL [R1+0x508], R4 ;  /* 0x0005080401007387 */ /* 0x0003e20000100800 */
[----:B------:R-:W-:Y:S02]  /*1f10*/  IADD3 R22, P2, PT, R4, UR12, RZ ;  /* 0x0000000c04167c10 */ /* 0x000fe4000ff5e0ff */
[----:B------:R-:W-:Y:S01]  /*1f20*/  LEA.HI.X.SX32 R11, R140, UR13, 0x2, P3 ;  /* 0x0000000d8c0b7c11 */ /* 0x000fe200098f16ff */
[----:B------:R3:W-:Y:S01]  /*1f30*/  STL [R1+0x504], R3 ;  /* 0x0005040301007387 */ /* 0x0007e20000100800 */
[----:B------:R-:W-:Y:S01]  /*1f40*/  LEA.HI.X.SX32 R23, R139, UR13, 0x2, P2 ;  /* 0x0000000d8b177c11 */ /* 0x000fe200090f16ff */
[----:B--2---:R-:W-:Y:S01]  /*1f50*/  IMAD.SHL.U32 R2, R137, 0x4, RZ ;  /* 0x0000000489027824 */ /* 0x004fe200078e00ff */
[----:B------:R-:W-:Y:S02]  /*1f60*/  ISETP.NE.U32.AND P1, PT, R45, RZ, PT ;  /* 0x000000ff2d00720c */ /* 0x000fe40003f25070 */
[----:B-1----:R-:W-:-:S02]  /*1f70*/  IADD3 R4, P3, PT, R3, UR12, RZ ;  /* 0x0000000c03047c10 */ /* 0x002fc4000ff7e0ff */
[----:B------:R1:W-:Y:S01]  /*1f80*/  STL [R1+0x500], R2 ;  /* 0x0005000201007387 */ /* 0x0003e20000100800 */
[----:B------:R-:W-:Y:S01]  /*1f90*/  IADD3 R20, P2, PT, R2, UR12, RZ ;  /* 0x0000000c02147c10 */ /* 0x000fe2000ff5e0ff */
[----:B------:R-:W-:Y:S01]  /*1fa0*/  UIADD3 UR12, UPT, UPT, UR11, UR5, URZ ;  /* 0x000000050b0c7290 */ /* 0x000fe2000fffe0ff */
[----:B------:R-:W-:Y:S01]  /*1fb0*/  LEA.HI.X.SX32 R5, R138, UR13, 0x2, P3 ;  /* 0x0000000d8a057c11 */ /* 0x000fe200098f16ff */
[----:B---3--:R-:W-:Y:S01]  /*1fc0*/  VIADD R3, R252, 0xfffffffb ;  /* 0xfffffffbfc037836 */ /* 0x008fe20000000000 */
[----:B------:R-:W-:Y:S02]  /*1fd0*/  LEA R38, P3, R46, R38, 0x2 ;  /* 0x000000262e267211 */ /* 0x000fe400078610ff */
[----:B------:R-:W-:Y:S01]  /*1fe0*/  LEA.HI.X.SX32 R21, R137, UR13, 0x2, P2 ;  /* 0x0000000d89157c11 */ /* 0x000fe200090f16ff */
[----:B------:R-:W-:Y:S10]  /*1ff0*/  BRA.U UP0, `(.L_x_5) ;  /* 0x0000000100187547 */ /* 0x000ff4000b800000 */
[----:B------:R-:W-:Y:S01]  /*2000*/  ELECT P2, URZ, PT ;  /* 0x0000000000ff782f */ /* 0x000fe20003840000 */
[----:B-1----:R-:W-:Y:S01]  /*2010*/  IMAD.MOV.U32 R2, RZ, RZ, 0x1 ;  /* 0x00000001ff027424 */ /* 0x002fe200078e00ff */
[----:B------:R-:W-:Y:S01]  /*2020*/  UMOV UR5, 0x40 ;  /* 0x0000004000057882 */ /* 0x000fe20000000000 */
[----:B------:R-:W-:Y:S01]  /*2030*/  UVIRTCOUNT.DEALLOC.SMPOOL 0x80 ;  /* 0x000000800000784c */ /* 0x000fe20000000000 */
[----:B------:R-:W-:-:S09]  /*2040*/  ULEA UR5, UR6, UR5, 0x18 ;  /* 0x0000000506057291 */ /* 0x000fd2000f8ec0ff */
[----:B------:R2:W-:Y:S03]  /*2050*/  @P2 STS.U8 [UR5], R2 ;  /* 0x00000002ff002988 */ /* 0x0005e60008000005 */
.L_x_5:
[----:B------:R-:W-:Y:S01]  /*2060*/  STTM.x64 tmem[UR12], RZ ;  /* 0x000000ff000079ed */ /* 0x000fe2000834000c */
[----:B------:R-:W-:Y:S01]  /*2070*/  STTM.x64 tmem[UR12+0x40], RZ ;  /* 0x000040ff000079ed */ /* 0x000fe2000834000c */
[----:B------:R-:W-:Y:S01]  /*2080*/  STTM.x64 tmem[UR12+0x80], RZ ;  /* 0x000080ff000079ed */ /* 0x000fe2000834000c */
[----:B------:R-:W-:Y:S01]  /*2090*/  STTM.x64 tmem[UR12+0xc0], RZ ;  /* 0x0000c0ff000079ed */ /* 0x000fe2000834000c */
[----:B------:R-:W3:Y:S02]  /*20a0*/  FENCE.VIEW.ASYNC.T ;  /* 0x00000000000073c6 */ /* 0x000ee40000000200 */
[----:B---3--:R-:W-:Y:S01]  /*20b0*/  VOTEU.ALL UP1, P1 ;  /* 0x0000000000ff7886 */ /* 0x008fe20000820000 */
[----:B------:R-:W3:Y:S01]  /*20c0*/  LDCU.64 UR26, c[0x0][0x358] ;  /* 0x00006b00ff1a77ac */ /* 0x000ee20008000a00 */
[----:B-12---:R-:W-:Y:S01]  /*20d0*/  IMAD.SHL.U32 R2, R45, 0x4, RZ ;  /* 0x000000042d027824 */ /* 0x006fe200078e00ff */
[----:B------:R-:W-:Y:S01]  /*20e0*/  STL.64 [R1+0x770], R40 ;  /* 0x0007702801007387 */ /* 0x000fe20000100a00 */
[----:B------:R-:W-:Y:S01]  /*20f0*/  LEA.HI.X.SX32 R39, R46, R0, 0x2, P3 ;  /* 0x000000002e277211 */ /* 0x000fe200018f16ff */
[----:B------:R-:W-:Y:S01]  /*2100*/  VOTEU.ALL UP2, P1 ;  /* 0x0000000000ff7886 */ /* 0x000fe20000840000 */
[----:B------:R-:W-:-:S04]  /*2110*/  @!UP1 UIADD3 UR14, UPT, UPT, -UR7, 0x100000, URZ ;  /* 0x00100000070e9890 */ /* 0x000fc8000fffe1ff */
[----:B------:R-:W-:Y:S02]  /*2120*/  @!UP1 USHF.L.U32 UR15, UR14, 0xb, URZ ;  /* 0x0000000b0e0f9899 */ /* 0x000fe400080006ff */
[----:B------:R-:W-:Y:S01]  /*2130*/  @!UP1 USHF.L.U32 UR14, UR14, 0x1, URZ ;  /* 0x000000010e0e9899 */ /* 0x000fe200080006ff */
[----:B------:R-:W-:Y:S01]  /*2140*/  VIADD R201, R2, UR10 ;  /* 0x0000000a02c97c36 */ /* 0x000fe20008000000 */
[----:B------:R-:W-:-:S04]  /*2150*/  @!UP1 UIADD3 UR6, UPT, UPT, -UR7, 0x100000, URZ ;  /* 0x0010000007069890 */ /* 0x000fc8000fffe1ff */
[----:B------:R-:W-:Y:S02]  /*2160*/  @!UP1 USHF.L.U32 UR7, UR6, 0xb, URZ ;  /* 0x0000000b06079899 */ /* 0x000fe400080006ff */
[----:B------:R-:W-:Y:S01]  /*2170*/  @!UP1 USHF.L.U32 UR6, UR6, 0x1, URZ ;  /* 0x0000000106069899 */ /* 0x000fe200080006ff */
[----:B------:R-:W-:Y:S01]  /*2180*/  BAR.SYNC.DEFER_BLOCKING 0x0 ;  /* 0x0000000000007b1d */ /* 0x000fe20000010000 */
[----:B------:R-:W-:Y:S02]  /*2190*/  IADD3 R0, PT, PT, R252, -0x7, RZ ;  /* 0xfffffff9fc007810 */ /* 0x000fe40007ffe0ff */
[----:B------:R-:W-:Y:S01]  /*21a0*/  ISETP.GE.U32.AND P3, PT, R3, 0x7fffffdc, PT ;  /* 0x7fffffdc0300780c */ /* 0x000fe20003f66070 */
[----:B------:R-:W-:Y:S01]  /*21b0*/  IMAD.SHL.U32 R3, R142, 0x4, RZ ;  /* 0x000000048e037824 */ /* 0x000fe200078e00ff */
[----:B------:R-:W-:Y:S01]  /*21c0*/  ISETP.GE.U32.AND P2, PT, R44, 0x7fffffdb, PT ;  /* 0x7fffffdb2c00780c */ /* 0x000fe20003f46070 */
[----:B------:R-:W-:Y:S01]  /*21d0*/  VOTEU.ALL UP1, P1 ;  /* 0x0000000000ff7886 */ /* 0x000fe20000820000 */
[----:B------:R1:W-:Y:S01]  /*21e0*/  STL.64 [R1+0x768], R30 ;  /* 0x0007681e01007387 */ /* 0x0003e20000100a00 */
[----:B------:R-:W-:-:S03]  /*21f0*/  IMAD.WIDE R46, R3, 0x4, R10 ;  /* 0x00000004032e7825 */ /* 0x000fc600078e020a */
[----:B------:R2:W-:Y:S01]  /*2200*/  STL.64 [R1+0x760], R24 ;  /* 0x0007601801007387 */ /* 0x0005e20000100a00 */
[----:B------:R-:W-:-:S03]  /*2210*/  IMAD.WIDE R48, R3, 0x4, R22 ;  /* 0x0000000403307825 */ /* 0x000fc600078e0216 */
[----:B------:R4:W-:Y:S01]  /*2220*/  STL.64 [R1+0x758], R28 ;  /* 0x0007581c01007387 */ /* 0x0009e20000100a00 */
[----:B------:R-:W-:-:S03]  /*2230*/  IMAD.WIDE R50, R3, 0x4, R4 ;  /* 0x0000000403327825 */ /* 0x000fc600078e0204 */
[----:B------:R3:W-:Y:S01]  /*2240*/  STL.64 [R1+0x750], R34 ;  /* 0x0007502201007387 */ /* 0x0007e20000100a00 */
[----:B-1----:R-:W-:-:S03]  /*2250*/  IMAD.WIDE R30, R142, 0x4, R22 ;  /* 0x000000048e1e7825 */ /* 0x002fc600078e0216 */
[----:B------:R-:W1:Y:S02]  /*2260*/  FENCE.VIEW.ASYNC.S ;  /* 0x00000000000073c6 */ /* 0x000e640000000000 */
[----:B-1----:R1:W1:Y:S02]  /*2270*/  @!UP1 SYNCS.EXCH.64 URZ, [UR4], UR14 ;  /* 0x0000000e04ff95b2 */ /* 0x0022640008000100 */
[----:B-1----:R-:W-:Y:S01]  /*2280*/  BAR.SYNC.DEFER_BLOCKING 0x0 ;  /* 0x0000000000007b1d */ /* 0x002fe20000010000 */
[C---:B--2---:R-:W-:Y:S02]  /*2290*/  IMAD.SHL.U32 R25, R142.reuse, 0x2, RZ ;  /* 0x000000028e197824 */ /* 0x044fe400078e00ff */
[----:B----4-:R-:W-:-:S04]  /*22a0*/  IMAD.WIDE R28, R142, 0x4, R4 ;  /* 0x000000048e1c7825 */ /* 0x010fc800078e0204 */
[C---:B---3--:R-:W-:Y:S01]  /*22b0*/  IMAD.WIDE R34, R142.reuse, 0x4, R10 ;  /* 0x000000048e227825 */ /* 0x048fe200078e020a */
[----:B------:R1:W-:Y:S03]  /*22c0*/  STL.64 [R1+0x5e8], R206 ;  /* 0x0005e8ce01007387 */ /* 0x0003e60000100a00 */
[----:B------:R-:W-:Y:S01]  /*22d0*/  IMAD R24, R142, 0x3, RZ ;  /* 0x000000038e187824 */ /* 0x000fe200078e02ff */
[----:B------:R2:W-:Y:S01]  /*22e0*/  STL.64 [R1+0x5e0], R204 ;  /* 0x0005e0cc01007387 */ /* 0x0005e20000100a00 */
[----:B------:R-:W-:-:S03]  /*22f0*/  IMAD.WIDE R250, R25, 0x4, R22 ;  /* 0x0000000419fa7825 */ /* 0x000fc600078e0216 */
[----:B------:R3:W-:Y:S01]  /*2300*/  STL.64 [R1+0x5d8], R202 ;  /* 0x0005d8ca01007387 */ /* 0x0007e20000100a00 */
[----:B------:R-:W-:-:S03]  /*2310*/  IMAD.WIDE R248, R25, 0x4, R4 ;  /* 0x0000000419f87825 */ /* 0x000fc600078e0204 */
[----:B------:R-:W-:Y:S01]  /*2320*/  STL.64 [R1+0x5d0], R138 ;  /* 0x0005d08a01007387 */ /* 0x000fe20000100a00 */
[--C-:B------:R-:W-:Y:S01]  /*2330*/  IMAD.WIDE R246, R25, 0x4, R20.reuse ;  /* 0x0000000419f67825 */ /* 0x100fe200078e0214 */
[----:B-1----:R-:W-:Y:S01]  /*2340*/  LOP3.LUT R207, R136, 0x1f, RZ, 0xc0, !PT ;  /* 0x0000001f88cf7812 */ /* 0x002fe200078ec0ff */
[----:B------:R1:W4:Y:S02]  /*2350*/  @!UP2 SYNCS.EXCH.64 URZ, [UR10+0x6e008], UR6 ;  /* 0x06e008060affa5b2 */ /* 0x0003240008000100 */
[----:B------:R-:W-:Y:S01]  /*2360*/  @!PT LDS RZ, [RZ] ;  /* 0x00000000fffff984 */ /* 0x000fe20000000800 */
[----:B------:R-:W-:Y:S01]  /*2370*/  @!PT LDS RZ, [RZ] ;  /* 0x00000000fffff984 */ /* 0x000fe20000000800 */
[----:B------:R-:W-:Y:S01]  /*2380*/  @!PT LDS RZ, [RZ] ;  /* 0x00000000fffff984 */ /* 0x000fe20000000800 */
[----:B----4-:R-:W-:Y:S01]  /*2390*/  LDGSTS.E [R201], desc[UR26][R10.64], !P0 ;  /* 0x000000000ac97fae */ /* 0x010fe2000c1a101a */
[----:B--2---:R-:W-:-:S03]  /*23a0*/  IMAD.WIDE R204, R142, 0x4, R20 ;  /* 0x000000048ecc7825 */ /* 0x004fc600078e0214 */
[----:B------:R-:W-:Y:S01]  /*23b0*/  LDGSTS.E [R201+0x200], desc[UR26][R22.64], !P0 ;  /* 0x0020000016c97fae */ /* 0x000fe2000c1a101a */
[----:B---3--:R-:W-:-:S03]  /*23c0*/  IMAD.WIDE R202, R25, 0x4, R10 ;  /* 0x0000000419ca7825 */ /* 0x008fc600078e020a */
[----:B------:R-:W-:Y:S01]  /*23d0*/  LDGSTS.E [R201+0x400], desc[UR26][R4.64], !P0 ;  /* 0x0040000004c97fae */ /* 0x000fe2000c1a101a */
[----:B------:R-:W-:-:S03]  /*23e0*/  IMAD.WIDE R244, R24, 0x4, R10 ;  /* 0x0000000418f47825 */ /* 0x000fc600078e020a */
[----:B------:R-:W-:Y:S01]  /*23f0*/  LDGSTS.E [R201+0x600], desc[UR26][R20.64], !P0 ;  /* 0x0060000014c97fae */ /* 0x000fe2000c1a101a */
[----:B------:R-:W-:Y:S01]  /*2400*/  ISETP.GE.U32.AND P0, PT, R0, 0x7fffffda, PT ;  /* 0x7fffffda0000780c */ /* 0x000fe20003f06070 */
[----:B------:R-:W-:Y:S01]  /*2410*/  IMAD.WIDE R242, R24, 0x4, R22 ;  /* 0x0000000418f27825 */ /* 0x000fe200078e0216 */
[----:B------:R-:W-:Y:S01]  /*2420*/  IADD3 R0, PT, PT, R252, -0x8, RZ ;  /* 0xfffffff8fc007810 */ /* 0x000fe20007ffe0ff */
[----:B------:R-:W-:Y:S02]  /*2430*/  LDGSTS.E [R201+0x800], desc[UR26][R34.64], !P5 ;  /* 0x0080000022c97fae */ /* 0x000fe4000e9a101a */
[C---:B------:R-:W-:Y:S02]  /*2440*/  IMAD.WIDE R240, R24.reuse, 0x4, R4 ;  /* 0x0000000418f07825 */ /* 0x040fe400078e0204 */
[----:B------:R-:W-:Y:S02]  /*2450*/  LDGSTS.E [R201+0xa00], desc[UR26][R30.64], !P5 ;  /* 0x00a000001ec97fae */ /* 0x000fe4000e9a101a */
[----:B------:R-:W-:-:S02]  /*2460*/  IMAD.WIDE R44, R24, 0x4, R20 ;  /* 0x00000004182c7825 */ /* 0x000fc400078e0214 */
[----:B------:R2:W-:Y:S02]  /*2470*/  LDGSTS.E [R201+0xc00], desc[UR26][R28.64], !P5 ;  /* 0x00c000001cc97fae */ /* 0x0005e4000e9a101a */
[----:B------:R-:W-:Y:S02]  /*2480*/  IMAD.WIDE R52, R3, 0x4, R20 ;  /* 0x0000000403347825 */ /* 0x000fe400078e0214 */
[----:B------:R-:W-:Y:S01]  /*2490*/  LDGSTS.E [R201+0xe00], desc[UR26][R204.64], !P5 ;  /* 0x00e00000ccc97fae */ /* 0x000fe2000e9a101a */
[----:B------:R-:W-:Y:S01]  /*24a0*/  ISETP.GE.U32.AND P5, PT, R0, 0x7fffffd9, PT ;  /* 0x7fffffd90000780c */ /* 0x000fe20003fa6070 */
[C---:B------:R-:W-:Y:S02]  /*24b0*/  VIADD R0, R252.reuse, 0xfffffff7 ;  /* 0xfffffff7fc007836 */ /* 0x040fe40000000000 */
[----:B------:R-:W-:Y:S01]  /*24c0*/  LDGSTS.E [R201+0x1000], desc[UR26][R202.64], !P4 ;  /* 0x01000000cac97fae */ /* 0x000fe2000e1a101a */
[----:B------:R-:W-:-:S03]  /*24d0*/  VIADD R206, R252, 0x1f ;  /* 0x0000001ffcce7836 */ /* 0x000fc60000000000 */
[----:B------:R-:W-:Y:S04]  /*24e0*/  LDGSTS.E [R201+0x1200], desc[UR26][R250.64], !P4 ;  /* 0x01200000fac97fae */ /* 0x000fe8000e1a101a */
[----:B------:R3:W-:Y:S04]  /*24f0*/  STL [R1+0x5c8], R25 ;  /* 0x0005c81901007387 */ /* 0x0007e80000100800 */
[----:B------:R-:W-:Y:S04]  /*2500*/  LDGSTS.E [R201+0x1400], desc[UR26][R248.64], !P4 ;  /* 0x01400000f8c97fae */ /* 0x000fe8000e1a101a */
[----:B------:R-:W-:Y:S01]  /*2510*/  STL.64 [R1+0x20], R34 ;  /* 0x0000202201007387 */ /* 0x000fe20000100a00 */
[----:B---3--:R-:W-:-:S03]  /*2520*/  IMAD R25, R142, 0x19, RZ ;  /* 0x000000198e197824 */ /* 0x008fc600078e02ff */
[----:B------:R-:W-:Y:S01]  /*2530*/  LDGSTS.E [R201+0x1600], desc[UR26][R246.64], !P4 ;  /* 0x01600000f6c97fae */ /* 0x000fe2000e1a101a */
[----:B------:R-:W-:Y:S01]  /*2540*/  ISETP.GE.U32.AND P4, PT, R0, 0x7fffffd8, PT ;  /* 0x7fffffd80000780c */ /* 0x000fe20003f86070 */
[C---:B------:R-:W-:Y:S01]  /*2550*/  IMAD.WIDE R230, R25.reuse, 0x4, R10 ;  /* 0x0000000419e67825 */ /* 0x040fe200078e020a */
[----:B------:R-:W-:Y:S01]  /*2560*/  IADD3 R0, PT, PT, R252, -0xa, RZ ;  /* 0xfffffff6fc007810 */ /* 0x000fe20007ffe0ff */
[----:B------:R-:W-:Y:S02]  /*2570*/  STL.64 [R1+0x18], R30 ;  /* 0x0000181e01007387 */ /* 0x000fe40000100a00 */
[C---:B------:R-:W-:Y:S02]  /*2580*/  IMAD.WIDE R234, R25.reuse, 0x4, R22 ;  /* 0x0000000419ea7825 */ /* 0x040fe400078e0216 */
[----:B------:R-:W-:Y:S02]  /*2590*/  STL.64 [R1+0x10], R28 ;  /* 0x0000101c01007387 */ /* 0x000fe40000100a00 */
[----:B------:R-:W-:-:S02]  /*25a0*/  IMAD.WIDE R236, R25, 0x4, R4 ;  /* 0x0000000419ec7825 */ /* 0x000fc400078e0204 */
[----:B------:R-:W-:Y:S02]  /*25b0*/  LDGSTS.E [R201+0x1800], desc[UR26][R244.64], !P6 ;  /* 0x01800000f4c97fae */ /* 0x000fe4000f1a101a */
[----:B------:R-:W-:Y:S02]  /*25c0*/  IMAD.WIDE R238, R25, 0x4, R20 ;  /* 0x0000000419ee7825 */ /* 0x000fe400078e0214 */
[----:B------:R-:W-:Y:S04]  /*25d0*/  STL.64 [R1+0x738], R204 ;  /* 0x000738cc01007387 */ /* 0x000fe80000100a00 */
[----:B------:R-:W-:Y:S04]  /*25e0*/  LDGSTS.E [R201+0x1a00], desc[UR26][R242.64], !P6 ;  /* 0x01a00000f2c97fae */ /* 0x000fe8000f1a101a */
[----:B------:R3:W-:Y:S04]  /*25f0*/  STL [R1+0x5c4], R24 ;  /* 0x0005c41801007387 */ /* 0x0007e80000100800 */
[----:B------:R-:W-:Y:S04]  /*2600*/  LDGSTS.E [R201+0x1c00], desc[UR26][R240.64], !P6 ;  /* 0x01c00000f0c97fae */ /* 0x000fe8000f1a101a */
[----:B------:R-:W-:Y:S01]  /*2610*/  LDGSTS.E [R201+0x1e00], desc[UR26][R44.64], !P6 ;  /* 0x01e000002cc97fae */ /* 0x000fe2000f1a101a */
[----:B------:R-:W-:Y:S01]  /*2620*/  ISETP.GE.U32.AND P6, PT, R0, 0x7fffffd7, PT ;  /* 0x7fffffd70000780c */ /* 0x000fe20003fc6070 */
[----:B---3--:R-:W-:-:S02]  /*2630*/  IMAD R24, R142, 0x5, RZ ;  /* 0x000000058e187824 */ /* 0x008fc400078e02ff */
[----:B------:R-:W-:Y:S01]  /*2640*/  STL.64 [R1+0x740], R202 ;  /* 0x000740ca01007387 */ /* 0x000fe20000100a00 */
[----:B------:R-:W-:Y:S02]  /*2650*/  VIADD R0, R252, 0xfffffff5 ;  /* 0xfffffff5fc007836 */ /* 0x000fe40000000000 */
[C---:B------:R-:W-:Y:S01]  /*2660*/  IMAD.WIDE R54, R24.reuse, 0x4, R10 ;  /* 0x0000000418367825 */ /* 0x040fe200078e020a */
[----:B------:R-:W-:Y:S03]  /*2670*/  STL.64 [R1+0x748], R250 ;  /* 0x000748fa01007387 */ /* 0x000fe60000100a00 */
[C---:B------:R-:W-:Y:S01]  /*2680*/  IMAD.WIDE R56, R24.reuse, 0x4, R22 ;  /* 0x0000000418387825 */ /* 0x040fe200078e0216 */
[----:B------:R-:W-:Y:S03]  /*2690*/  LDGSTS.E [R201+0x2000], desc[UR26][R46.64], !P3 ;  /* 0x020000002ec97fae */ /* 0x000fe6000d9a101a */
[C---:B------:R-:W-:Y:S01]  /*26a0*/  IMAD.WIDE R58, R24.reuse, 0x4, R4 ;  /* 0x00000004183a7825 */ /* 0x040fe200078e0204 */
[----:B------:R3:W-:Y:S03]  /*26b0*/  STL [R1+0x5c0], R3 ;  /* 0x0005c00301007387 */ /* 0x0007e60000100800 */
[----:B------:R-:W-:Y:S01]  /*26c0*/  IMAD.WIDE R60, R24, 0x4, R20 ;  /* 0x00000004183c7825 */ /* 0x000fe200078e0214 */
[----:B------:R-:W-:Y:S04]  /*26d0*/  LDGSTS.E [R201+0x2200], desc[UR26][R48.64], !P3 ;  /* 0x0220000030c97fae */ /* 0x000fe8000d9a101a */
[----:B------:R-:W-:Y:S01]  /*26e0*/  LDGSTS.E [R201+0x2400], desc[UR26][R50.64], !P3 ;  /* 0x0240000032c97fae */ /* 0x000fe2000d9a101a */
[----:B---3--:R-:W-:-:S03]  /*26f0*/  IMAD R3, R142, 0x6, RZ ;  /* 0x000000068e037824 */ /* 0x008fc600078e02ff */
[----:B------:R-:W-:Y:S01]  /*2700*/  LDGSTS.E [R201+0x2600], desc[UR26][R52.64], !P3 ;  /* 0x0260000034c97fae */ /* 0x000fe2000d9a101a */
[----:B------:R-:W-:Y:S01]  /*2710*/  ISETP.GE.U32.AND P3, PT, R0, 0x7fffffd6, PT ;  /* 0x7fffffd60000780c */ /* 0x000fe20003f66070 */
[----:B------:R-:W-:Y:S02]  /*2720*/  VIADD R0, R252, 0xfffffff4 ;  /* 0xfffffff4fc007836 */ /* 0x000fe40000000000 */
[----:B------:R-:W-:Y:S01]  /*2730*/  LDGSTS.E [R201+0x2800], desc[UR26][R54.64], !P2 ;  /* 0x0280000036c97fae */ /* 0x000fe2000d1a101a */
[----:B------:R-:W-:-:S03]  /*2740*/  IMAD.WIDE R62, R3, 0x4, R10 ;  /* 0x00000004033e7825 */ /* 0x000fc600078e020a */
[----:B------:R3:W-:Y:S01]  /*2750*/  STL [R1+0x5bc], R24 ;  /* 0x0005bc1801007387 */ /* 0x0007e20000100800 */
[----:B------:R-:W-:-:S03]  /*2760*/  IMAD.WIDE R64, R3, 0x4, R22 ;  /* 0x0000000403407825 */ /* 0x000fc600078e0216 */
[----:B------:R-:W-:Y:S01]  /*2770*/  LDGSTS.E [R201+0x2a00], desc[UR26][R56.64], !P2 ;  /* 0x02a0000038c97fae */ /* 0x000fe2000d1a101a */
[----:B------:R-:W-:-:S03]  /*2780*/  IMAD.WIDE R66, R3, 0x4, R4 ;  /* 0x0000000403427825 */ /* 0x000fc600078e0204 */
[----:B------:R-:W-:Y:S01]  /*2790*/  LDGSTS.E [R201+0x2c00], desc[UR26][R58.64], !P2 ;  /* 0x02c000003ac97fae */ /* 0x000fe2000d1a101a */
[----:B------:R-:W-:-:S03]  /*27a0*/  IMAD.WIDE R68, R3, 0x4, R20 ;  /* 0x0000000403447825 */ /* 0x000fc600078e0214 */
[----:B------:R-:W-:Y:S01]  /*27b0*/  LDGSTS.E [R201+0x2e00], desc[UR26][R60.64], !P2 ;  /* 0x02e000003cc97fae */ /* 0x000fe2000d1a101a */
[----:B---3--:R-:W-:Y:S01]  /*27c0*/  IMAD R24, R142, 0x7, RZ ;  /* 0x000000078e187824 */ /* 0x008fe200078e02ff */
[----:B------:R-:W-:Y:S02]  /*27d0*/  ISETP.GE.U32.AND P2, PT, R0, 0x7fffffd5, PT ;  /* 0x7fffffd50000780c */ /* 0x000fe40003f46070 */
[----:B------:R-:W-:Y:S01]  /*27e0*/  IADD3 R0, PT, PT, R252, -0xd, RZ ;  /* 0xfffffff3fc007810 */ /* 0x000fe20007ffe0ff */
        /* <DEDUP_REMOVED lines=9> */
[----:B---3--:R-:W-:Y:S01]  /*2880*/  IMAD.SHL.U32 R3, R142, 0x8, RZ ;  /* 0x000000088e037824 */ /* 0x008fe200078e00ff */
[----:B------:R-:W-:Y:S01]  /*2890*/  ISETP.GE.U32.AND P0, PT, R0, 0x7fffffd4, PT ;  /* 0x7fffffd40000780c */ /* 0x000fe20003f06070 */
[----:B------:R-:W-:Y:S01]  /*28a0*/  VIADD R0, R252, 0xfffffff2 ;  /* 0xfffffff2fc007836 */ /* 0x000fe20000000000 */
        /* <DEDUP_REMOVED lines=14> */
[----:B------:R-:W-:Y:S01]  /*2990*/  LDGSTS.E [R201+0x4200], desc[UR26][R80.64], !P4 ;  /* 0x0420000050c97fae */ /* 0x000fe2000e1a101a */
[----:B------:R-:W-:-:S03]  /*29a0*/  IMAD.WIDE R88, R24, 0x4, R22 ;  /* 0x0000000418587825 */ /* 0x000fc600078e0216 */
[----:B------:R3:W-:Y:S01]  /*29b0*/  STL [R1+0x5b0], R3 ;  /* 0x0005b00301007387 */ /* 0x0007e20000100800 */
[----:B------:R-:W-:-:S03]  /*29c0*/  IMAD.WIDE R90, R24, 0x4, R4 ;  /* 0x00000004185a7825 */ /* 0x000fc600078e0204 */
[----:B------:R-:W-:Y:S01]  /*29d0*/  LDGSTS.E [R201+0x4400], desc[UR26][R82.64], !P4 ;  /* 0x0440000052c97fae */ /* 0x000fe2000e1a101a */
[----:B------:R-:W-:-:S03]  /*29e0*/  IMAD.WIDE R92, R24, 0x4, R20 ;  /* 0x00000004185c7825 */ /* 0x000fc600078e0214 */
[----:B------:R-:W-:Y:S01]  /*29f0*/  LDGSTS.E [R201+0x4600], desc[UR26][R84.64], !P4 ;  /* 0x0460000054c97fae */ /* 0x000fe2000e1a101a */
[----:B------:R-:W-:Y:S01]  /*2a00*/  ISETP.GE.U32.AND P4, PT, R0, 0x7fffffd2, PT ;  /* 0x7fffffd20000780c */ /* 0x000fe20003f86070 */
[----:B---3--:R-:W-:Y:S02]  /*2a10*/  IMAD R3, R142, 0xa, RZ ;  /* 0x0000000a8e037824 */ /* 0x008fe400078e02ff */
        /* <DEDUP_REMOVED lines=73> */
[----:B------:R3:W-:Y:S01]  /*2eb0*/  STL [R1+0x594], R24 ;  /* 0x0005941801007387 */ /* 0x0007e20000100800 */
[----:B------:R-:W-:-:S03]  /*2ec0*/  IMAD.WIDE R150, R3, 0x4, R10 ;  /* 0x0000000403967825 */ /* 0x000fc600078e020a */
[----:B------:R-:W-:Y:S01]  /*2ed0*/  LDGSTS.E [R201+0x7800], desc[UR26][R134.64], !P6 ;  /* 0x0780000086c97fae */ /* 0x000fe2000f1a101a */
[----:B------:R-:W-:-:S03]  /*2ee0*/  IMAD.WIDE R152, R3, 0x4, R22 ;  /* 0x0000000403987825 */ /* 0x000fc600078e0216 */
[----:B------:R-:W-:Y:S01]  /*2ef0*/  LDGSTS.E [R201+0x7a00], desc[UR26][R144.64], !P6 ;  /* 0x07a0000090c97fae */ /* 0x000fe2000f1a101a */
[----:B------:R-:W-:-:S03]  /*2f00*/  IMAD.WIDE R154, R3, 0x4, R4 ;  /* 0x00000004039a7825 */ /* 0x000fc600078e0204 */
[----:B------:R-:W-:Y:S01]  /*2f10*/  LDGSTS.E [R201+0x7c00], desc[UR26][R146.64], !P6 ;  /* 0x07c0000092c97fae */ /* 0x000fe2000f1a101a */
[----:B---3--:R-:W-:Y:S02]  /*2f20*/  IMAD R24, R142, 0x11, RZ ;  /* 0x000000118e187824 */ /* 0x008fe400078e02ff */
[----:B------:R-:W-:Y:S01]  /*2f30*/  IMAD.WIDE R156, R3, 0x4, R20 ;  /* 0x00000004039c7825 */ /* 0x000fe200078e0214 */
[----:B------:R3:W-:Y:S03]  /*2f40*/  STL [R1+0x590], R3 ;  /* 0x0005900301007387 */ /* 0x0007e60000100800 */
[----:B------:R-:W-:Y:S01]  /*2f50*/  IMAD.WIDE R158, R24, 0x4, R10 ;  /* 0x00000004189e7825 */ /* 0x000fe200078e020a */
[----:B------:R-:W-:Y:S01]  /*2f60*/  LDGSTS.E [R201+0x7e00], desc[UR26][R148.64], !P6 ;  /* 0x07e0000094c97fae */ /* 0x000fe2000f1a101a */
[----:B------:R-:W-:Y:S02]  /*2f70*/  ISETP.GE.U32.AND P6, PT, R0, 0x7fffffcb, PT ;  /* 0x7fffffcb0000780c */ /* 0x000fe40003fc6070 */
[----:B------:R-:W-:Y:S01]  /*2f80*/  IADD3 R0, PT, PT, R252, -0x17, RZ ;  /* 0xffffffe9fc007810 */ /* 0x000fe20007ffe0ff */
[----:B------:R-:W-:Y:S01]  /*2f90*/  LDGSTS.E [R201+0x8000], desc[UR26][R150.64], !P3 ;  /* 0x0800000096c97fae */ /* 0x000fe2000d9a101a */
[----:B------:R-:W-:-:S03]  /*2fa0*/  IMAD.WIDE R160, R24, 0x4, R22 ;  /* 0x0000000418a07825 */ /* 0x000fc600078e0216 */
[----:B------:R-:W-:Y:S01]  /*2fb0*/  LDGSTS.E [R201+0x8200], desc[UR26][R152.64], !P3 ;  /* 0x0820000098c97fae */ /* 0x000fe2000d9a101a */
[----:B---3--:R-:W-:Y:S02]  /*2fc0*/  IMAD R3, R142, 0x12, RZ ;  /* 0x000000128e037824 */ /* 0x008fe400078e02ff */
[C---:B------:R-:W-:Y:S01]  /*2fd0*/  IMAD.WIDE R162, R24.reuse, 0x4, R4 ;  /* 0x0000000418a27825 */ /* 0x040fe200078e0204 */
[----:B------:R3:W-:Y:S03]  /*2fe0*/  STL [R1+0x58c], R24 ;  /* 0x00058c1801007387 */ /* 0x0007e60000100800 */
[----:B------:R-:W-:Y:S01]  /*2ff0*/  IMAD.WIDE R164, R24, 0x4, R20 ;  /* 0x0000000418a47825 */ /* 0x000fe200078e0214 */
[----:B------:R-:W-:Y:S03]  /*3000*/  LDGSTS.E [R201+0x8400], desc[UR26][R154.64], !P3 ;  /* 0x084000009ac97fae */ /* 0x000fe6000d9a101a */
[----:B------:R-:W-:Y:S01]  /*3010*/  IMAD.WIDE R166, R3, 0x4, R10 ;  /* 0x0000000403a67825 */ /* 0x000fe200078e020a */
[----:B------:R-:W-:Y:S01]  /*3020*/  LDGSTS.E [R201+0x8600], desc[UR26][R156.64], !P3 ;  /* 0x086000009cc97fae */ /* 0x000fe2000d9a101a */
[----:B------:R-:W-:-:S02]  /*3030*/  ISETP.GE.U32.AND P3, PT, R0, 0x7fffffca, PT ;  /* 0x7fffffca0000780c */ /* 0x000fc40003f66070 */
[----:B---3--:R-:W-:Y:S01]  /*3040*/  IMAD R24, R142, 0x13, RZ ;  /* 0x000000138e187824 */ /* 0x008fe200078e02ff */
[----:B------:R-:W-:Y:S01]  /*3050*/  LDGSTS.E [R201+0x8800], desc[UR26][R158.64], !P2 ;  /* 0x088000009ec97fae */ /* 0x000fe2000d1a101a */
[----:B------:R-:W-:-:S03]  /*3060*/  IMAD.WIDE R168, R3, 0x4, R22 ;  /* 0x0000000403a87825 */ /* 0x000fc600078e0216 */
[----:B------:R-:W-:Y:S01]  /*3070*/  LDGSTS.E [R201+0x8a00], desc[UR26][R160.64], !P2 ;  /* 0x08a00000a0c97fae */ /* 0x000fe2000d1a101a */
[----:B------:R-:W-:Y:S02]  /*3080*/  VIADD R0, R252, 0xffffffe8 ;  /* 0xffffffe8fc007836 */ /* 0x000fe40000000000 */
        /* <DEDUP_REMOVED lines=11> */
[----:B------:R-:W-:-:S03]  /*3140*/  IMAD.WIDE R178, R24, 0x4, R4 ;  /* 0x0000000418b27825 */ /* 0x000fc600078e0204 */
[----:B------:R3:W-:Y:S01]  /*3150*/  STL [R1+0x584], R24 ;  /* 0x0005841801007387 */ /* 0x0007e20000100800 */
[----:B------:R-:W-:-:S03]  /*3160*/  IMAD.WIDE R180, R24, 0x4, R20 ;  /* 0x0000000418b47825 */ /* 0x000fc600078e0214 */
[----:B------:R-:W-:Y:S01]  /*3170*/  LDGSTS.E [R201+0x9400], desc[UR26][R170.64], !P0 ;  /* 0x09400000aac97fae */ /* 0x000fe2000c1a101a */
[----:B------:R-:W-:Y:S02]  /*3180*/  VIADD R0, R252, 0xffffffe7 ;  /* 0xffffffe7fc007836 */ /* 0x000fe40000000000 */
[C---:B------:R-:W-:Y:S01]  /*3190*/  IMAD.WIDE R182, R3.reuse, 0x4, R10 ;  /* 0x0000000403b67825 */ /* 0x040fe200078e020a */
[----:B------:R-:W-:Y:S02]  /*31a0*/  LDGSTS.E [R201+0x9600], desc[UR26][R172.64], !P0 ;  /* 0x09600000acc97fae */ /* 0x000fe4000c1a101a */
[----:B------:R-:W-:Y:S01]  /*31b0*/  ISETP.GE.U32.AND P0, PT, R0, 0x7fffffc8, PT ;  /* 0x7fffffc80000780c */ /* 0x000fe20003f06070 */
[----:B---3--:R-:W-:Y:S01]  /*31c0*/  IMAD R24, R142, 0x15, RZ ;  /* 0x000000158e187824 */ /* 0x008fe200078e02ff */
[----:B------:R-:W-:Y:S01]  /*31d0*/  LDGSTS.E [R201+0x9800], desc[UR26][R174.64], !P5 ;  /* 0x09800000aec97fae */ /* 0x000fe2000e9a101a */
[----:B------:R-:W-:Y:S01]  /*31e0*/  IMAD.WIDE R184, R3, 0x4, R22 ;  /* 0x0000000403b87825 */ /* 0x000fe200078e0216 */
[----:B------:R-:W-:-:S02]  /*31f0*/  IADD3 R0, PT, PT, R252, -0x1a, RZ ;  /* 0xffffffe6fc007810 */ /* 0x000fc40007ffe0ff */
[----:B------:R-:W-:Y:S01]  /*3200*/  LDGSTS.E [R201+0x9a00], desc[UR26][R176.64], !P5 ;  /* 0x09a00000b0c97fae */ /* 0x000fe2000e9a101a */
[----:B------:R-:W-:-:S03]  /*3210*/  IMAD.WIDE R186, R3, 0x4, R4 ;  /* 0x0000000403ba7825 */ /* 0x000fc600078e0204 */
[----:B------:R3:W-:Y:S01]  /*3220*/  STL [R1+0x580], R3 ;  /* 0x0005800301007387 */ /* 0x0007e20000100800 */
[----:B------:R-:W-:-:S03]  /*3230*/  IMAD.WIDE R188, R3, 0x4, R20 ;  /* 0x0000000403bc7825 */ /* 0x000fc600078e0214 */
[----:B------:R-:W-:Y:S01]  /*3240*/  LDGSTS.E [R201+0x9c00], desc[UR26][R178.64], !P5 ;  /* 0x09c00000b2c97fae */ /* 0x000fe2000e9a101a */
[----:B------:R-:W-:-:S03]  /*3250*/  IMAD.WIDE R190, R24, 0x4, R10 ;  /* 0x0000000418be7825 */ /* 0x000fc600078e020a */
[----:B------:R-:W-:Y:S01]  /*3260*/  LDGSTS.E [R201+0x9e00], desc[UR26][R180.64], !P5 ;  /* 0x09e00000b4c97fae */ /* 0x000fe2000e9a101a */
[----:B------:R-:W-:Y:S01]  /*3270*/  IMAD.WIDE R192, R24, 0x4, R22 ;  /* 0x0000000418c07825 */ /* 0x000fe200078e0216 */
[----:B------:R-:W-:Y:S02]  /*3280*/  ISETP.GE.U32.AND P5, PT, R0, 0x7fffffc7, PT ;  /* 0x7fffffc70000780c */ /* 0x000fe40003fa6070 */
[----:B------:R-:W-:Y:S01]  /*3290*/  LDGSTS.E [R201+0xa000], desc[UR26][R182.64], !P4 ;  /* 0x0a000000b6c97fae */ /* 0x000fe2000e1a101a */
[----:B---3--:R-:W-:Y:S02]  /*32a0*/  IMAD R3, R142, 0x16, RZ ;  /* 0x000000168e037824 */ /* 0x008fe400078e02ff */
[C---:B------:R-:W-:Y:S01]  /*32b0*/  IMAD.WIDE R194, R24.reuse, 0x4, R4 ;  /* 0x0000000418c27825 */ /* 0x040fe200078e0204 */
[----:B------:R-:W-:Y:S03]  /*32c0*/  LDGSTS.E [R201+0xa200], desc[UR26][R184.64], !P4 ;  /* 0x0a200000b8c97fae */ /* 0x000fe6000e1a101a */
[----:B------:R-:W-:Y:S01]  /*32d0*/  IMAD.WIDE R196, R24, 0x4, R20 ;  /* 0x0000000418c47825 */ /* 0x000fe200078e0214 */
[----:B------:R3:W-:Y:S03]  /*32e0*/  STL [R1+0x57c], R24 ;  /* 0x00057c1801007387 */ /* 0x0007e60000100800 */
[C---:B------:R-:W-:Y:S01]  /*32f0*/  IMAD.WIDE R198, R3.reuse, 0x4, R10 ;  /* 0x0000000403c67825 */ /* 0x040fe200078e020a */
[----:B------:R-:W-:Y:S03]  /*3300*/  LDGSTS.E [R201+0xa400], desc[UR26][R186.64], !P4 ;  /* 0x0a400000bac97fae */ /* 0x000fe6000e1a101a */
[C---:B------:R-:W-:Y:S01]  /*3310*/  IMAD.WIDE R208, R3.reuse, 0x4, R22 ;  /* 0x0000000403d07825 */ /* 0x040fe200078e0216 */
[----:B------:R-:W-:Y:S03]  /*3320*/  LDGSTS.E [R201+0xa600], desc[UR26][R188.64], !P4 ;  /* 0x0a600000bcc97fae */ /* 0x000fe6000e1a101a */
[----:B---3--:R-:W-:Y:S01]  /*3330*/  IMAD R24, R142, 0x17, RZ ;  /* 0x000000178e187824 */ /* 0x008fe200078e02ff */
[----:B------:R-:W-:Y:S01]  /*3340*/  LDGSTS.E [R201+0xa800], desc[UR26][R190.64], !P6 ;  /* 0x0a800000bec97fae */ /* 0x000fe2000f1a101a */
[----:B------:R-:W-:-:S03]  /*3350*/  IMAD.WIDE R210, R3, 0x4, R4 ;  /* 0x0000000403d27825 */ /* 0x000fc600078e0204 */
[----:B------:R-:W-:Y:S01]  /*3360*/  LDGSTS.E [R201+0xaa00], desc[UR26][R192.64], !P6 ;  /* 0x0aa00000c0c97fae */ /* 0x000fe2000f1a101a */
[----:B------:R-:W-:Y:S02]  /*3370*/  VIADD R0, R252, 0xffffffe5 ;  /* 0xffffffe5fc007836 */ /* 0x000fe40000000000 */
[----:B------:R-:W-:Y:S01]  /*3380*/  IMAD.WIDE R212, R3, 0x4, R20 ;  /* 0x0000000403d47825 */ /* 0x000fe200078e0214 */
[----:B------:R3:W-:Y:S02]  /*3390*/  STL [R1+0x578], R3 ;  /* 0x0005780301007387 */ /* 0x0007e40000100800 */
[----:B------:R-:W-:Y:S01]  /*33a0*/  ISETP.GE.U32.AND P4, PT, R0, 0x7fffffc6, PT ;  /* 0x7fffffc60000780c */ /* 0x000fe20003f86070 */
[C---:B------:R-:W-:Y:S01]  /*33b0*/  IMAD.WIDE R214, R24.reuse, 0x4, R10 ;  /* 0x0000000418d67825 */ /* 0x040fe200078e020a */
[----:B------:R-:W-:Y:S03]  /*33c0*/  LDGSTS.E [R201+0xac00], desc[UR26][R194.64], !P6 ;  /* 0x0ac00000c2c97fae */ /* 0x000fe6000f1a101a */
[----:B------:R-:W-:Y:S01]  /*33d0*/  IMAD.WIDE R216, R24, 0x4, R22 ;  /* 0x0000000418d87825 */ /* 0x000fe200078e0216 */
[----:B------:R-:W-:Y:S03]  /*33e0*/  LDGSTS.E [R201+0xae00], desc[UR26][R196.64], !P6 ;  /* 0x0ae00000c4c97fae */ /* 0x000fe6000f1a101a */
[----:B---3--:R-:W-:Y:S01]  /*33f0*/  IMAD R3, R142, 0x18, RZ ;  /* 0x000000188e037824 */ /* 0x008fe200078e02ff */
[----:B------:R-:W-:Y:S01]  /*3400*/  LDGSTS.E [R201+0xb000], desc[UR26][R198.64], !P3 ;  /* 0x0b000000c6c97fae */ /* 0x000fe2000d9a101a */
[----:B------:R-:W-:-:S03]  /*3410*/  IMAD.WIDE R218, R24, 0x4, R4 ;  /* 0x0000000418da7825 */ /* 0x000fc600078e0204 */
        /* <DEDUP_REMOVED lines=10> */
[----:B------:R3:W-:Y:S01]  /*34c0*/  STL [R1+0x574], R24 ;  /* 0x0005741801007387 */ /* 0x0007e20000100800 */
[----:B------:R-:W-:-:S03]  /*34d0*/  VIADD R0, R252, 0xffffffe4 ;  /* 0xffffffe4fc007836 */ /* 0x000fc60000000000 */
[----:B------:R-:W-:Y:S02]  /*34e0*/  LDGSTS.E [R201+0xbc00], desc[UR26][R218.64], !P2 ;  /* 0x0bc00000dac97fae */ /* 0x000fe4000d1a101a */
[----:B------:R-:W-:Y:S02]  /*34f0*/  ISETP.GE.U32.AND P6, PT, R0, 0x7fffffc5, PT ;  /* 0x7fffffc50000780c */ /* 0x000fe40003fc6070 */
[----:B------:R-:W-:Y:S01]  /*3500*/  LDGSTS.E [R201+0xbe00], desc[UR26][R220.64], !P2 ;  /* 0x0be00000dcc97fae */ /* 0x000fe2000d1a101a */
[----:B------:R-:W-:Y:S01]  /*3510*/  IADD3 R0, PT, PT, R252, -0x1d, RZ ;  /* 0xffffffe3fc007810 */ /* 0x000fe20007ffe0ff */
[----:B---3--:R-:W-:Y:S02]  /*3520*/  IMAD R24, R142, 0x1a, RZ ;  /* 0x0000001a8e187824 */ /* 0x008fe400078e02ff */
[----:B------:R-:W-:Y:S01]  /*3530*/  LDGSTS.E [R201+0xc000], desc[UR26][R222.64], !P0 ;  /* 0x0c000000dec97fae */ /* 0x000fe2000c1a101a */
[----:B------:R-:W-:Y:S01]  /*3540*/  ISETP.GE.U32.AND P3, PT, R0, 0x7fffffc4, PT ;  /* 0x7fffffc40000780c */ /* 0x000fe20003f66070 */
[----:B------:R-:W-:-:S02]  /*3550*/  IMAD.WIDE R232, R24, 0x4, R10 ;  /* 0x0000000418e87825 */ /* 0x000fc400078e020a */
[----:B------:R-:W-:Y:S02]  /*3560*/  LDGSTS.E [R201+0xc200], desc[UR26][R224.64], !P0 ;  /* 0x0c200000e0c97fae */ /* 0x000fe4000c1a101a */
[C---:B------:R-:W-:Y:S02]  /*3570*/  IMAD.WIDE R138, R24.reuse, 0x4, R22 ;  /* 0x00000004188a7825 */ /* 0x040fe400078e0216 */
[----:B------:R-:W-:Y:S02]  /*3580*/  LDGSTS.E [R201+0xc400], desc[UR26][R226.64], !P0 ;  /* 0x0c400000e2c97fae */ /* 0x000fe4000c1a101a */
[----:B--2---:R-:W-:Y:S02]  /*3590*/  IMAD.WIDE R28, R24, 0x4, R4 ;  /* 0x00000004181c7825 */ /* 0x004fe400078e0204 */
[----:B------:R2:W-:Y:S02]  /*35a0*/  STL [R1+0x570], R3 ;  /* 0x0005700301007387 */ /* 0x0005e40000100800 */
[----:B------:R-:W-:-:S02]  /*35b0*/  VIADD R0, R252, 0xffffffe2 ;  /* 0xffffffe2fc007836 */ /* 0x000fc40000000000 */
[----:B------:R-:W-:Y:S03]  /*35c0*/  LDGSTS.E [R201+0xc600], desc[UR26][R228.64], !P0 ;  /* 0x0c600000e4c97fae */ /* 0x000fe6000c1a101a */
[----:B------:R-:W-:Y:S01]  /*35d0*/  ISETP.GE.U32.AND P2, PT, R0, 0x7fffffc3, PT ;  /* 0x7fffffc30000780c */ /* 0x000fe20003f46070 */
[----:B------:R-:W-:Y:S01]  /*35e0*/  STL [R1+0x56c], R25 ;  /* 0x00056c1901007387 */ /* 0x000fe20000100800 */
[----:B------:R-:W-:Y:S02]  /*35f0*/  VIADD R0, R252, 0xffffffe1 ;  /* 0xffffffe1fc007836 */ /* 0x000fe40000000000 */
[----:B--2---:R-:W-:Y:S01]  /*3600*/  IMAD R3, R142, 0x1b, RZ ;  /* 0x0000001b8e037824 */ /* 0x004fe200078e02ff */
[----:B------:R-:W-:Y:S02]  /*3610*/  LDGSTS.E [R201+0xc800], desc[UR26][R230.64], !P5 ;  /* 0x0c800000e6c97fae */ /* 0x000fe4000e9a101a */
[----:B------:R-:W-:Y:S01]  /*3620*/  ISETP.GE.U32.AND P0, PT, R0, 0x7fffffc2, PT ;  /* 0x7fffffc20000780c */ /* 0x000fe20003f06070 */
[----:B------:R-:W-:Y:S01]  /*3630*/  IMAD.WIDE R40, R3, 0x4, R10 ;  /* 0x0000000403287825 */ /* 0x000fe200078e020a */
[----:B------:R2:W-:Y:S01]  /*3640*/  STL [R1+0x568], R24 ;  /* 0x0005681801007387 */ /* 0x0005e20000100800 */
[----:B------:R-:W-:-:S02]  /*3650*/  IADD3 R0, PT, PT, R252, -0x20, RZ ;  /* 0xffffffe0fc007810 */ /* 0x000fc40007ffe0ff */
[C---:B------:R-:W-:Y:S01]  /*3660*/  IMAD.WIDE R34, R3.reuse, 0x4, R22 ;  /* 0x0000000403227825 */ /* 0x040fe200078e0216 */
[----:B------:R-:W-:Y:S03]  /*3670*/  LDGSTS.E [R201+0xca00], desc[UR26][R234.64], !P5 ;  /* 0x0ca00000eac97fae */ /* 0x000fe6000e9a101a */
[----:B------:R-:W-:Y:S01]  /*3680*/  IMAD.WIDE R30, R3, 0x4, R4 ;  /* 0x00000004031e7825 */ /* 0x000fe200078e0204 */
[----:B------:R-:W-:Y:S03]  /*3690*/  LDGSTS.E [R201+0xcc00], desc[UR26][R236.64], !P5 ;  /* 0x0cc00000ecc97fae */ /* 0x000fe6000e9a101a */
[----:B--2---:R-:W-:Y:S01]  /*36a0*/  IMAD.WIDE R24, R24, 0x4, R20 ;  /* 0x0000000418187825 */ /* 0x004fe200078e0214 */
[----:B------:R-:W-:Y:S01]  /*36b0*/  LDGSTS.E [R201+0xce00], desc[UR26][R238.64], !P5 ;  /* 0x0ce00000eec97fae */ /* 0x000fe2000e9a101a */
[----:B------:R-:W-:-:S03]  /*36c0*/  ISETP.GE.U32.AND P5, PT, R0, 0x7fffffc1, PT ;  /* 0x7fffffc10000780c */ /* 0x000fc60003fa6070 */
[----:B------:R-:W-:Y:S04]  /*36d0*/  LDGSTS.E [R201+0xd000], desc[UR26][R232.64], !P4 ;  /* 0x0d000000e8c97fae */ /* 0x000fe8000e1a101a */
[----:B------:R-:W-:Y:S04]  /*36e0*/  STL [R1+0x564], R3 ;  /* 0x0005640301007387 */ /* 0x000fe80000100800 */
[----:B------:R-:W-:Y:S04]  /*36f0*/  LDGSTS.E [R201+0xd200], desc[UR26][R138.64], !P4 ;  /* 0x0d2000008ac97fae */ /* 0x000fe8000e1a101a */
[----:B------:R2:W-:Y:S04]  /*3700*/  STL.64 [R1+0x28], R28 ;  /* 0x0000281c01007387 */ /* 0x0005e80000100a00 */
[----:B------:R2:W-:Y:S04]  /*3710*/  LDGSTS.E [R201+0xd400], desc[UR26][R28.64], !P4 ;  /* 0x0d4000001cc97fae */ /* 0x0005e8000e1a101a */
[----:B------:R3:W-:Y:S04]  /*3720*/  STL.64 [R1+0x38], R24 ;  /* 0x0000381801007387 */ /* 0x0007e80000100a00 */
[----:B------:R3:W-:Y:S01]  /*3730*/  LDGSTS.E [R201+0xd600], desc[UR26][R24.64], !P4 ;  /* 0x0d60000018c97fae */ /* 0x0007e2000e1a101a */
[----:B------:R-:W-:Y:S01]  /*3740*/  ISETP.GE.AND P4, PT, R207, R0, PT ;  /* 0x00000000cf00720c */ /* 0x000fe20003f86270 */
[----:B------:R-:W-:-:S02]  /*3750*/  VIADD R0, R252, 0xffffffdf ;  /* 0xffffffdffc007836 */ /* 0x000fc40000000000 */
[----:B--2---:R-:W-:Y:S01]  /*3760*/  IMAD.WIDE R28, R3, 0x4, R20 ;  /* 0x00000004031c7825 */ /* 0x004fe200078e0214 */
[----:B------:R2:W-:Y:S03]  /*3770*/  LDGSTS.E [R201+0xd800], desc[UR26][R40.64], !P6 ;  /* 0x0d80000028c97fae */ /* 0x0005e6000f1a101a */
[C---:B------:R-:W-:Y:S01]  /*3780*/  IMAD R3, R142.reuse, 0x1d, RZ ;  /* 0x0000001d8e037824 */ /* 0x040fe200078e02ff */
[----:B------:R4:W-:Y:S01]  /*3790*/  LDGSTS.E [R201+0xda00], desc[UR26][R34.64], !P6 ;  /* 0x0da0000022c97fae */ /* 0x0009e2000f1a101a */
[----:B---3--:R-:W-:-:S03]  /*37a0*/  IMAD R24, R142, 0x1c, RZ ;  /* 0x0000001c8e187824 */ /* 0x008fc600078e02ff */
[----:B------:R3:W-:Y:S04]  /*37b0*/  LDGSTS.E [R201+0xdc00], desc[UR26][R30.64], !P6 ;  /* 0x0dc000001ec97fae */ /* 0x0007e8000f1a101a */
[----:B------:R-:W-:Y:S04]  /*37c0*/  STL [R1+0x560], R24 ;  /* 0x0005601801007387 */ /* 0x000fe80000100800 */
[----:B------:R2:W-:Y:S04]  /*37d0*/  STL.64 [R1+0x40], R40 ;  /* 0x0000402801007387 */ /* 0x0005e80000100a00 */
[----:B------:R4:W-:Y:S04]  /*37e0*/  STL.64 [R1+0x48], R34 ;  /* 0x0000482201007387 */ /* 0x0009e80000100a00 */
[----:B------:R3:W-:Y:S04]  /*37f0*/  STL.64 [R1+0x50], R30 ;  /* 0x0000501e01007387 */ /* 0x0007e80000100a00 */
[----:B------:R1:W-:Y:S01]  /*3800*/  STL.64 [R1+0x58], R28 ;  /* 0x0000581c01007387 */ /* 0x0003e20000100a00 */
[----:B--2---:R-:W-:-:S03]  /*3810*/  IMAD.WIDE R40, R3, 0x4, R10 ;  /* 0x0000000403287825 */ /* 0x004fc600078e020a */
[----:B------:R1:W-:Y:S01]  /*3820*/  LDGSTS.E [R201+0xde00], desc[UR26][R28.64], !P6 ;  /* 0x0de000001cc97fae */ /* 0x0003e2000f1a101a */
[----:B----4-:R-:W-:Y:S01]  /*3830*/  IMAD.WIDE R34, R24, 0x4, R10 ;  /* 0x0000000418227825 */ /* 0x010fe200078e020a */
[----:B------:R-:W-:Y:S02]  /*3840*/  ISETP.GE.U32.AND P6, PT, R0, 0x7fffffc0, PT ;  /* 0x7fffffc00000780c */ /* 0x000fe40003fc6070 */
[----:B------:R-:W-:Y:S01]  /*3850*/  STL [R1+0x55c], R3 ;  /* 0x00055c0301007387 */ /* 0x000fe20000100800 */
[----:B---3--:R-:W-:-:S03]  /*3860*/  IMAD.WIDE R30, R24, 0x4, R22 ;  /* 0x00000004181e7825 */ /* 0x008fc600078e0216 */
[----:B------:R2:W-:Y:S01]  /*3870*/  STL.64 [R1+0x60], R34 ;  /* 0x0000602201007387 */ /* 0x0005e20000100a00 */
[----:B------:R-:W-:Y:S02]  /*3880*/  VIADD R0, R252, 0xffffffde ;  /* 0xffffffdefc007836 */ /* 0x000fe40000000000 */
[C---:B-1----:R-:W-:Y:S01]  /*3890*/  IMAD.WIDE R28, R24.reuse, 0x4, R4 ;  /* 0x00000004181c7825 */ /* 0x042fe200078e0204 */
[----:B------:R2:W-:Y:S03]  /*38a0*/  LDGSTS.E [R201+0xe000], desc[UR26][R34.64], !P3 ;  /* 0x0e00000022c97fae */ /* 0x0005e6000d9a101a */
[----:B------:R-:W-:Y:S01]  /*38b0*/  IMAD.WIDE R24, R24, 0x4, R20 ;  /* 0x0000000418187825 */ /* 0x000fe200078e0214 */
[----:B------:R1:W-:Y:S04]  /*38c0*/  STL.64 [R1+0x68], R30 ;  /* 0x0000681e01007387 */ /* 0x0003e80000100a00 */
[----:B------:R1:W-:Y:S01]  /*38d0*/  LDGSTS.E [R201+0xe200], desc[UR26][R30.64], !P3 ;  /* 0x0e2000001ec97fae */ /* 0x0003e2000d9a101a */
[----:B--2---:R-:W-:-:S03]  /*38e0*/  IMAD.WIDE R34, R3, 0x4, R22 ;  /* 0x0000000403227825 */ /* 0x004fc600078e0216 */
[----:B------:R2:W-:Y:S04]  /*38f0*/  STL.64 [R1+0x70], R28 ;  /* 0x0000701c01007387 */ /* 0x0005e80000100a00 */
[----:B------:R2:W-:Y:S01]  /*3900*/  LDGSTS.E [R201+0xe400], desc[UR26][R28.64], !P3 ;  /* 0x0e4000001cc97fae */ /* 0x0005e2000d9a101a */
[----:B-1----:R-:W-:-:S03]  /*3910*/  IMAD.WIDE R30, R3, 0x4, R4 ;  /* 0x00000004031e7825 */ /* 0x002fc600078e0204 */
[----:B------:R1:W-:Y:S04]  /*3920*/  STL.64 [R1+0x78], R24 ;  /* 0x0000781801007387 */ /* 0x0003e80000100a00 */
[----:B------:R1:W-:Y:S01]  /*3930*/  LDGSTS.E [R201+0xe600], desc[UR26][R24.64], !P3 ;  /* 0x0e60000018c97fae */ /* 0x0003e2000d9a101a */
[----:B------:R-:W-:Y:S02]  /*3940*/  ISETP.GE.U32.AND P3, PT, R0, 0x7fffffbf, PT ;  /* 0x7fffffbf0000780c */ /* 0x000fe40003f66070 */
[----:B------:R-:W-:Y:S01]  /*3950*/  IADD3 R0, PT, PT, R252, -0x23, RZ ;  /* 0xffffffddfc007810 */ /* 0x000fe20007ffe0ff */
[----:B--2---:R-:W-:Y:S01]  /*3960*/  IMAD.WIDE R28, R3, 0x4, R20 ;  /* 0x00000004031c7825 */ /* 0x004fe200078e0214 */
[----:B------:R-:W-:Y:S03]  /*3970*/  STL.64 [R1+0x80], R40 ;  /* 0x0000802801007387 */ /* 0x000fe60000100a00 */
[----:B------:R-:W-:Y:S01]  /*3980*/  IMAD R3, R142, 0x1f, RZ ;  /* 0x0000001f8e037824 */ /* 0x000fe200078e02ff */
[----:B------:R-:W-:Y:S01]  /*3990*/  LDGSTS.E [R201+0xe800], desc[UR26][R40.64], !P2 ;  /* 0x0e80000028c97fae */ /* 0x000fe2000d1a101a */
[----:B-1----:R-:W-:-:S03]  /*39a0*/  LOP3.LUT R24, R136, 0x60, RZ, 0xc0, !PT ;  /* 0x0000006088187812 */ /* 0x002fc600078ec0ff */
[----:B------:R1:W-:Y:S01]  /*39b0*/  STL.64 [R1+0x88], R34 ;  /* 0x0000882201007387 */ /* 0x0003e20000100a00 */
[C---:B------:R-:W-:Y:S01]  /*39c0*/  IMAD.WIDE R250, R3.reuse, 0x4, R22 ;  /* 0x0000000403fa7825 */ /* 0x040fe200078e0216 */
[----:B------:R-:W-:Y:S02]  /*39d0*/  SHF.R.U32.HI R136, RZ, 0x1, R24 ;  /* 0x00000001ff887819 */ /* 0x000fe40000011618 */
[----:B------:R1:W-:Y:S01]  /*39e0*/  LDGSTS.E [R201+0xea00], desc[UR26][R34.64], !P2 ;  /* 0x0ea0000022c97fae */ /* 0x0003e2000d1a101a */
[----:B------:R-:W-:-:S03]  /*39f0*/  IMAD.WIDE R204, R3, 0x4, R4 ;  /* 0x0000000403cc7825 */ /* 0x000fc600078e0204 */
[----:B------:R-:W-:Y:S01]  /*3a00*/  STL.64 [R1+0x90], R30 ;  /* 0x0000901e01007387 */ /* 0x000fe20000100a00 */
[----:B------:R-:W-:-:S03]  /*3a10*/  IMAD.WIDE R202, R3, 0x4, R20 ;  /* 0x0000000403ca7825 */ /* 0x000fc600078e0214 */
[----:B------:R-:W-:Y:S04]  /*3a20*/  LDGSTS.E [R201+0xec00], desc[UR26][R30.64], !P2 ;  /* 0x0ec000001ec97fae */ /* 0x000fe8000d1a101a */
[----:B------:R2:W-:Y:S01]  /*3a30*/  STL.64 [R1+0x98], R28 ;  /* 0x0000981c01007387 */ /* 0x0005e20000100a00 */
[----:B-1----:R-:W-:-:S03]  /*3a40*/  IMAD.WIDE R34, R3, 0x4, R10 ;  /* 0x0000000403227825 */ /* 0x002fc600078e020a */
[----:B------:R2:W-:Y:S01]  /*3a50*/  LDGSTS.E [R201+0xee00], desc[UR26][R28.64], !P2 ;  /* 0x0ee000001cc97fae */ /* 0x0005e2000d1a101a */
[----:B------:R-:W-:Y:S02]  /*3a60*/  IADD3 R200, PT, PT, R252, -0x40, RZ ;  /* 0xffffffc0fcc87810 */ /* 0x000fe40007ffe0ff */
[----:B------:R-:W-:Y:S01]  /*3a70*/  ISETP.GE.U32.AND P2, PT, R0, 0x7fffffbe, PT ;  /* 0x7fffffbe0000780c */ /* 0x000fe20003f46070 */
[----:B--2---:R-:W-:-:S04]  /*3a80*/  IMAD R28, R142, 0x1e, RZ ;  /* 0x0000001e8e1c7824 */ /* 0x004fc800078e02ff */
[C---:B------:R-:W-:Y:S01]  /*3a90*/  IMAD.WIDE R40, R28.reuse, 0x4, R10 ;  /* 0x000000041c287825 */ /* 0x040fe200078e020a */
[----:B------:R1:W-:Y:S03]  /*3aa0*/  STL [R1+0x558], R28 ;  /* 0x0005581c01007387 */ /* 0x0003e60000100800 */
[C---:B------:R-:W-:Y:S01]  /*3ab0*/  IMAD.WIDE R30, R28.reuse, 0x4, R22 ;  /* 0x000000041c1e7825 */ /* 0x040fe200078e0216 */
[----:B------:R2:W-:Y:S03]  /*3ac0*/  STL.64 [R1+0xa0], R40 ;  /* 0x0000a02801007387 */ /* 0x0005e60000100a00 */
[C---:B------:R-:W-:Y:S01]  /*3ad0*/  IMAD.WIDE R24, R28.reuse, 0x4, R4 ;  /* 0x000000041c187825 */ /* 0x040fe200078e0204 */
[----:B------:R-:W-:Y:S03]  /*3ae0*/  STL.64 [R1+0xd0], R34 ;  /* 0x0000d02201007387 */ /* 0x000fe60000100a00 */
[----:B-1----:R-:W-:Y:S01]  /*3af0*/  IMAD.WIDE R28, R28, 0x4, R20 ;  /* 0x000000041c1c7825 */ /* 0x002fe200078e0214 */
[----:B------:R1:W-:Y:S04]  /*3b00*/  STL.64 [R1+0xa8], R30 ;  /* 0x0000a81e01007387 */ /* 0x0003e80000100a00 */
[----:B------:R3:W-:Y:S04]  /*3b10*/  STL.64 [R1+0xb0], R24 ;  /* 0x0000b01801007387 */ /* 0x0007e80000100a00 */
[----:B------:R4:W-:Y:S04]  /*3b20*/  STL.64 [R1+0xc0], R28 ;  /* 0x0000c01c01007387 */ /* 0x0009e80000100a00 */
[----:B------:R-:W-:Y:S04]  /*3b30*/  LDGSTS.E [R201+0xf000], desc[UR26][R40.64], !P0 ;  /* 0x0f00000028c97fae */ /* 0x000fe8000c1a101a */
[----:B------:R-:W-:Y:S04]  /*3b40*/  LDGSTS.E [R201+0xf200], desc[UR26][R30.64], !P0 ;  /* 0x0f2000001ec97fae */ /* 0x000fe8000c1a101a */
[----:B------:R-:W-:Y:S04]  /*3b50*/  LDGSTS.E [R201+0xf400], desc[UR26][R24.64], !P0 ;  /* 0x0f40000018c97fae */ /* 0x000fe8000c1a101a */
[----:B--2---:R-:W2:Y:S04]  /*3b60*/  LDL.LU.64 R40, [R1+0x770] ;  /* 0x0007700001287983 */ /* 0x004ea80000300a00 */
[----:B------:R3:W-:Y:S04]  /*3b70*/  STL.64 [R1+0xe0], R250 ;  /* 0x0000e0fa01007387 */ /* 0x0007e80000100a00 */
[----:B-1----:R-:W2:Y:S04]  /*3b80*/  LDL.LU.64 R30, [R1+0x768] ;  /* 0x00076800011e7983 */ /* 0x002ea80000300a00 */
[----:B------:R-:W-:Y:S04]  /*3b90*/  STL.64 [R1+0xf0], R204 ;  /* 0x0000f0cc01007387 */ /* 0x000fe80000100a00 */
[----:B---3--:R-:W3:Y:S04]  /*3ba0*/  LDL.LU.64 R24, [R1+0x760] ;  /* 0x0007600001187983 */ /* 0x008ee80000300a00 */
[----:B------:R1:W-:Y:S04]  /*3bb0*/  STL.64 [R1+0x100], R202 ;  /* 0x000100ca01007387 */ /* 0x0003e80000100a00 */
[----:B------:R-:W-:Y:S04]  /*3bc0*/  LDGSTS.E [R201+0xf600], desc[UR26][R28.64], !P0 ;  /* 0x0f6000001cc97fae */ /* 0x000fe8000c1a101a */
[----:B------:R-:W-:Y:S04]  /*3bd0*/  LDGSTS.E [R201+0xf800], desc[UR26][R34.64], !P5 ;  /* 0x0f80000022c97fae */ /* 0x000fe8000e9a101a */
[----:B----4-:R-:W4:Y:S01]  /*3be0*/  LDL.LU.64 R28, [R1+0x758] ;  /* 0x00075800011c7983 */ /* 0x010f220000300a00 */
[----:B------:R-:W-:-:S03]  /*3bf0*/  ISETP.GT.AND P0, PT, R206, 0x1f, PT ;  /* 0x0000001fce00780c */ /* 0x000fc60003f04270 */
[----:B------:R-:W4:Y:S01]  /*3c00*/  LDL.LU.64 R34, [R1+0x750] ;  /* 0x0007500001227983 */ /* 0x000f220000300a00 */
[----:B------:R-:W-:Y:S01]  /*3c10*/  SEL R3, RZ, 0x4, !P0 ;  /* 0x00000004ff037807 */ /* 0x000fe20004000000 */
[----:B------:R-:W-:Y:S01]  /*3c20*/  VIADD R141, R252, 0xffffffdc ;  /* 0xffffffdcfc8d7836 */ /* 0x000fe20000000000 */
[----:B------:R-:W-:Y:S01]  /*3c30*/  SEL R0, RZ, 0x4, P4 ;  /* 0x00000004ff007807 */ /* 0x000fe20002000000 */
[----:B------:R1:W-:Y:S01]  /*3c40*/  LDGSTS.E [R201+0xfa00], desc[UR26][R250.64], !P5 ;  /* 0x0fa00000fac97fae */ /* 0x0003e2000e9a101a */
[----:B------:R-:W-:Y:S02]  /*3c50*/  ISETP.GT.AND P4, PT, R206, 0x3f, PT ;  /* 0x0000003fce00780c */ /* 0x000fe40003f84270 */
[----:B------:R-:W-:Y:S01]  /*3c60*/  LOP3.LUT R136, R2, R136, RZ, 0x3c, !PT ;  /* 0x0000008802887212 */ /* 0x000fe200078e3cff */
[----:B------:R-:W-:Y:S01]  /*3c70*/  LDGSTS.E [R201+0xfc00], desc[UR26][R204.64], !P5 ;  /* 0x0fc00000ccc97fae */ /* 0x000fe2000e9a101a */
[----:B------:R-:W-:Y:S02]  /*3c80*/  SEL R2, R0, RZ, P4 ;  /* 0x000000ff00027207 */ /* 0x000fe40002000000 */
[----:B------:R-:W-:Y:S01]  /*3c90*/  ISETP.GE.U32.AND P4, PT, R141, 0x7fffffbd, PT ;  /* 0x7fffffbd8d00780c */ /* 0x000fe20003f86070 */
[----:B------:R1:W-:Y:S01]  /*3ca0*/  LDGSTS.E [R201+0xfe00], desc[UR26][R202.64], !P5 ;  /* 0x0fe00000cac97fae */ /* 0x0003e2000e9a101a */
[----:B------:R-:W-:-:S02]  /*3cb0*/  ISETP.GE.AND P5, PT, R207, R252, PT ;  /* 0x000000fccf00720c */ /* 0x000fc40003fa6270 */
[----:B------:R-:W-:Y:S01]  /*3cc0*/  IADD3 R141, PT, PT, R136, UR10, RZ ;  /* 0x0000000a888d7c10 */ /* 0x000fe2000fffe0ff */
[----:B------:R-:W0:Y:S01]  /*3cd0*/  LDGDEPBAR ;  /* 0x00000000000079af */ /* 0x000e220000000000 */
[----:B------:R-:W-:Y:S02]  /*3ce0*/  SEL R3, R3, RZ, !P5 ;  /* 0x000000ff03037207 */ /* 0x000fe40006800000 */
[----:B------:R-:W-:Y:S01]  /*3cf0*/  ISETP.GE.AND P5, PT, R207, R200, PT ;  /* 0x000000c8cf00720c */ /* 0x000fe20003fa6270 */
[----:B------:R-:W-:-:S03]  /*3d00*/  IMAD.SHL.U32 R200, R142, 0x20, RZ ;  /* 0x000000208ec87824 */ /* 0x000fc600078e00ff */
[----:B------:R-:W-:Y:S01]  /*3d10*/  SEL R0, RZ, 0x4, P5 ;  /* 0x00000004ff007807 */ /* 0x000fe20002800000 */
[----:B-1----:R-:W-:Y:S01]  /*3d20*/  IMAD.WIDE R250, R200, 0x4, R10 ;  /* 0x00000004c8fa7825 */ /* 0x002fe200078e020a */
[----:B------:R-:W-:Y:S01]  /*3d30*/  ISETP.NE.U32.AND P5, PT, R3, RZ, PT ;  /* 0x000000ff0300720c */ /* 0x000fe20003fa5070 */
[----:B------:R-:W4:Y:S01]  /*3d40*/  LDL.LU.64 R10, [R1+0x10] ;  /* 0x00001000010a7983 */ /* 0x000f220000300a00 */
[----:B------:R-:W-:Y:S01]  /*3d50*/  LOP3.LUT R202, R136, 0x40, RZ, 0x3c, !PT ;  /* 0x0000004088ca7812 */ /* 0x000fe200078e3cff */
[----:B------:R-:W-:-:S04]  /*3d60*/  IMAD.WIDE R204, R200, 0x4, R4 ;  /* 0x00000004c8cc7825 */ /* 0x000fc800078e0204 */
[----:B------:R-:W-:Y:S02]  /*3d70*/  VIADD R136, R202, UR10 ;  /* 0x0000000aca887c36 */ /* 0x000fe40008000000 */
[----:B------:R-:W-:-:S04]  /*3d80*/  IMAD.WIDE R20, R200, 0x4, R20 ;  /* 0x00000004c8147825 */ /* 0x000fc800078e0214 */
[----:B------:R-:W-:Y:S01]  /*3d90*/  LDGSTS.E [R141+0x60000], desc[UR26][R16.64], P5 ;  /* 0x60000000108d7fae */ /* 0x000fe2000a9a101a */
[----:B------:R-:W-:-:S03]  /*3da0*/  VIADD R3, R252, 0xffffffdb ;  /* 0xffffffdbfc037836 */ /* 0x000fc60000000000 */
[----:B------:R-:W-:Y:S04]  /*3db0*/  LDGSTS.E [R141+0x60400], desc[UR26][R36.64], P5 ;  /* 0x60400000248d7fae */ /* 0x000fe8000a9a101a */
[----:B------:R-:W-:Y:S04]  /*3dc0*/  LDGSTS.E [R141+0x60800], desc[UR26][R12.64], P5 ;  /* 0x608000000c8d7fae */ /* 0x000fe8000a9a101a */
[----:B------:R-:W-:Y:S04]  /*3dd0*/  LDGSTS.E [R141+0x60c00], desc[UR26][R18.64], P5 ;  /* 0x60c00000128d7fae */ /* 0x000fe8000a9a101a */
[----:B------:R-:W-:Y:S04]  /*3de0*/  LDGSTS.E [R141+0x61000], desc[UR26][R14.64], P5 ;  /* 0x610000000e8d7fae */ /* 0x000fe8000a9a101a */
[----:B------:R-:W-:Y:S04]  /*3df0*/  LDGSTS.E [R141+0x61400], desc[UR26][R26.64], P5 ;  /* 0x614000001a8d7fae */ /* 0x000fe8000a9a101a */
[----:B------:R-:W-:Y:S04]  /*3e00*/  LDGSTS.E [R141+0x61800], desc[UR26][R32.64], P5 ;  /* 0x61800000208d7fae */ /* 0x000fe8000a9a101a */
[----:B------:R-:W-:Y:S04]  /*3e10*/  LDGSTS.E [R141+0x61c00], desc[UR26][R6.64], P5 ;  /* 0x61c00000068d7fae */ /* 0x000fe8000a9a101a */
[----:B------:R-:W-:Y:S04]  /*3e20*/  LDGSTS.E [R136+0x60200], desc[UR26][R42.64], P5 ;  /* 0x602000002a887fae */ /* 0x000fe8000a9a101a */
[----:B------:R-:W-:Y:S01]  /*3e30*/  LDGSTS.E [R136+0x60600], desc[UR26][R8.64], P5 ;  /* 0x6060000008887fae */ /* 0x000fe2000a9a101a */
[----:B------:R-:W-:-:S03]  /*3e40*/  IMAD.WIDE R202, R200, 0x4, R22 ;  /* 0x00000004c8ca7825 */ /* 0x000fc600078e0216 */
[----:B------:R-:W4:Y:S04]  /*3e50*/  LDL.LU.64 R22, [R1+0x20] ;  /* 0x0000200001167983 */ /* 0x000f280000300a00 */
[----:B------:R1:W-:Y:S04]  /*3e60*/  STL.64 [R1+0x1a8], R250 ;  /* 0x0001a8fa01007387 */ /* 0x0003e80000100a00 */
[----:B------:R-:W4:Y:S04]  /*3e70*/  LDL.LU.64 R4, [R1+0x18] ;  /* 0x0000180001047983 */ /* 0x000f280000300a00 */
[----:B------:R1:W-:Y:S04]  /*3e80*/  STL.64 [R1+0x1a0], R202 ;  /* 0x0001a0ca01007387 */ /* 0x0003e80000100a00 */
[----:B------:R1:W-:Y:S04]  /*3e90*/  STL.64 [R1+0x198], R204 ;  /* 0x000198cc01007387 */ /* 0x0003e80000100a00 */
[----:B--2---:R-:W-:Y:S04]  /*3ea0*/  LDGSTS.E [R136+0x60a00], desc[UR26][R40.64], P5 ;  /* 0x60a0000028887fae */ /* 0x004fe8000a9a101a */
[----:B------:R-:W-:Y:S04]  /*3eb0*/  LDGSTS.E [R136+0x60e00], desc[UR26][R30.64], P5 ;  /* 0x60e000001e887fae */ /* 0x000fe8000a9a101a */
[----:B---3--:R-:W-:Y:S04]  /*3ec0*/  LDGSTS.E [R136+0x61200], desc[UR26][R24.64], P5 ;  /* 0x6120000018887fae */ /* 0x008fe8000a9a101a */
[----:B----4-:R-:W-:Y:S04]  /*3ed0*/  LDGSTS.E [R136+0x61600], desc[UR26][R28.64], P5 ;  /* 0x616000001c887fae */ /* 0x010fe8000a9a101a */
[----:B------:R-:W-:Y:S04]  /*3ee0*/  LDGSTS.E [R136+0x61a00], desc[UR26][R34.64], P5 ;  /* 0x61a0000022887fae */ /* 0x000fe8000a9a101a */
[----:B------:R-:W-:Y:S01]  /*3ef0*/  LDGSTS.E [R136+0x61e00], desc[UR26][R38.64], P5 ;  /* 0x61e0000026887fae */ /* 0x000fe2000a9a101a */
[----:B------:R-:W-:Y:S01]  /*3f00*/  ISETP.GE.U32.AND P5, PT, R3, 0x7fffffbc, PT ;  /* 0x7fffffbc0300780c */ /* 0x000fe20003fa6070 */
[----:B------:R-:W-:-:S02]  /*3f10*/  VIADD R3, R252, 0xffffffda ;  /* 0xffffffdafc037836 */ /* 0x000fc40000000000 */
[----:B------:R-:W0:Y:S01]  /*3f20*/  LDGDEPBAR ;  /* 0x00000000000079af */ /* 0x000e220000000000 */
[----:B------:R-:W-:Y:S06]  /*3f30*/  BAR.SYNC.DEFER_BLOCKING 0x0 ;  /* 0x0000000000007b1d */ /* 0x000fec0000010000 */
[----:B------:R-:W-:Y:S01]  /*3f40*/  @!PT LDS RZ, [RZ] ;  /* 0x00000000fffff984 */ /* 0x000fe20000000800 */
[----:B------:R-:W-:Y:S01]  /*3f50*/  @!PT LDS RZ, [RZ] ;  /* 0x00000000fffff984 */ /* 0x000fe20000000800 */
[----:B------:R-:W-:Y:S01]  /*3f60*/  @!PT LDS RZ, [RZ] ;  /* 0x00000000fffff984 */ /* 0x000fe20000000800 */
[----:B------:R-:W-:Y:S04]  /*3f70*/  LDGSTS.E [R201+0x10000], desc[UR26][R250.64], !P6 ;  /* 0x10000000fac97fae */ /* 0x000fe8000f1a101a */
[----:B------:R-:W-:Y:S04]  /*3f80*/  LDGSTS.E [R201+0x10200], desc[UR26][R202.64], !P6 ;  /* 0x10200000cac97fae */ /* 0x000fe8000f1a101a */
[----:B------:R-:W-:Y:S04]  /*3f90*/  LDGSTS.E [R201+0x10400], desc[UR26][R204.64], !P6 ;  /* 0x10400000ccc97fae */ /* 0x000fe8000f1a101a */
[----:B-1----:R-:W2:Y:S04]  /*3fa0*/  LDL.LU.64 R250, [R1+0x748] ;  /* 0x0007480001fa7983 */ /* 0x002ea80000300a00 */
[----:B------:R1:W-:Y:S04]  /*3fb0*/  STL.64 [R1+0x190], R20 ;  /* 0x0001901401007387 */ /* 0x0003e80000100a00 */
[----:B------:R-:W3:Y:S04]  /*3fc0*/  LDL.LU.64 R202, [R1+0x740] ;  /* 0x0007400001ca7983 */ /* 0x000ee80000300a00 */
[----:B------:R-:W4:Y:S01]  /*3fd0*/  LDL.LU.64 R204, [R1+0x738] ;  /* 0x0007380001cc7983 */ /* 0x000f220000300a00 */
[----:B------:R-:W-:-:S03]  /*3fe0*/  IMAD.WIDE R10, R200, 0x4, R10 ;  /* 0x00000004c80a7825 */ /* 0x000fc600078e020a */
[----:B------:R1:W-:Y:S01]  /*3ff0*/  LDGSTS.E [R201+0x10600], desc[UR26][R20.64], !P6 ;  /* 0x1060000014c97fae */ /* 0x0003e2000f1a101a */
[----:B------:R-:W-:-:S04]  /*4000*/  IMAD.WIDE R22, R200, 0x4, R22 ;  /* 0x00000004c8167825 */ /* 0x000fc800078e0216 */
[C---:B-1----:R-:W-:Y:S01]  /*4010*/  IMAD.WIDE R20, R200.reuse, 0x4, R4 ;  /* 0x00000004c8147825 */ /* 0x042fe200078e0204 */
[----:B------:R-:W-:Y:S04]  /*4020*/  STL.64 [R1+0x188], R22 ;  /* 0x0001881601007387 */ /* 0x000fe80000100a00 */
[----:B------:R-:W-:Y:S04]  /*4030*/  LDGSTS.E [R201+0x10800], desc[UR26][R22.64], !P3 ;  /* 0x1080000016c97fae */ /* 0x000fe8000d9a101a */
[----:B------:R-:W-:Y:S04]  /*4040*/  STL.64 [R1+0x180], R20 ;  /* 0x0001801401007387 */ /* 0x000fe80000100a00 */
[----:B------:R-:W-:Y:S04]  /*4050*/  LDGSTS.E [R201+0x10a00], desc[UR26][R20.64], !P3 ;  /* 0x10a0000014c97fae */ /* 0x000fe8000d9a101a */
[----:B------:R1:W-:Y:S04]  /*4060*/  STL.64 [R1+0x178], R10 ;  /* 0x0001780a01007387 */ /* 0x0003e80000100a00 */
[----:B------:R1:W-:Y:S01]  /*4070*/  LDGSTS.E [R201+0x10c00], desc[UR26][R10.64], !P3 ;  /* 0x10c000000ac97fae */ /* 0x0003e2000d9a101a */
[----:B------:R-:W-:Y:S01]  /*4080*/  ISETP.GE.U32.AND P6, PT, R3, 0x7fffffbb, PT ;  /* 0x7fffffbb0300780c */ /* 0x000fe20003fc6070 */
[----:B-1----:R-:W-:Y:S01]  /*4090*/  IMAD.WIDE R10, R200, 0x4, R248 ;  /* 0x00000004c80a7825 */ /* 0x002fe200078e02f8 */
[----:B------:R-:W-:-:S03]  /*40a0*/  IADD3 R3, PT, PT, R252, -0x27, RZ ;  /* 0xffffffd9fc037810 */ /* 0x000fc60007ffe0ff */
[----:B--2---:R-:W-:-:S04]  /*40b0*/  IMAD.WIDE R20, R200, 0x4, R250 ;  /* 0x00000004c8147825 */ /* 0x004fc800078e02fa */
[----:B---3--:R-:W-:-:S04]  /*40c0*/  IMAD.WIDE R22, R200, 0x4, R202 ;  /* 0x00000004c8167825 */ /* 0x008fc800078e02ca */
[----:B----4-:R-:W-:-:S05]  /*40d0*/  IMAD.WIDE R4, R200, 0x4, R204 ;  /* 0x00000004c8047825 */ /* 0x010fca00078e02cc */
[----:B------:R1:W-:Y:S04]  /*40e0*/  STL.64 [R1+0x170], R4 ;  /* 0x0001700401007387 */ /* 0x0003e80000100a00 */
[----:B------:R1:W-:Y:S04]  /*40f0*/  LDGSTS.E [R201+0x10e00], desc[UR26][R4.64], !P3 ;  /* 0x10e0000004c97fae */ /* 0x0003e8000d9a101a */
[----:B------:R2:W-:Y:S04]  /*4100*/  STL.64 [R1+0x168], R22 ;  /* 0x0001681601007387 */ /* 0x0005e80000100a00 */
[----:B------:R2:W-:Y:S01]  /*4110*/  LDGSTS.E [R201+0x11000], desc[UR26][R22.64], !P2 ;  /* 0x1100000016c97fae */ /* 0x0005e2000d1a101a */
[----:B-1----:R-:W-:-:S03]  /*4120*/  IMAD.WIDE R4, R200, 0x4, R246 ;  /* 0x00000004c8047825 */ /* 0x002fc600078e02f6 */
        /* <DEDUP_REMOVED lines=15> */
[----:B------:R2:W-:Y:S01]  /*4220*/  STL.64 [R1+0x138], R10 ;  /* 0x0001380a01007387 */ /* 0x0005e20000100a00 */
[----:B------:R-:W-:-:S03]  /*4230*/  ISETP.GE.U32.AND P3, PT, R3, 0x7fffffba, PT ;  /* 0x7fffffba0300780c */ /* 0x000fc60003f66070 */
[----:B------:R2:W-:Y:S01]  /*4240*/  LDGSTS.E [R201+0x11c00], desc[UR26][R10.64], !P4 ;  /* 0x11c000000ac97fae */ /* 0x0005e2000e1a101a */
[----:B-1----:R-:W-:-:S03]  /*4250*/  IMAD.WIDE R20, R200, 0x4, R48 ;  /* 0x00000004c8147825 */ /* 0x002fc600078e0230 */
[----:B------:R1:W-:Y:S01]  /*4260*/  STL.64 [R1+0x130], R4 ;  /* 0x0001300401007387 */ /* 0x0003e20000100a00 */
[----:B------:R-:W3:Y:S03]  /*4270*/  LDC R49, c[0x0][0x3a0] ;  /* 0x0000e800ff317b82 */ /* 0x000ee60000000800 */
        /* <DEDUP_REMOVED lines=26> */
[----:B------:R-:W-:Y:S04]  /*4420*/  STL.64 [R1+0xc8], R22 ;  /* 0x0000c81601007387 */ /* 0x000fe80000100a00 */
[----:B------:R-:W-:Y:S01]  /*4430*/  LDGSTS.E [R201+0x13000], desc[UR26][R22.64], !P3 ;  /* 0x1300000016c97fae */ /* 0x000fe2000d9a101a */
[----:B-1----:R-:W-:-:S03]  /*4440*/  IMAD.WIDE R4, R200, 0x4, R68 ;  /* 0x00000004c8047825 */ /* 0x002fc600078e0244 */
[----:B------:R-:W-:Y:S04]  /*4450*/  STL.64 [R1+0xb8], R20 ;  /* 0x0000b81401007387 */ /* 0x000fe80000100a00 */
[----:B------:R-:W-:Y:S01]  /*4460*/  LDGSTS.E [R201+0x13200], desc[UR26][R20.64], !P3 ;  /* 0x1320000014c97fae */ /* 0x000fe2000d9a101a */
[----:B------:R-:W-:-:S03]  /*4470*/  VIADD R3, R252, 0xffffffd8 ;  /* 0xffffffd8fc037836 */ /* 0x000fc60000000000 */
[----:B------:R1:W-:Y:S04]  /*4480*/  STL.64 [R1+0x20], R10 ;  /* 0x0000200a01007387 */ /* 0x0003e80000100a00 */
[----:B------:R1:W-:Y:S04]  /*4490*/  LDGSTS.E [R201+0x13400], desc[UR26][R10.64], !P3 ;  /* 0x134000000ac97fae */ /* 0x0003e8000d9a101a */
[----:B------:R2:W-:Y:S04]  /*44a0*/  STL.64 [R1+0x18], R4 ;  /* 0x0000180401007387 */ /* 0x0005e80000100a00 */
[----:B------:R2:W-:Y:S01]  /*44b0*/  LDGSTS.E [R201+0x13600], desc[UR26][R4.64], !P3 ;  /* 0x1360000004c97fae */ /* 0x0005e2000d9a101a */
[----:B-1----:R-:W-:Y:S01]  /*44c0*/  IMAD.WIDE R10, R200, 0x4, R70 ;  /* 0x00000004c80a7825 */ /* 0x002fe200078e0246 */
[----:B------:R-:W-:-:S03]  /*44d0*/  ISETP.GE.U32.AND P2, PT, R3, 0x7fffffb9, PT ;  /* 0x7fffffb90300780c */ /* 0x000fc60003f46070 */
[----:B--2---:R-:W-:Y:S01]  /*44e0*/  IMAD.WIDE R4, R200, 0x4, R72 ;  /* 0x00000004c8047825 */ /* 0x004fe200078e0248 */
[----:B------:R-:W-:Y:S04]  /*44f0*/  STL.64 [R1+0x10], R10 ;  /* 0x0000100a01007387 */ /* 0x000fe80000100a00 */
[----:B------:R1:W-:Y:S04]  /*4500*/  STL.64 [R1+0x8], R4 ;  /* 0x0000080401007387 */ /* 0x0003e80000100a00 */
[----:B------:R-:W2:Y:S04]  /*4510*/  LDL.LU.64 R46, [R1+0x28] ;  /* 0x00002800012e7983 */ /* 0x000ea80000300a00 */
[----:B------:R-:W4:Y:S04]  /*4520*/  LDL.LU.64 R44, [R1+0x38] ;  /* 0x00003800012c7983 */ /* 0x000f280000300a00 */
[----:B------:R-:W-:Y:S04]  /*4530*/  LDGSTS.E [R201+0x13800], desc[UR26][R10.64], !P2 ;  /* 0x138000000ac97fae */ /* 0x000fe8000d1a101a */
[----:B------:R-:W-:Y:S04]  /*4540*/  LDGSTS.E [R201+0x13a00], desc[UR26][R4.64], !P2 ;  /* 0x13a0000004c97fae */ /* 0x000fe8000d1a101a */
[----:B------:R-:W2:Y:S04]  /*4550*/  LDL.LU.64 R20, [R1+0x40] ;  /* 0x0000400001147983 */ /* 0x000ea80000300a00 */
[----:B-1----:R-:W2:Y:S04]  /*4560*/  LDL.LU.64 R4, [R1+0x48] ;  /* 0x0000480001047983 */ /* 0x002ea80000300a00 */
[----:B------:R-:W2:Y:S01]  /*4570*/  LDL.LU.64 R10, [R1+0x50] ;  /* 0x00005000010a7983 */ /* 0x000ea20000300a00 */
[----:B------:R-:W-:-:S02]  /*4580*/  VIADD R3, R252, 0xffffffd7 ;  /* 0xffffffd7fc037836 */ /* 0x000fc40000000000 */
[----:B------:R-:W-:Y:S01]  /*4590*/  IMAD.WIDE R204, R200, 0x4, R74 ;  /* 0x00000004c8cc7825 */ /* 0x000fe200078e024a */
[----:B------:R-:W2:Y:S02]  /*45a0*/  LDL.LU.64 R22, [R1+0x58] ;  /* 0x0000580001167983 */ /* 0x000ea40000300a00 */
[----:B------:R-:W-:Y:S02]  /*45b0*/  ISETP.GE.U32.AND P4, PT, R3, 0x7fffffb8, PT ;  /* 0x7fffffb80300780c */ /* 0x000fe40003f86070 */
[----:B------:R-:W-:Y:S01]  /*45c0*/  IADD3 R3, PT, PT, R252, -0x2a, RZ ;  /* 0xffffffd6fc037810 */ /* 0x000fe20007ffe0ff */
[----:B------:R-:W-:Y:S01]  /*45d0*/  IMAD.WIDE R250, R200, 0x4, R76 ;  /* 0x00000004c8fa7825 */ /* 0x000fe200078e024c */
[----:B------:R-:W-:Y:S02]  /*45e0*/  LDGSTS.E [R201+0x13c00], desc[UR26][R204.64], !P2 ;  /* 0x13c00000ccc97fae */ /* 0x000fe4000d1a101a */
[----:B------:R-:W-:Y:S01]  /*45f0*/  ISETP.GE.U32.AND P5, PT, R3, 0x7fffffb7, PT ;  /* 0x7fffffb70300780c */ /* 0x000fe20003fa6070 */
[C---:B------:R-:W-:Y:S01]  /*4600*/  VIADD R3, R252.reuse, 0xffffffd5 ;  /* 0xffffffd5fc037836 */ /* 0x040fe20000000000 */
[----:B------:R-:W-:Y:S04]  /*4610*/  LDGSTS.E [R201+0x13e00], desc[UR26][R250.64], !P2 ;  /* 0x13e00000fac97fae */ /* 0x000fe8000d1a101a */
[----:B------:R-:W-:Y:S01]  /*4620*/  ISETP.GE.U32.AND P6, PT, R3, 0x7fffffb6, PT ;  /* 0x7fffffb60300780c */ /* 0x000fe20003fc6070 */
[----:B------:R-:W-:-:S02]  /*4630*/  VIADD R3, R252, 0xffffffd4 ;  /* 0xffffffd4fc037836 */ /* 0x000fc40000000000 */
[----:B------:R-:W-:-:S03]  /*4640*/  IMAD.WIDE R248, R200, 0x4, R78 ;  /* 0x00000004c8f87825 */ /* 0x000fc600078e024e */
[----:B------:R-:W-:Y:S02]  /*4650*/  ISETP.GE.U32.AND P3, PT, R3, 0x7fffffb5, PT ;  /* 0x7fffffb50300780c */ /* 0x000fe40003f66070 */
[----:B------:R-:W-:Y:S01]  /*4660*/  IADD3 R3, PT, PT, R252, -0x2d, RZ ;  /* 0xffffffd3fc037810 */ /* 0x000fe20007ffe0ff */
[C---:B------:R-:W-:Y:S01]  /*4670*/  IMAD.WIDE R246, R200.reuse, 0x4, R80 ;  /* 0x00000004c8f67825 */ /* 0x040fe200078e0250 */
[----:B------:R-:W-:Y:S01]  /*4680*/  LDGSTS.E [R201+0x14000], desc[UR26][R248.64], !P4 ;  /* 0x14000000f8c97fae */ /* 0x000fe2000e1a101a */
[----:B------:R-:W1:Y:S01]  /*4690*/  LDC R80, c[0x0][0x3a0] ;  /* 0x0000e800ff507b82 */ /* 0x000e620000000800 */
[----:B------:R-:W-:Y:S01]  /*46a0*/  ISETP.GE.U32.AND P2, PT, R3, 0x7fffffb4, PT ;  /* 0x7fffffb40300780c */ /* 0x000fe20003f46070 */
[C---:B------:R-:W-:Y:S01]  /*46b0*/  IMAD.WIDE R244, R200.reuse, 0x4, R82 ;  /* 0x00000004c8f47825 */ /* 0x040fe200078e0252 */
[----:B------:R-:W-:Y:S03]  /*46c0*/  LDGSTS.E [R201+0x14200], desc[UR26][R246.64], !P4 ;  /* 0x14200000f6c97fae */ /* 0x000fe6000e1a101a */
[----:B------:R-:W-:Y:S01]  /*46d0*/  IMAD.WIDE R242, R200, 0x4, R84 ;  /* 0x00000004c8f27825 */ /* 0x000fe200078e0254 */
[----:B------:R-:W-:Y:S03]  /*46e0*/  LDGSTS.E [R201+0x14400], desc[UR26][R244.64], !P4 ;  /* 0x14400000f4c97fae */ /* 0x000fe6000e1a101a */
[----:B------:R-:W-:Y:S01]  /*46f0*/  VIADD R3, R252, 0xffffffd2 ;  /* 0xffffffd2fc037836 */ /* 0x000fe20000000000 */
[----:B------:R-:W-:Y:S01]  /*4700*/  LDGSTS.E [R201+0x14600], desc[UR26][R242.64], !P4 ;  /* 0x14600000f2c97fae */ /* 0x000fe2000e1a101a */
[----:B------:R-:W-:-:S04]  /*4710*/  IMAD.WIDE R240, R200, 0x4, R86 ;  /* 0x00000004c8f07825 */ /* 0x000fc800078e0256 */
[C---:B------:R-:W-:Y:S01]  /*4720*/  IMAD.WIDE R88, R200.reuse, 0x4, R88 ;  /* 0x00000004c8587825 */ /* 0x040fe200078e0258 */
[----:B------:R-:W-:Y:S01]  /*4730*/  ISETP.GE.U32.AND P4, PT, R3, 0x7fffffb3, PT ;  /* 0x7fffffb30300780c */ /* 0x000fe20003f86070 */
[----:B------:R-:W-:Y:S02]  /*4740*/  LDGSTS.E [R201+0x14800], desc[UR26][R240.64], !P5 ;  /* 0x14800000f0c97fae */ /* 0x000fe4000e9a101a */
[C---:B------:R-:W-:Y:S02]  /*4750*/  IMAD.WIDE R90, R200.reuse, 0x4, R90 ;  /* 0x00000004c85a7825 */ /* 0x040fe400078e025a */
[----:B------:R-:W-:Y:S02]  /*4760*/  LDGSTS.E [R201+0x14a00], desc[UR26][R88.64], !P5 ;  /* 0x14a0000058c97fae */ /* 0x000fe4000e9a101a */
[----:B------:R-:W-:Y:S02]  /*4770*/  IMAD.WIDE R92, R200, 0x4, R92 ;  /* 0x00000004c85c7825 */ /* 0x000fe400078e025c */
[----:B------:R-:W-:Y:S02]  /*4780*/  LDGSTS.E [R201+0x14c00], desc[UR26][R90.64], !P5 ;  /* 0x14c000005ac97fae */ /* 0x000fe4000e9a101a */
[----:B------:R-:W-:-:S02]  /*4790*/  VIADD R3, R252, 0xffffffd1 ;  /* 0xffffffd1fc037836 */ /* 0x000fc40000000000 */
[C---:B------:R-:W-:Y:S01]  /*47a0*/  IMAD.WIDE R94, R200.reuse, 0x4, R94 ;  /* 0x00000004c85e7825 */ /* 0x040fe200078e025e */
[----:B------:R-:W-:Y:S03]  /*47b0*/  LDGSTS.E [R201+0x14e00], desc[UR26][R92.64], !P5 ;  /* 0x14e000005cc97fae */ /* 0x000fe6000e9a101a */
[C---:B------:R-:W-:Y:S01]  /*47c0*/  IMAD.WIDE R96, R200.reuse, 0x4, R96 ;  /* 0x00000004c8607825 */ /* 0x040fe200078e0260 */
[----:B------:R-:W-:Y:S01]  /*47d0*/  ISETP.GE.U32.AND P5, PT, R3, 0x7fffffb2, PT ;  /* 0x7fffffb20300780c */ /* 0x000fe20003fa6070 */
[----:B------:R-:W-:Y:S02]  /*47e0*/  LDGSTS.E [R201+0x15000], desc[UR26][R94.64], !P6 ;  /* 0x150000005ec97fae */ /* 0x000fe4000f1a101a */
[----:B------:R-:W-:Y:S01]  /*47f0*/  IMAD.WIDE R98, R200, 0x4, R98 ;  /* 0x00000004c8627825 */ /* 0x000fe200078e0262 */
[----:B------:R-:W-:Y:S01]  /*4800*/  IADD3 R3, PT, PT, R252, -0x30, RZ ;  /* 0xffffffd0fc037810 */ /* 0x000fe20007ffe0ff */
[----:B------:R1:W-:Y:S02]  /*4810*/  LDGSTS.E [R201+0x15200], desc[UR26][R96.64], !P6 ;  /* 0x1520000060c97fae */ /* 0x0003e4000f1a101a */
[----:B------:R-:W-:-:S02]  /*4820*/  IMAD.WIDE R100, R200, 0x4, R100 ;  /* 0x00000004c8647825 */ /* 0x000fc400078e0264 */
[----:B------:R-:W-:Y:S02]  /*4830*/  LDGSTS.E [R201+0x15400], desc[UR26][R98.64], !P6 ;  /* 0x1540000062c97fae */ /* 0x000fe4000f1a101a */
[C---:B------:R-:W-:Y:S02]  /*4840*/  IMAD.WIDE R102, R200.reuse, 0x4, R102 ;  /* 0x00000004c8667825 */ /* 0x040fe400078e0266 */
[----:B------:R1:W-:Y:S02]  /*4850*/  LDGSTS.E [R201+0x15600], desc[UR26][R100.64], !P6 ;  /* 0x1560000064c97fae */ /* 0x0003e4000f1a101a */
[C---:B------:R-:W-:Y:S01]  /*4860*/  IMAD.WIDE R104, R200.reuse, 0x4, R104 ;  /* 0x00000004c8687825 */ /* 0x040fe200078e0268 */
[----:B------:R-:W-:Y:S01]  /*4870*/  ISETP.GE.U32.AND P6, PT, R3, 0x7fffffb1, PT ;  /* 0x7fffffb10300780c */ /* 0x000fe20003fc6070 */
[----:B------:R-:W-:Y:S02]  /*4880*/  LDGSTS.E [R201+0x15800], desc[UR26][R102.64], !P3 ;  /* 0x1580000066c97fae */ /* 0x000fe4000d9a101a */
[----:B------:R-:W-:-:S02]  /*4890*/  IMAD.WIDE R106, R200, 0x4, R106 ;  /* 0x00000004c86a7825 */ /* 0x000fc400078e026a */
[----:B------:R-:W-:Y:S02]  /*48a0*/  LDGSTS.E [R201+0x15a00], desc[UR26][R104.64], !P3 ;  /* 0x15a0000068c97fae */ /* 0x000fe4000d9a101a */
[----:B------:R-:W-:Y:S02]  /*48b0*/  IMAD.WIDE R108, R200, 0x4, R108 ;  /* 0x00000004c86c7825 */ /* 0x000fe400078e026c */
[----:B------:R-:W-:Y:S02]  /*48c0*/  LDGSTS.E [R201+0x15c00], desc[UR26][R106.64], !P3 ;  /* 0x15c000006ac97fae */ /* 0x000fe4000d9a101a */
[----:B------:R-:W-:Y:S02]  /*48d0*/  VIADD R3, R252, 0xffffffcf ;  /* 0xffffffcffc037836 */ /* 0x000fe40000000000 */
[C---:B------:R-:W-:Y:S01]  /*48e0*/  IMAD.WIDE R110, R200.reuse, 0x4, R110 ;  /* 0x00000004c86e7825 */ /* 0x040fe200078e026e */
[----:B------:R-:W-:Y:S03]  /*48f0*/  LDGSTS.E [R201+0x15e00], desc[UR26][R108.64], !P3 ;  /* 0x15e000006cc97fae */ /* 0x000fe6000d9a101a */
        /* <DEDUP_REMOVED lines=13> */
[----:B------:R-:W-:Y:S01]  /*49d0*/  IMAD.WIDE R122, R200, 0x4, R122 ;  /* 0x00000004c87a7825 */ /* 0x000fe200078e027a */
[----:B------:R-:W-:Y:S01]  /*49e0*/  IADD3 R3, PT, PT, R252, -0x33, RZ ;  /* 0xffffffcdfc037810 */ /* 0x000fe20007ffe0ff */
[----:B------:R-:W-:Y:S02]  /*49f0*/  LDGSTS.E [R201+0x16a00], desc[UR26][R120.64], !P4 ;  /* 0x16a0000078c97fae */ /* 0x000fe4000e1a101a */
[----:B------:R-:W-:-:S02]  /*4a00*/  IMAD.WIDE R124, R200, 0x4, R124 ;  /* 0x00000004c87c7825 */ /* 0x000fc400078e027c */
[----:B------:R-:W-:Y:S02]  /*4a10*/  LDGSTS.E [R201+0x16c00], desc[UR26][R122.64], !P4 ;  /* 0x16c000007ac97fae */ /* 0x000fe4000e1a101a */
[C---:B------:R-:W-:Y:S02]  /*4a20*/  IMAD.WIDE R126, R200.reuse, 0x4, R126 ;  /* 0x00000004c87e7825 */ /* 0x040fe400078e027e */
[----:B------:R-:W-:Y:S02]  /*4a30*/  LDGSTS.E [R201+0x16e00], desc[UR26][R124.64], !P4 ;  /* 0x16e000007cc97fae */ /* 0x000fe4000e1a101a */
        /* <DEDUP_REMOVED lines=62> */
[----:B------:R-:W-:Y:S02]  /*4e20*/  STL.64 [R1+0x6e0], R204 ;  /* 0x0006e0cc01007387 */ /* 0x000fe40000100a00 */
[----:B------:R-:W-:-:S02]  /*4e30*/  IMAD.WIDE R186, R200, 0x4, R186 ;  /* 0x00000004c8ba7825 */ /* 0x000fc400078e02ba */
[----:B------:R-:W-:Y:S02]  /*4e40*/  STL.64 [R1+0x6e8], R250 ;  /* 0x0006e8fa01007387 */ /* 0x000fe40000100a00 */
[C---:B------:R-:W-:Y:S02]  /*4e50*/  IMAD.WIDE R188, R200.reuse, 0x4, R188 ;  /* 0x00000004c8bc7825 */ /* 0x040fe400078e02bc */
[----:B------:R-:W-:Y:S02]  /*4e60*/  LDGSTS.E [R201+0x1a000], desc[UR26][R182.64], !P6 ;  /* 0x1a000000b6c97fae */ /* 0x000fe4000f1a101a */
[----:B------:R-:W-:Y:S02]  /*4e70*/  IMAD.WIDE R190, R200, 0x4, R190 ;  /* 0x00000004c8be7825 */ /* 0x000fe400078e02be */
[----:B------:R-:W-:Y:S02]  /*4e80*/  STL.64 [R1+0x6f0], R248 ;  /* 0x0006f0f801007387 */ /* 0x000fe40000100a00 */
[----:B------:R-:W-:-:S02]  /*4e90*/  VIADD R3, R252, 0xffffffc6 ;  /* 0xffffffc6fc037836 */ /* 0x000fc40000000000 */
[C---:B------:R-:W-:Y:S01]  /*4ea0*/  IMAD.WIDE R192, R200.reuse, 0x4, R192 ;  /* 0x00000004c8c07825 */ /* 0x040fe200078e02c0 */
[----:B------:R-:W-:Y:S03]  /*4eb0*/  LDGSTS.E [R201+0x1a200], desc[UR26][R184.64], !P6 ;  /* 0x1a200000b8c97fae */ /* 0x000fe6000f1a101a */
[C---:B------:R-:W-:Y:S01]  /*4ec0*/  IMAD.WIDE R194, R200.reuse, 0x4, R194 ;  /* 0x00000004c8c27825 */ /* 0x040fe200078e02c2 */
[----:B------:R-:W-:Y:S03]  /*4ed0*/  STL.64 [R1+0x6d8], R246 ;  /* 0x0006d8f601007387 */ /* 0x000fe60000100a00 */
[C---:B------:R-:W-:Y:S01]  /*4ee0*/  IMAD.WIDE R196, R200.reuse, 0x4, R196 ;  /* 0x00000004c8c47825 */ /* 0x040fe200078e02c4 */
[----:B------:R-:W-:Y:S03]  /*4ef0*/  LDGSTS.E [R201+0x1a400], desc[UR26][R186.64], !P6 ;  /* 0x1a400000bac97fae */ /* 0x000fe6000f1a101a */
[C---:B------:R-:W-:Y:S01]  /*4f00*/  IMAD.WIDE R198, R200.reuse, 0x4, R198 ;  /* 0x00000004c8c67825 */ /* 0x040fe200078e02c6 */
[----:B------:R-:W-:Y:S03]  /*4f10*/  STL.64 [R1+0x6f8], R244 ;  /* 0x0006f8f401007387 */ /* 0x000fe60000100a00 */
[----:B------:R-:W-:Y:S01]  /*4f20*/  IMAD.WIDE R208, R200, 0x4, R208 ;  /* 0x00000004c8d07825 */ /* 0x000fe200078e02d0 */
[----:B------:R-:W-:Y:S01]  /*4f30*/  LDGSTS.E [R201+0x1a600], desc[UR26][R188.64], !P6 ;  /* 0x1a600000bcc97fae */ /* 0x000fe2000f1a101a */
[----:B------:R-:W-:-:S02]  /*4f40*/  ISETP.GE.U32.AND P6, PT, R3, 0x7fffffa7, PT ;  /* 0x7fffffa70300780c */ /* 0x000fc40003fc6070 */
[----:B------:R-:W-:Y:S01]  /*4f50*/  IMAD.WIDE R210, R200, 0x4, R210 ;  /* 0x00000004c8d27825 */ /* 0x000fe200078e02d2 */
[----:B------:R-:W-:Y:S04]  /*4f60*/  STL.64 [R1+0x700], R242 ;  /* 0x000700f201007387 */ /* 0x000fe80000100a00 */
[----:B------:R-:W-:Y:S01]  /*4f70*/  LDGSTS.E [R201+0x1a800], desc[UR26][R190.64], !P3 ;  /* 0x1a800000bec97fae */ /* 0x000fe2000d9a101a */
[----:B------:R-:W-:Y:S02]  /*4f80*/  VIADD R3, R252, 0xffffffc5 ;  /* 0xffffffc5fc037836 */ /* 0x000fe40000000000 */
[C---:B------:R-:W-:Y:S01]  /*4f90*/  IMAD.WIDE R212, R200.reuse, 0x4, R212 ;  /* 0x00000004c8d47825 */ /* 0x040fe200078e02d4 */
[----:B------:R-:W-:Y:S04]  /*4fa0*/  STL.64 [R1+0x6c8], R240 ;  /* 0x0006c8f001007387 */ /* 0x000fe80000100a00 */
[----:B------:R-:W-:Y:S01]  /*4fb0*/  LDGSTS.E [R201+0x1aa00], desc[UR26][R192.64], !P3 ;  /* 0x1aa00000c0c97fae */ /* 0x000fe2000d9a101a */
[----:B------:R-:W-:-:S03]  /*4fc0*/  IMAD.WIDE R214, R200, 0x4, R214 ;  /* 0x00000004c8d67825 */ /* 0x000fc600078e02d6 */
[----:B------:R-:W-:Y:S01]  /*4fd0*/  STL.64 [R1+0x6d0], R88 ;  /* 0x0006d05801007387 */ /* 0x000fe20000100a00 */
[----:B------:R-:W-:-:S03]  /*4fe0*/  IMAD.WIDE R216, R200, 0x4, R216 ;  /* 0x00000004c8d87825 */ /* 0x000fc600078e02d8 */
[----:B------:R-:W-:Y:S01]  /*4ff0*/  LDGSTS.E [R201+0x1ac00], desc[UR26][R194.64], !P3 ;  /* 0x1ac00000c2c97fae */ /* 0x000fe2000d9a101a */
[----:B------:R-:W-:-:S03]  /*5000*/  IMAD.WIDE R218, R200, 0x4, R218 ;  /* 0x00000004c8da7825 */ /* 0x000fc600078e02da */
[----:B------:R-:W-:Y:S01]  /*5010*/  STL.64 [R1+0x708], R90 ;  /* 0x0007085a01007387 */ /* 0x000fe20000100a00 */
[----:B------:R-:W-:-:S03]  /*5020*/  IMAD.WIDE R220, R200, 0x4, R220 ;  /* 0x00000004c8dc7825 */ /* 0x000fc600078e02dc */
[----:B------:R-:W-:Y:S01]  /*5030*/  LDGSTS.E [R201+0x1ae00], desc[UR26][R196.64], !P3 ;  /* 0x1ae00000c4c97fae */ /* 0x000fe2000d9a101a */
[----:B------:R-:W-:-:S03]  /*5040*/  ISETP.GE.U32.AND P3, PT, R3, 0x7fffffa6, PT ;  /* 0x7fffffa60300780c */ /* 0x000fc60003f66070 */
[----:B------:R-:W-:Y:S01]  /*5050*/  STL.64 [R1+0x710], R92 ;  /* 0x0007105c01007387 */ /* 0x000fe20000100a00 */
[----:B------:R-:W-:-:S03]  /*5060*/  IMAD.WIDE R222, R200, 0x4, R222 ;  /* 0x00000004c8de7825 */ /* 0x000fc600078e02de */
[----:B------:R-:W-:Y:S01]  /*5070*/  LDGSTS.E [R201+0x1b000], desc[UR26][R198.64], !P2 ;  /* 0x1b000000c6c97fae */ /* 0x000fe2000d1a101a */
[----:B------:R-:W-:-:S03]  /*5080*/  IMAD.WIDE R224, R200, 0x4, R224 ;  /* 0x00000004c8e07825 */ /* 0x000fc600078e02e0 */
[----:B------:R-:W-:Y:S04]  /*5090*/  STL.64 [R1+0x718], R94 ;  /* 0x0007185e01007387 */ /* 0x000fe80000100a00 */
[----:B------:R-:W-:Y:S01]  /*50a0*/  LDGSTS.E [R201+0x1b200], desc[UR26][R208.64], !P2 ;  /* 0x1b200000d0c97fae */ /* 0x000fe2000d1a101a */
[----:B------:R-:W-:-:S03]  /*50b0*/  IMAD.WIDE R226, R200, 0x4, R226 ;  /* 0x00000004c8e27825 */ /* 0x000fc600078e02e2 */
[----:B------:R1:W-:Y:S04]  /*50c0*/  STL.64 [R1+0x720], R96 ;  /* 0x0007206001007387 */ /* 0x0003e80000100a00 */
[----:B------:R-:W-:Y:S01]  /*50d0*/  LDGSTS.E [R201+0x1b400], desc[UR26][R210.64], !P2 ;  /* 0x1b400000d2c97fae */ /* 0x000fe2000d1a101a */
[----:B------:R-:W-:-:S03]  /*50e0*/  IMAD.WIDE R228, R200, 0x4, R228 ;  /* 0x00000004c8e47825 */ /* 0x000fc600078e02e4 */
[----:B------:R-:W-:Y:S04]  /*50f0*/  STL.64 [R1+0x728], R98 ;  /* 0x0007286201007387 */ /* 0x000fe80000100a00 */
[----:B------:R-:W-:Y:S01]  /*5100*/  LDGSTS.E [R201+0x1b600], desc[UR26][R212.64], !P2 ;  /* 0x1b600000d4c97fae */ /* 0x000fe2000d1a101a */
[----:B------:R-:W-:-:S04]  /*5110*/  IMAD.WIDE R230, R200, 0x4, R230 ;  /* 0x00000004c8e67825 */ /* 0x000fc800078e02e6 */
[C---:B----4-:R-:W-:Y:S01]  /*5120*/  IMAD.WIDE R76, R200.reuse, 0x4, R44 ;  /* 0x00000004c84c7825 */ /* 0x050fe200078e022c */
[----:B------:R4:W-:Y:S03]  /*5130*/  STL.64 [R1+0x730], R100 ;  /* 0x0007306401007387 */ /* 0x0009e60000100a00 */
[C---:B------:R-:W-:Y:S01]  /*5140*/  IMAD.WIDE R234, R200.reuse, 0x4, R234 ;  /* 0x00000004c8ea7825 */ /* 0x040fe200078e02ea */
[----:B------:R-:W-:Y:S03]  /*5150*/  LDGSTS.E [R201+0x1b800], desc[UR26][R214.64], !P4 ;  /* 0x1b800000d6c97fae */ /* 0x000fe6000e1a101a */
[C---:B------:R-:W-:Y:S01]  /*5160*/  IMAD.WIDE R236, R200.reuse, 0x4, R236 ;  /* 0x00000004c8ec7825 */ /* 0x040fe200078e02ec */
[----:B------:R-:W-:Y:S03]  /*5170*/  LDGSTS.E [R201+0x1ba00], desc[UR26][R216.64], !P4 ;  /* 0x1ba00000d8c97fae */ /* 0x000fe6000e1a101a */
[C---:B------:R-:W-:Y:S01]  /*5180*/  IMAD.WIDE R238, R200.reuse, 0x4, R238 ;  /* 0x00000004c8ee7825 */ /* 0x040fe200078e02ee */
[----:B------:R-:W4:Y:S03]  /*5190*/  LDL.LU.64 R62, [R1+0x60] ;  /* 0x00006000013e7983 */ /* 0x000f260000300a00 */
[C---:B------:R-:W-:Y:S01]  /*51a0*/  IMAD.WIDE R202, R200.reuse, 0x4, R232 ;  /* 0x00000004c8ca7825 */ /* 0x040fe200078e02e8 */
[----:B------:R-:W-:Y:S03]  /*51b0*/  LDGSTS.E [R201+0x1bc00], desc[UR26][R218.64], !P4 ;  /* 0x1bc00000dac97fae */ /* 0x000fe6000e1a101a */
[C---:B------:R-:W-:Y:S01]  /*51c0*/  IMAD.WIDE R138, R200.reuse, 0x4, R138 ;  /* 0x00000004c88a7825 */ /* 0x040fe200078e028a */
[----:B------:R-:W4:Y:S03]  /*51d0*/  LDL.LU.64 R60, [R1+0x68] ;  /* 0x00006800013c7983 */ /* 0x000f260000300a00 */
[C---:B--2---:R-:W-:Y:S01]  /*51e0*/  IMAD.WIDE R46, R200.reuse, 0x4, R46 ;  /* 0x00000004c82e7825 */ /* 0x044fe200078e022e */
[----:B------:R-:W-:Y:S03]  /*51f0*/  LDGSTS.E [R201+0x1be00], desc[UR26][R220.64], !P4 ;  /* 0x1be00000dcc97fae */ /* 0x000fe6000e1a101a */
[----:B---3--:R-:W-:Y:S01]  /*5200*/  VIADD R49, R49, 0xffffffc0 ;  /* 0xffffffc031317836 */ /* 0x008fe20000000000 */
[----:B------:R-:W2:Y:S01]  /*5210*/  LDL.LU.64 R54, [R1+0x70] ;  /* 0x0000700001367983 */ /* 0x000ea20000300a00 */
[----:B------:R-:W-:-:S04]  /*5220*/  IMAD.WIDE R50, R200, 0x4, R10 ;  /* 0x00000004c8327825 */ /* 0x000fc800078e020a */
[----:B------:R-:W-:Y:S01]  /*5230*/  IMAD.WIDE R68, R200, 0x4, R20 ;  /* 0x00000004c8447825 */ /* 0x000fe200078e0214 */
[----:B------:R-:W-:Y:S01]  /*5240*/  LDGSTS.E [R201+0x1c000], desc[UR26][R222.64], !P5 ;  /* 0x1c000000dec97fae */ /* 0x000fe2000e9a101a */
[----:B------:R-:W-:Y:S01]  /*5250*/  IADD3 R3, PT, PT, R252, -0x3c, RZ ;  /* 0xffffffc4fc037810 */ /* 0x000fe20007ffe0ff */
[----:B-1----:R-:W1:Y:S02]  /*5260*/  LDC R96, c[0x0][0x3a0] ;  /* 0x0000e800ff607b82 */ /* 0x002e640000000800 */
[----:B------:R-:W3:Y:S04]  /*5270*/  LDL.LU.64 R44, [R1+0x78] ;  /* 0x00007800012c7983 */ /* 0x000ee80000300a00 */
[----:B------:R-:W-:Y:S04]  /*5280*/  LDGSTS.E [R201+0x1c200], desc[UR26][R224.64], !P5 ;  /* 0x1c200000e0c97fae */ /* 0x000fe8000e9a101a */
        /* <DEDUP_REMOVED lines=9> */
[----:B------:R-:W-:Y:S01]  /*5320*/  LDGSTS.E [R201+0x1d600], desc[UR26][R76.64], !P3 ;  /* 0x1d6000004cc97fae */ /* 0x000fe2000d9a101a */
[----:B------:R-:W-:Y:S01]  /*5330*/  ISETP.GE.U32.AND P3, PT, R49, 0x7fffffa1, PT ;  /* 0x7fffffa13100780c */ /* 0x000fe20003f66070 */
[----:B------:R-:W-:-:S02]  /*5340*/  IMAD.WIDE R48, R200, 0x4, R4 ;  /* 0x00000004c8307825 */ /* 0x000fc400078e0204 */
[----:B------:R-:W3:Y:S04]  /*5350*/  LDL.LU.64 R4, [R1+0x80] ;  /* 0x0000800001047983 */ /* 0x000ee80000300a00 */
        /* <DEDUP_REMOVED lines=8> */
[----:B------:R-:W3:Y:S01]  /*53e0*/  LDL.LU.64 R204, [R1+0xe0] ;  /* 0x0000e00001cc7983 */ /* 0x000ee20000300a00 */
[----:B------:R-:W-:Y:S01]  /*53f0*/  ISETP.GE.U32.AND P2, PT, R3, 0x7fffffa5, PT ;  /* 0x7fffffa50300780c */ /* 0x000fe20003f46070 */
[----:B------:R-:W-:-:S05]  /*5400*/  VIADD R3, R252, 0xffffffc3 ;  /* 0xffffffc3fc037836 */ /* 0x000fca0000000000 */
[----:B------:R-:W-:Y:S01]  /*5410*/  ISETP.GE.U32.AND P4, PT, R3, 0x7fffffa4, PT ;  /* 0x7fffffa40300780c */ /* 0x000fe20003f86070 */
[----:B------:R-:W-:-:S05]  /*5420*/  VIADD R3, R252, 0xffffffc2 ;  /* 0xffffffc2fc037836 */ /* 0x000fca0000000000 */
[----:B------:R-:W-:Y:S01]  /*5430*/  ISETP.GE.U32.AND P5, PT, R3, 0x7fffffa3, PT ;  /* 0x7fffffa30300780c */ /* 0x000fe20003fa6070 */
[----:B------:R-:W-:Y:S01]  /*5440*/  IMAD.WIDE R52, R200, 0x4, R22 ;  /* 0x00000004c8347825 */ /* 0x000fe200078e0216 */
[----:B------:R-:W1:Y:S01]  /*5450*/  LDC R3, c[0x0][0x3a0] ;  /* 0x0000e800ff037b82 */ /* 0x000e620000000800 */
[----:B------:R-:W-:Y:S04]  /*5460*/  LDGSTS.E [R201+0x1d800], desc[UR26][R68.64], !P2 ;  /* 0x1d80000044c97fae */ /* 0x000fe8000d1a101a */
[----:B------:R-:W-:Y:S03]  /*5470*/  LDGSTS.E [R201+0x1da00], desc[UR26][R48.64], !P2 ;  /* 0x1da0000030c97fae */ /* 0x000fe6000d1a101a */
[----:B------:R-:W2:Y:S01]  /*5480*/  LDC R22, c[0x0][0x3a0] ;  /* 0x0000e800ff167b82 */ /* 0x000ea20000000800 */
[----:B------:R-:W-:Y:S04]  /*5490*/  LDGSTS.E [R201+0x1dc00], desc[UR26][R50.64], !P2 ;  /* 0x1dc0000032c97fae */ /* 0x000fe8000d1a101a */
[----:B------:R-:W-:Y:S01]  /*54a0*/  LDGSTS.E [R201+0x1de00], desc[UR26][R52.64], !P2 ;  /* 0x1de0000034c97fae */ /* 0x000fe2000d1a101a */
[----:B------:R-:W-:-:S04]  /*54b0*/  ISETP.GT.AND P2, PT, R206, 0x5f, PT ;  /* 0x0000005fce00780c */ /* 0x000fc80003f44270 */
[----:B------:R-:W-:-:S04]  /*54c0*/  SEL R0, R0, RZ, P2 ;  /* 0x000000ff00007207 */ /* 0x000fc80001000000 */
[----:B------:R-:W-:Y:S02]  /*54d0*/  ISETP.NE.U32.AND P2, PT, R0, RZ, PT ;  /* 0x000000ff0000720c */ /* 0x000fe40003f45070 */
[----:B-1----:R-:W-:Y:S01]  /*54e0*/  IADD3 R0, PT, PT, R3, -0x41, RZ ;  /* 0xffffffbf03007810 */ /* 0x002fe20007ffe0ff */
[----:B----4-:R-:W-:-:S04]  /*54f0*/  IMAD.WIDE R64, R200, 0x4, R60 ;  /* 0x00000004c8407825 */ /* 0x010fc800078e023c */
[----:B--2---:R-:W-:-:S04]  /*5500*/  IMAD.WIDE R66, R200, 0x4, R54 ;  /* 0x00000004c8427825 */ /* 0x004fc800078e0236 */
[----:B------:R-:W-:-:S04]  /*5510*/  IMAD.WIDE R62, R200, 0x4, R62 ;  /* 0x00000004c83e7825 */ /* 0x000fc800078e023e */
[C---:B---3--:R-:W-:Y:S01]  /*5520*/  IMAD.WIDE R4, R200.reuse, 0x4, R4 ;  /* 0x00000004c8047825 */ /* 0x048fe200078e0204 */
[----:B------:R-:W-:Y:S03]  /*5530*/  LDGSTS.E [R201+0x1e000], desc[UR26][R62.64], !P4 ;  /* 0x1e0000003ec97fae */ /* 0x000fe6000e1a101a */
[C---:B------:R-:W-:Y:S01]  /*5540*/  IMAD.WIDE R10, R200.reuse, 0x4, R10 ;  /* 0x00000004c80a7825 */ /* 0x040fe200078e020a */
[----:B------:R-:W-:Y:S03]  /*5550*/  LDGSTS.E [R201+0x1e200], desc[UR26][R64.64], !P4 ;  /* 0x1e20000040c97fae */ /* 0x000fe6000e1a101a */
[C---:B------:R-:W-:Y:S01]  /*5560*/  IMAD.WIDE R20, R200.reuse, 0x4, R20 ;  /* 0x00000004c8147825 */ /* 0x040fe200078e0214 */
[----:B------:R-:W-:Y:S03]  /*5570*/  LDGSTS.E [R201+0x1e400], desc[UR26][R66.64], !P4 ;  /* 0x1e40000042c97fae */ /* 0x000fe6000e1a101a */
[----:B------:R-:W-:-:S04]  /*5580*/  IMAD.WIDE R56, R200, 0x4, R56 ;  /* 0x00000004c8387825 */ /* 0x000fc800078e0238 */
[----:B------:R-:W-:Y:S01]  /*5590*/  IMAD.WIDE R78, R200, 0x4, R250 ;  /* 0x00000004c84e7825 */ /* 0x000fe200078e02fa */
[----:B------:R-:W-:Y:S01]  /*55a0*/  IADD3 R252, PT, PT, R252, -0x3f, RZ ;  /* 0xffffffc1fcfc7810 */ /* 0x000fe20007ffe0ff */
[----:B------:R-:W1:Y:S02]  /*55b0*/  LDC R3, c[0x0][0x3a0] ;  /* 0x0000e800ff037b82 */ /* 0x000e640000000800 */
[----:B------:R-:W-:Y:S02]  /*55c0*/  IMAD.WIDE R54, R200, 0x4, R44 ;  /* 0x00000004c8367825 */ /* 0x000fe400078e022c */
[----:B------:R-:W2:Y:S04]  /*55d0*/  LDL.LU.64 R44, [R1+0xf0] ;  /* 0x0000f000012c7983 */ /* 0x000ea80000300a00 */
[----:B------:R-:W3:Y:S04]  /*55e0*/  LDL.LU.64 R60, [R1+0x100] ;  /* 0x00010000013c7983 */ /* 0x000ee80000300a00 */
[----:B------:R-:W-:Y:S04]  /*55f0*/  LDGSTS.E [R201+0x1e600], desc[UR26][R54.64], !P4 ;  /* 0x1e60000036c97fae */ /* 0x000fe8000e1a101a */
[----:B------:R-:W-:Y:S04]  /*5600*/  LDGSTS.E [R201+0x1e800], desc[UR26][R4.64], !P5 ;  /* 0x1e80000004c97fae */ /* 0x000fe8000e9a101a */
[----:B------:R-:W-:Y:S04]  /*5610*/  LDGSTS.E [R201+0x1ea00], desc[UR26][R10.64], !P5 ;  /* 0x1ea000000ac97fae */ /* 0x000fe8000e9a101a */
[----:B------:R-:W-:Y:S04]  /*5620*/  LDGSTS.E [R201+0x1ec00], desc[UR26][R20.64], !P5 ;  /* 0x1ec0000014c97fae */ /* 0x000fe8000e9a101a */
[----:B------:R-:W-:Y:S01]  /*5630*/  LDGSTS.E [R201+0x1ee00], desc[UR26][R56.64], !P5 ;  /* 0x1ee0000038c97fae */ /* 0x000fe2000e9a101a */
[----:B------:R-:W-:Y:S01]  /*5640*/  ISETP.GE.U32.AND P5, PT, R0, 0x7fffffa0, PT ;  /* 0x7fffffa00000780c */ /* 0x000fe20003fa6070 */
[----:B------:R-:W-:-:S02]  /*5650*/  VIADD R0, R22, 0xffffffbe ;  /* 0xffffffbe16007836 */ /* 0x000fc40000000000 */
[----:B------:R-:W4:Y:S01]  /*5660*/  LDL.LU.64 R244, [R1+0x1a8] ;  /* 0x0001a80001f47983 */ /* 0x000f220000300a00 */
[----:B------:R-:W-:-:S03]  /*5670*/  IMAD.WIDE R22, R200, 0x4, R204 ;  /* 0x00000004c8167825 */ /* 0x000fc600078e02cc */
[----:B------:R-:W4:Y:S04]  /*5680*/  LDL.LU.64 R82, [R1+0x1a0] ;  /* 0x0001a00001527983 */ /* 0x000f280000300a00 */
[----:B------:R-:W4:Y:S04]  /*5690*/  LDL.LU.64 R84, [R1+0x198] ;  /* 0x0001980001547983 */ /* 0x000f280000300a00 */
[----:B------:R-:W4:Y:S04]  /*56a0*/  LDL.LU.64 R204, [R1+0x190] ;  /* 0x0001900001cc7983 */ /* 0x000f280000300a00 */
[----:B------:R-:W4:Y:S04]  /*56b0*/  LDL.LU.64 R90, [R1+0x188] ;  /* 0x00018800015a7983 */ /* 0x000f280000300a00 */
[----:B------:R-:W4:Y:S04]  /*56c0*/  LDL.LU.64 R88, [R1+0x180] ;  /* 0x0001800001587983 */ /* 0x000f280000300a00 */
[----:B------:R-:W4:Y:S04]  /*56d0*/  LDL.LU.64 R248, [R1+0x178] ;  /* 0x0001780001f87983 */ /* 0x000f280000300a00 */
[----:B------:R-:W4:Y:S01]  /*56e0*/  LDL.LU.64 R250, [R1+0x170] ;  /* 0x0001700001fa7983 */ /* 0x000f220000300a00 */
[----:B------:R-:W-:Y:S01]  /*56f0*/  ISETP.GE.U32.AND P6, PT, R252, 0x7fffffa2, PT ;  /* 0x7fffffa2fc00780c */ /* 0x000fe20003fc6070 */
[----:B------:R-:W-:-:S04]  /*5700*/  IMAD.WIDE R70, R200, 0x4, R70 ;  /* 0x00000004c8467825 */ /* 0x000fc800078e0246 */
[----:B------:R-:W-:Y:S01]  /*5710*/  IMAD.WIDE R72, R200, 0x4, R72 ;  /* 0x00000004c8487825 */ /* 0x000fe200078e0248 */
[----:B------:R-:W-:Y:S01]  /*5720*/  ISETP.NE.U32.AND P4, PT, R2, RZ, PT ;  /* 0x000000ff0200720c */ /* 0x000fe20003f85070 */
[----:B------:R-:W4:Y:S01]  /*5730*/  LDL.LU.64 R240, [R1+0x168] ;  /* 0x0001680001f07983 */ /* 0x000f220000300a00 */
[----:B------:R-:W1:Y:S01]  /*5740*/  LDC R252, c[0x0][0x3a0] ;  /* 0x0000e800fffc7b82 */ /* 0x000e620000000800 */
[C---:B------:R-:W-:Y:S02]  /*5750*/  IMAD.WIDE R74, R200.reuse, 0x4, R74 ;  /* 0x00000004c84a7825 */ /* 0x040fe400078e024a */
[----:B------:R-:W4:Y:S02]  /*5760*/  LDL.LU.64 R242, [R1+0x160] ;  /* 0x0001600001f27983 */ /* 0x000f240000300a00 */
[----:B------:R-:W-:Y:S02]  /*5770*/  IMAD.WIDE R58, R200, 0x4, R58 ;  /* 0x00000004c83a7825 */ /* 0x000fe400078e023a */
[----:B------:R-:W-:Y:S04]  /*5780*/  LDGSTS.E [R201+0x1f000], desc[UR26][R70.64], !P6 ;  /* 0x1f00000046c97fae */ /* 0x000fe8000f1a101a */
[----:B------:R-:W-:Y:S01]  /*5790*/  LDGSTS.E [R201+0x1f200], desc[UR26][R72.64], !P6 ;  /* 0x1f20000048c97fae */ /* 0x000fe2000f1a101a */
[----:B------:R-:W-:-:S03]  /*57a0*/  IMAD.SHL.U32 R143, R143, 0x20, RZ ;  /* 0x000000208f8f7824 */ /* 0x000fc600078e00ff */
[----:B------:R-:W-:Y:S04]  /*57b0*/  LDGSTS.E [R201+0x1f400], desc[UR26][R74.64], !P6 ;  /* 0x1f4000004ac97fae */ /* 0x000fe8000f1a101a */
[----:B------:R-:W-:Y:S01]  /*57c0*/  LDGSTS.E [R201+0x1f600], desc[UR26][R58.64], !P6 ;  /* 0x1f6000003ac97fae */ /* 0x000fe2000f1a101a */
[----:B------:R-:W-:Y:S02]  /*57d0*/  ISETP.GE.U32.AND P6, PT, R0, 0x7fffff9f, PT ;  /* 0x7fffff9f0000780c */ /* 0x000fe40003fc6070 */
[----:B------:R-:W-:Y:S01]  /*57e0*/  IADD3 R0, PT, PT, R80, -0x43, RZ ;  /* 0xffffffbd50007810 */ /* 0x000fe20007ffe0ff */
[----:B------:R-:W-:Y:S01]  /*57f0*/  LDGSTS.E [R201+0x1f800], desc[UR26][R78.64], !P3 ;  /* 0x1f8000004ec97fae */ /* 0x000fe2000d9a101a */
[----:B------:R-:W1:Y:S01]  /*5800*/  LDC R80, c[0x0][0x3a0] ;  /* 0x0000e800ff507b82 */ /* 0x000e620000000800 */
[----:B------:R-:W-:-:S02]  /*5810*/  IMAD.WIDE R16, R143, 0x4, R16 ;  /* 0x000000048f107825 */ /* 0x000fc400078e0210 */
[----:B------:R-:W-:Y:S02]  /*5820*/  LDGSTS.E [R201+0x1fa00], desc[UR26][R22.64], !P3 ;  /* 0x1fa0000016c97fae */ /* 0x000fe4000d9a101a */
[C---:B------:R-:W-:Y:S02]  /*5830*/  IMAD.WIDE R36, R143.reuse, 0x4, R36 ;  /* 0x000000048f247825 */ /* 0x040fe400078e0224 */
[----:B------:R-:W4:Y:S02]  /*5840*/  LDL.LU.64 R246, [R1+0x158] ;  /* 0x0001580001f67983 */ /* 0x000f240000300a00 */
[----:B------:R-:W-:-:S04]  /*5850*/  IMAD.WIDE R12, R143, 0x4, R12 ;  /* 0x000000048f0c7825 */ /* 0x000fc800078e020c */
        /* <DEDUP_REMOVED lines=13> */
[----:B--2---:R-:W-:-:S04]  /*5930*/  IMAD.WIDE R44, R200, 0x4, R44 ;  /* 0x00000004c82c7825 */ /* 0x004fc800078e022c */
[----:B---3--:R-:W-:Y:S01]  /*5940*/  IMAD.WIDE R60, R200, 0x4, R60 ;  /* 0x00000004c83c7825 */ /* 0x008fe200078e023c */
[----:B------:R-:W-:Y:S04]  /*5950*/  LDGSTS.E [R201+0x1fc00], desc[UR26][R44.64], !P3 ;  /* 0x1fc000002cc97fae */ /* 0x000fe8000d9a101a */
[----:B------:R-:W-:Y:S04]  /*5960*/  LDGSTS.E [R201+0x1fe00], desc[UR26][R60.64], !P3 ;  /* 0x1fe000003cc97fae */ /* 0x000fe8000d9a101a */
[----:B------:R-:W0:Y:S04]  /*5970*/  LDGDEPBAR ;  /* 0x00000000000079af */ /* 0x000e280000000000 */
[----:B------:R-:W-:Y:S04]  /*5980*/  LDGSTS.E [R141+0x62000], desc[UR26][R16.64], P4 ;  /* 0x62000000108d7fae */ /* 0x000fe8000a1a101a */
[----:B------:R-:W-:Y:S04]  /*5990*/  LDGSTS.E [R141+0x62400], desc[UR26][R36.64], P4 ;  /* 0x62400000248d7fae */ /* 0x000fe8000a1a101a */
[----:B------:R-:W-:Y:S04]  /*59a0*/  LDGSTS.E [R141+0x62800], desc[UR26][R12.64], P4 ;  /* 0x628000000c8d7fae */ /* 0x000fe8000a1a101a */
[----:B------:R-:W-:Y:S04]  /*59b0*/  LDGSTS.E [R141+0x62c00], desc[UR26][R18.64], P4 ;  /* 0x62c00000128d7fae */ /* 0x000fe8000a1a101a */
[----:B------:R-:W-:Y:S04]  /*59c0*/  LDGSTS.E [R141+0x63000], desc[UR26][R14.64], P4 ;  /* 0x630000000e8d7fae */ /* 0x000fe8000a1a101a */
[----:B------:R-:W-:Y:S04]  /*59d0*/  LDGSTS.E [R141+0x63400], desc[UR26][R26.64], P4 ;  /* 0x634000001a8d7fae */ /* 0x000fe8000a1a101a */
[----:B------:R-:W-:Y:S01]  /*59e0*/  LDGSTS.E [R141+0x63800], desc[UR26][R32.64], P4 ;  /* 0x63800000208d7fae */ /* 0x000fe2000a1a101a */
[----:B------:R-:W-:-:S03]  /*59f0*/  ISETP.GE.U32.AND P3, PT, R0, 0x7fffff9e, PT ;  /* 0x7fffff9e0000780c */ /* 0x000fc60003f66070 */
[----:B------:R-:W-:Y:S01]  /*5a00*/  LDGSTS.E [R141+0x63c00], desc[UR26][R6.64], P4 ;  /* 0x63c00000068d7fae */ /* 0x000fe2000a1a101a */
[----:B-1----:R-:W-:Y:S02]  /*5a10*/  VIADD R0, R3, 0xffffffbc ;  /* 0xffffffbc03007836 */ /* 0x002fe40000000000 */
[----:B----4-:R-:W-:Y:S01]  /*5a20*/  IMAD.WIDE R94, R200, 0x4, R88 ;  /* 0x00000004c85e7825 */ /* 0x010fe200078e0258 */
[----:B------:R-:W-:Y:S01]  /*5a30*/  LDGSTS.E [R136+0x62200], desc[UR26][R42.64], P4 ;  /* 0x622000002a887fae */ /* 0x000fe2000a1a101a */
[----:B------:R-:W1:Y:S03]  /*5a40*/  LDC R3, c[0x0][0x3a0] ;  /* 0x0000e800ff037b82 */ /* 0x000e660000000800 */
[----:B------:R-:W-:Y:S04]  /*5a50*/  LDGSTS.E [R136+0x62600], desc[UR26][R8.64], P4 ;  /* 0x6260000008887fae */ /* 0x000fe8000a1a101a */
[----:B------:R-:W-:Y:S04]  /*5a60*/  LDGSTS.E [R136+0x62a00], desc[UR26][R40.64], P4 ;  /* 0x62a0000028887fae */ /* 0x000fe8000a1a101a */
[----:B------:R-:W-:Y:S04]  /*5a70*/  LDGSTS.E [R136+0x62e00], desc[UR26][R30.64], P4 ;  /* 0x62e000001e887fae */ /* 0x000fe8000a1a101a */
[----:B------:R-:W-:Y:S04]  /*5a80*/  LDGSTS.E [R136+0x63200], desc[UR26][R24.64], P4 ;  /* 0x6320000018887fae */ /* 0x000fe8000a1a101a */
[----:B------:R-:W-:Y:S04]  /*5a90*/  LDGSTS.E [R136+0x63600], desc[UR26][R28.64], P4 ;  /* 0x636000001c887fae */ /* 0x000fe8000a1a101a */
[----:B------:R-:W-:Y:S04]  /*5aa0*/  LDGSTS.E [R136+0x63a00], desc[UR26][R34.64], P4 ;  /* 0x63a0000022887fae */ /* 0x000fe8000a1a101a */
[----:B------:R-:W-:Y:S01]  /*5ab0*/  LDGSTS.E [R136+0x63e00], desc[UR26][R86.64], P4 ;  /* 0x63e0000056887fae */ /* 0x000fe2000a1a101a */
[----:B------:R-:W-:Y:S01]  /*5ac0*/  ISETP.GE.U32.AND P4, PT, R0, 0x7fffff9d, PT ;  /* 0x7fffff9d0000780c */ /* 0x000fe20003f86070 */
[----:B------:R-:W-:-:S02]  /*5ad0*/  VIADD R0, R80, 0xffffffbb ;  /* 0xffffffbb50007836 */ /* 0x000fc40000000000 */
[C---:B------:R-:W-:Y:S01]  /*5ae0*/  IMAD.WIDE R80, R200.reuse, 0x4, R244 ;  /* 0x00000004c8507825 */ /* 0x040fe200078e02f4 */
[----:B------:R-:W0:Y:S04]  /*5af0*/  LDGDEPBAR ;  /* 0x00000000000079af */ /* 0x000e280000000000 */
[----:B------:R-:W2:Y:S01]  /*5b00*/  LDL.LU.64 R244, [R1+0x150] ;  /* 0x0001500001f47983 */ /* 0x000ea20000300a00 */
[----:B------:R-:W-:-:S03]  /*5b10*/  IMAD.WIDE R38, R200, 0x4, R204 ;  /* 0x00000004c8267825 */ /* 0x000fc600078e02cc */
[----:B------:R-:W3:Y:S01]  /*5b20*/  LDL.LU.64 R204, [R1+0x148] ;  /* 0x0001480001cc7983 */ /* 0x000ee20000300a00 */
[----:B------:R-:W-:-:S03]  /*5b30*/  IMAD.WIDE R92, R200, 0x4, R248 ;  /* 0x00000004c85c7825 */ /* 0x000fc600078e02f8 */
[----:B------:R-:W4:Y:S01]  /*5b40*/  LDL.LU.64 R88, [R1+0x140] ;  /* 0x0001400001587983 */ /* 0x000f220000300a00 */
[----:B------:R-:W-:-:S03]  /*5b50*/  IMAD.WIDE R232, R200, 0x4, R90 ;  /* 0x00000004c8e87825 */ /* 0x000fc600078e025a */
[----:B------:R-:W-:Y:S01]  /*5b60*/  STL.64 [R1+0x200], R94 ;  /* 0x0002005e01007387 */ /* 0x000fe20000100a00 */
[----:B------:R-:W-:-:S03]  /*5b70*/  IMAD.WIDE R90, R200, 0x4, R250 ;  /* 0x00000004c85a7825 */ /* 0x000fc600078e02fa */
[----:B------:R-:W4:Y:S04]  /*5b80*/  LDL.LU.64 R248, [R1+0x138] ;  /* 0x0001380001f87983 */ /* 0x000f280000300a00 */
[----:B------:R1:W-:Y:S04]  /*5b90*/  STL.64 [R1+0x1f8], R92 ;  /* 0x0001f85c01007387 */ /* 0x0003e80000100a00 */
[----:B------:R-:W4:Y:S01]  /*5ba0*/  LDL.LU.64 R250, [R1+0x130] ;  /* 0x0001300001fa7983 */ /* 0x000f220000300a00 */
[----:B------:R-:W-:Y:S01]  /*5bb0*/  BAR.SYNC.DEFER_BLOCKING 0x0 ;  /* 0x0000000000007b1d */ /* 0x000fe20000010000 */
[----:B------:R-:W-:-:S04]  /*5bc0*/  IMAD.WIDE R82, R200, 0x4, R82 ;  /* 0x00000004c8527825 */ /* 0x000fc800078e0252 */
[----:B------:R-:W-:-:S04]  /*5bd0*/  IMAD.WIDE R84, R200, 0x4, R84 ;  /* 0x00000004c8547825 */ /* 0x000fc800078e0254 */
[C---:B------:R-:W-:Y:S01]  /*5be0*/  IMAD.WIDE R100, R200.reuse, 0x4, R240 ;  /* 0x00000004c8647825 */ /* 0x040fe200078e02f0 */
[----:B------:R2:W-:Y:S03]  /*5bf0*/  STL.64 [R1+0x1f0], R90 ;  /* 0x0001f05a01007387 */ /* 0x0005e60000100a00 */
[----:B------:R-:W-:Y:S01]  /*5c00*/  IMAD.WIDE R98, R200, 0x4, R242 ;  /* 0x00000004c8627825 */ /* 0x000fe200078e02f2 */
[----:B------:R-:W-:Y:S01]  /*5c10*/  @!PT LDS RZ, [RZ] ;  /* 0x00000000fffff984 */ /* 0x000fe20000000800 */
[----:B------:R-:W-:Y:S01]  /*5c20*/  @!PT LDS RZ, [RZ] ;  /* 0x00000000fffff984 */ /* 0x000fe20000000800 */
[----:B------:R-:W-:Y:S01]  /*5c30*/  @!PT LDS RZ, [RZ] ;  /* 0x00000000fffff984 */ /* 0x000fe20000000800 */
[----:B------:R-:W-:Y:S04]  /*5c40*/  LDGSTS.E [R201+0x20000], desc[UR26][R80.64], !P5 ;  /* 0x2000000050c97fae */ /* 0x000fe8000e9a101a */
[----:B------:R-:W-:Y:S04]  /*5c50*/  LDGSTS.E [R201+0x20200], desc[UR26][R82.64], !P5 ;  /* 0x2020000052c97fae */ /* 0x000fe8000e9a101a */
[----:B------:R-:W-:Y:S04]  /*5c60*/  LDGSTS.E [R201+0x20400], desc[UR26][R84.64], !P5 ;  /* 0x2040000054c97fae */ /* 0x000fe8000e9a101a */
[----:B------:R-:W-:Y:S01]  /*5c70*/  LDGSTS.E [R201+0x20600], desc[UR26][R38.64], !P5 ;  /* 0x2060000026c97fae */ /* 0x000fe2000e9a101a */
[----:B------:R-:W-:-:S03]  /*5c80*/  ISETP.GE.U32.AND P5, PT, R0, 0x7fffff9c, PT ;  /* 0x7fffff9c0000780c */ /* 0x000fc60003fa6070 */
[----:B------:R-:W-:Y:S01]  /*5c90*/  LDGSTS.E [R201+0x20800], desc[UR26][R232.64], !P6 ;  /* 0x20800000e8c97fae */ /* 0x000fe2000f1a101a */
[----:B------:R-:W-:-:S03]  /*5ca0*/  IADD3 R0, PT, PT, R96, -0x46, RZ ;  /* 0xffffffba60007810 */ /* 0x000fc60007ffe0ff */
[----:B------:R-:W-:Y:S04]  /*5cb0*/  LDGSTS.E [R201+0x20a00], desc[UR26][R94.64], !P6 ;  /* 0x20a000005ec97fae */ /* 0x000fe8000f1a101a */
[----:B------:R1:W-:Y:S04]  /*5cc0*/  LDGSTS.E [R201+0x20c00], desc[UR26][R92.64], !P6 ;  /* 0x20c000005cc97fae */ /* 0x0003e8000f1a101a */
[----:B------:R-:W4:Y:S04]  /*5cd0*/  LDL.LU.64 R96, [R1+0x128] ;  /* 0x0001280001607983 */ /* 0x000f280000300a00 */
[----:B------:R4:W-:Y:S01]  /*5ce0*/  STL.64 [R1+0x1e8], R100 ;  /* 0x0001e86401007387 */ /* 0x0009e20000100a00 */
[----:B-1----:R-:W-:-:S03]  /*5cf0*/  IMAD.WIDE R92, R200, 0x4, R246 ;  /* 0x00000004c85c7825 */ /* 0x002fc600078e02f6 */
[----:B------:R-:W4:Y:S04]  /*5d00*/  LDL.LU.64 R94, [R1+0x120] ;  /* 0x00012000015e7983 */ /* 0x000f280000300a00 */
[----:B------:R-:W-:Y:S04]  /*5d10*/  STL.64 [R1+0x1e0], R98 ;  /* 0x0001e06201007387 */ /* 0x000fe80000100a00 */
[----:B------:R2:W-:Y:S04]  /*5d20*/  LDGSTS.E [R201+0x20e00], desc[UR26][R90.64], !P6 ;  /* 0x20e000005ac97fae */ /* 0x0005e8000f1a101a */
[----:B------:R-:W4:Y:S04]  /*5d30*/  LDL.LU.64 R240, [R1+0x118] ;  /* 0x0001180001f07983 */ /* 0x000f280000300a00 */
[----:B------:R1:W-:Y:S04]  /*5d40*/  STL.64 [R1+0x1d8], R92 ;  /* 0x0001d85c01007387 */ /* 0x0003e80000100a00 */
[----:B------:R-:W4:Y:S04]  /*5d50*/  LDL.LU.64 R246, [R1+0x110] ;  /* 0x0001100001f67983 */ /* 0x000f280000300a00 */
[----:B------:R4:W-:Y:S04]  /*5d60*/  LDGSTS.E [R201+0x21000], desc[UR26][R100.64], !P3 ;  /* 0x2100000064c97fae */ /* 0x0009e8000d9a101a */
[----:B------:R1:W-:Y:S04]  /*5d70*/  LDGSTS.E [R201+0x21200], desc[UR26][R98.64], !P3 ;  /* 0x2120000062c97fae */ /* 0x0003e8000d9a101a */
[----:B------:R-:W-:Y:S01]  /*5d80*/  LDGSTS.E [R201+0x21400], desc[UR26][R92.64], !P3 ;  /* 0x214000005cc97fae */ /* 0x000fe2000d9a101a */
[----:B--2---:R-:W-:-:S04]  /*5d90*/  IMAD.WIDE R90, R200, 0x4, R244 ;  /* 0x00000004c85a7825 */ /* 0x004fc800078e02f4 */
[C---:B---3--:R-:W-:Y:S01]  /*5da0*/  IMAD.WIDE R204, R200.reuse, 0x4, R204 ;  /* 0x00000004c8cc7825 */ /* 0x048fe200078e02cc */
[----:B------:R2:W-:Y:S03]  /*5db0*/  STL.64 [R1+0x1d0], R90 ;  /* 0x0001d05a01007387 */ /* 0x0005e60000100a00 */
[C---:B----4-:R-:W-:Y:S01]  /*5dc0*/  IMAD.WIDE R100, R200.reuse, 0x4, R88 ;  /* 0x00000004c8647825 */ /* 0x050fe200078e0258 */
[----:B------:R-:W-:Y:S04]  /*5dd0*/  LDGSTS.E [R201+0x21600], desc[UR26][R90.64], !P3 ;  /* 0x216000005ac97fae */ /* 0x000fe8000d9a101a */
[----:B-1----:R-:W3:Y:S01]  /*5de0*/  LDL.LU.64 R92, [R1+0x108] ;  /* 0x00010800015c7983 */ /* 0x002ee20000300a00 */
[----:B------:R-:W-:-:S03]  /*5df0*/  IMAD.WIDE R88, R200, 0x4, R248 ;  /* 0x00000004c8587825 */ /* 0x000fc600078e02f8 */
[----:B------:R-:W-:Y:S04]  /*5e00*/  LDGSTS.E [R201+0x21800], desc[UR26][R204.64], !P4 ;  /* 0x21800000ccc97fae */ /* 0x000fe8000e1a101a */
[----:B--2---:R-:W2:Y:S01]  /*5e10*/  LDL.LU.64 R90, [R1+0xf8] ;  /* 0x0000f800015a7983 */ /* 0x004ea20000300a00 */
[----:B------:R-:W-:-:S03]  /*5e20*/  IMAD.WIDE R98, R200, 0x4, R250 ;  /* 0x00000004c8627825 */ /* 0x000fc600078e02fa */
[----:B------:R-:W4:Y:S04]  /*5e30*/  LDL.LU.64 R242, [R1+0xe8] ;  /* 0x0000e80001f27983 */ /* 0x000f280000300a00 */
[----:B------:R1:W-:Y:S04]  /*5e40*/  STL.64 [R1+0x1c8], R204 ;  /* 0x0001c8cc01007387 */ /* 0x0003e80000100a00 */
[----:B------:R-:W4:Y:S04]  /*5e50*/  LDL.LU.64 R244, [R1+0xd8] ;  /* 0x0000d80001f47983 */ /* 0x000f280000300a00 */
[----:B------:R-:W-:Y:S04]  /*5e60*/  STL.64 [R1+0x1c0], R100 ;  /* 0x0001c06401007387 */ /* 0x000fe80000100a00 */
[----:B------:R1:W-:Y:S04]  /*5e70*/  STL.64 [R1+0x1b8], R88 ;  /* 0x0001b85801007387 */ /* 0x0003e80000100a00 */
[----:B------:R1:W-:Y:S04]  /*5e80*/  STL.64 [R1+0x1b0], R98 ;  /* 0x0001b06201007387 */ /* 0x0003e80000100a00 */
[----:B------:R-:W4:Y:S04]  /*5e90*/  LDL.LU.64 R248, [R1+0xc8] ;  /* 0x0000c80001f87983 */ /* 0x000f280000300a00 */
[----:B------:R-:W4:Y:S04]  /*5ea0*/  LDL.LU.64 R250, [R1+0xb8] ;  /* 0x0000b80001fa7983 */ /* 0x000f280000300a00 */
[----:B------:R1:W-:Y:S04]  /*5eb0*/  LDGSTS.E [R201+0x21a00], desc[UR26][R100.64], !P4 ;  /* 0x21a0000064c97fae */ /* 0x0003e8000e1a101a */
[----:B-1----:R-:W4:Y:S04]  /*5ec0*/  LDL.LU.64 R204, [R1+0x20] ;  /* 0x0000200001cc7983 */ /* 0x002f280000300a00 */
[----:B------:R-:W-:Y:S01]  /*5ed0*/  LDGSTS.E [R201+0x21c00], desc[UR26][R88.64], !P4 ;  /* 0x21c0000058c97fae */ /* 0x000fe2000e1a101a */
[----:B------:R-:W-:-:S03]  /*5ee0*/  ISETP.GE.U32.AND P6, PT, R0, 0x7fffff9b, PT ;  /* 0x7fffff9b0000780c */ /* 0x000fc60003fc6070 */
[----:B------:R1:W-:Y:S04]  /*5ef0*/  LDGSTS.E [R201+0x21e00], desc[UR26][R98.64], !P4 ;  /* 0x21e0000062c97fae */ /* 0x0003e8000e1a101a */
[----:B------:R-:W4:Y:S01]  /*5f00*/  LDL.LU.64 R88, [R1+0x18] ;  /* 0x0000180001587983 */ /* 0x000f220000300a00 */
[----:B------:R-:W-:-:S04]  /*5f10*/  IMAD.WIDE R100, R200, 0x4, R96 ;  /* 0x00000004c8647825 */ /* 0x000fc800078e0260 */
[----:B------:R-:W-:Y:S01]  /*5f20*/  VIADD R0, R3, 0xffffffb9 ;  /* 0xffffffb903007836 */ /* 0x000fe20000000000 */
[----:B------:R1:W-:Y:S01]  /*5f30*/  STL.64 [R1+0x1a8], R100 ;  /* 0x0001a86401007387 */ /* 0x0003e20000100a00 */
[----:B------:R-:W2:Y:S01]  /*5f40*/  LDC R3, c[0x0][0x3a0] ;  /* 0x0000e800ff037b82 */ /* 0x000ea20000000800 */
[----:B-1----:R-:W-:Y:S02]  /*5f50*/  IMAD.WIDE R98, R200, 0x4, R94 ;  /* 0x00000004c8627825 */ /* 0x002fe400078e025e */
[----:B------:R-:W-:Y:S01]  /*5f60*/  LDGSTS.E [R201+0x22000], desc[UR26][R100.64], !P5 ;  /* 0x2200000064c97fae */ /* 0x000fe2000e9a101a */
[----:B------:R-:W-:-:S03]  /*5f70*/  ISETP.GE.U32.AND P3, PT, R0, 0x7fffff9a, PT ;  /* 0x7fffff9a0000780c */ /* 0x000fc60003f66070 */
[----:B------:R-:W-:Y:S01]  /*5f80*/  LDGSTS.E [R201+0x22200], desc[UR26][R98.64], !P5 ;  /* 0x2220000062c97fae */ /* 0x000fe2000e9a101a */
[----:B------:R-:W-:-:S05]  /*5f90*/  IMAD.WIDE R96, R200, 0x4, R240 ;  /* 0x00000004c8607825 */ /* 0x000fca00078e02f0 */
[----:B------:R-:W-:Y:S01]  /*5fa0*/  LDGSTS.E [R201+0x22400], desc[UR26][R96.64], !P5 ;  /* 0x2240000060c97fae */ /* 0x000fe2000e9a101a */
[----:B------:R-:W-:-:S03]  /*5fb0*/  IMAD.WIDE R94, R200, 0x4, R246 ;  /* 0x00000004c85e7825 */ /* 0x000fc600078e02f6 */
[----:B------:R-:W4:Y:S04]  /*5fc0*/  LDL.LU.64 R246, [R1+0x10] ;  /* 0x0000100001f67983 */ /* 0x000f280000300a00 */
[----:B------:R1:W-:Y:S04]  /*5fd0*/  STL.64 [R1+0x1a0], R98 ;  /* 0x0001a06201007387 */ /* 0x0003e80000100a00 */
[----:B------:R-:W4:Y:S04]  /*5fe0*/  LDL.LU.64 R240, [R1+0x8] ;  /* 0x0000080001f07983 */ /* 0x000f280000300a00 */
[----:B------:R1:W-:Y:S04]  /*5ff0*/  STL.64 [R1+0x198], R96 ;  /* 0x0001986001007387 */ /* 0x0003e80000100a00 */
[----:B------:R1:W-:Y:S04]  /*6000*/  STL.64 [R1+0x190], R94 ;  /* 0x0001905e01007387 */ /* 0x0003e80000100a00 */
[----:B------:R-:W4:Y:S04]  /*6010*/  LDL.LU.64 R100, [R1+0x730] ;  /* 0x0007300001647983 */ /* 0x000f280000300a00 */
[----:B-1----:R-:W4:Y:S04]  /*6020*/  LDL.LU.64 R98, [R1+0x728] ;  /* 0x0007280001627983 */ /* 0x002f280000300a00 */
[----:B------:R-:W4:Y:S04]  /*6030*/  LDL.LU.64 R96, [R1+0x720] ;  /* 0x0007200001607983 */ /* 0x000f280000300a00 */
[----:B------:R-:W-:Y:S04]  /*6040*/  LDGSTS.E [R201+0x22600], desc[UR26][R94.64], !P5 ;  /* 0x226000005ec97fae */ /* 0x000fe8000e9a101a */
[----:B------:R-:W4:Y:S01]  /*6050*/  LDL.LU.64 R94, [R1+0x718] ;  /* 0x00071800015e7983 */ /* 0x000f220000300a00 */
[----:B---3--:R-:W-:-:S04]  /*6060*/  IMAD.WIDE R92, R200, 0x4, R92 ;  /* 0x00000004c85c7825 */ /* 0x008fc800078e025c */
[C---:B--2---:R-:W-:Y:S01]  /*6070*/  IMAD.WIDE R90, R200.reuse, 0x4, R90 ;  /* 0x00000004c85a7825 */ /* 0x044fe200078e025a */
[----:B------:R1:W-:Y:S03]  /*6080*/  STL.64 [R1+0x188], R92 ;  /* 0x0001885c01007387 */ /* 0x0003e60000100a00 */
[C---:B----4-:R-:W-:Y:S01]  /*6090*/  IMAD.WIDE R242, R200.reuse, 0x4, R242 ;  /* 0x00000004c8f27825 */ /* 0x050fe200078e02f2 */
[----:B------:R2:W-:Y:S04]  /*60a0*/  STL.64 [R1+0x180], R90 ;  /* 0x0001805a01007387 */ /* 0x0005e80000100a00 */
[----:B------:R-:W-:Y:S01]  /*60b0*/  LDGSTS.E [R201+0x22800], desc[UR26][R92.64], !P6 ;  /* 0x228000005cc97fae */ /* 0x000fe2000f1a101a */
[----:B------:R-:W-:-:S03]  /*60c0*/  IMAD.WIDE R244, R200, 0x4, R244 ;  /* 0x00000004c8f47825 */ /* 0x000fc600078e02f4 */
[----:B------:R-:W-:Y:S04]  /*60d0*/  LDGSTS.E [R201+0x22a00], desc[UR26][R90.64], !P6 ;  /* 0x22a000005ac97fae */ /* 0x000fe8000f1a101a */
[----:B------:R-:W-:Y:S04]  /*60e0*/  LDGSTS.E [R201+0x22c00], desc[UR26][R242.64], !P6 ;  /* 0x22c00000f2c97fae */ /* 0x000fe8000f1a101a */
[----:B-1----:R-:W3:Y:S04]  /*60f0*/  LDL.LU.64 R92, [R1+0x710] ;  /* 0x00071000015c7983 */ /* 0x002ee80000300a00 */
[----:B------:R1:W-:Y:S01]  /*6100*/  STL.64 [R1+0x178], R242 ;  /* 0x000178f201007387 */ /* 0x0003e20000100a00 */
[----:B------:R-:W-:-:S03]  /*6110*/  IMAD.WIDE R248, R200, 0x4, R248 ;  /* 0x00000004c8f87825 */ /* 0x000fc600078e02f8 */
[----:B--2---:R-:W2:Y:S01]  /*6120*/  LDL.LU.64 R90, [R1+0x708] ;  /* 0x00070800015a7983 */ /* 0x004ea20000300a00 */
[----:B------:R-:W-:-:S03]  /*6130*/  IMAD.WIDE R250, R200, 0x4, R250 ;  /* 0x00000004c8fa7825 */ /* 0x000fc600078e02fa */
[----:B------:R4:W-:Y:S04]  /*6140*/  STL.64 [R1+0x170], R244 ;  /* 0x000170f401007387 */ /* 0x0009e80000100a00 */
[----:B-1----:R-:W2:Y:S01]  /*6150*/  LDL.LU.64 R242, [R1+0x700] ;  /* 0x0007000001f27983 */ /* 0x002ea20000300a00 */
[----:B------:R-:W-:-:S03]  /*6160*/  IMAD.WIDE R204, R200, 0x4, R204 ;  /* 0x00000004c8cc7825 */ /* 0x000fc600078e02cc */
[----:B------:R-:W-:Y:S04]  /*6170*/  LDGSTS.E [R201+0x22e00], desc[UR26][R244.64], !P6 ;  /* 0x22e00000f4c97fae */ /* 0x000fe8000f1a101a */
[----:B------:R-:W-:Y:S04]  /*6180*/  LDGSTS.E [R201+0x23000], desc[UR26][R248.64], !P3 ;  /* 0x23000000f8c97fae */ /* 0x000fe8000d9a101a */
[----:B------:R-:W-:Y:S04]  /*6190*/  LDGSTS.E [R201+0x23200], desc[UR26][R250.64], !P3 ;  /* 0x23200000fac97fae */ /* 0x000fe8000d9a101a */
[----:B----4-:R-:W4:Y:S01]  /*61a0*/  LDL.LU.64 R244, [R1+0x6f8] ;  /* 0x0006f80001f47983 */ /* 0x010f220000300a00 */
[----:B------:R-:W-:-:S03]  /*61b0*/  IMAD.WIDE R88, R200, 0x4, R88 ;  /* 0x00000004c8587825 */ /* 0x000fc600078e0258 */
[----:B------:R1:W-:Y:S04]  /*61c0*/  STL.64 [R1+0x168], R248 ;  /* 0x000168f801007387 */ /* 0x0003e80000100a00 */
[----:B------:R1:W-:Y:S04]  /*61d0*/  STL.64 [R1+0x160], R250 ;  /* 0x000160fa01007387 */ /* 0x0003e80000100a00 */
[----:B------:R-:W-:Y:S04]  /*61e0*/  LDGSTS.E [R201+0x23400], desc[UR26][R204.64], !P3 ;  /* 0x23400000ccc97fae */ /* 0x000fe8000d9a101a */
[----:B-1----:R-:W2:Y:S04]  /*61f0*/  LDL.LU.64 R248, [R1+0x6f0] ;  /* 0x0006f00001f87983 */ /* 0x002ea80000300a00 */
[----:B------:R1:W-:Y:S04]  /*6200*/  STL.64 [R1+0x158], R204 ;  /* 0x000158cc01007387 */ /* 0x0003e80000100a00 */
[----:B------:R-:W2:Y:S04]  /*6210*/  LDL.LU.64 R250, [R1+0x6e8] ;  /* 0x0006e80001fa7983 */ /* 0x000ea80000300a00 */
[----:B------:R1:W-:Y:S04]  /*6220*/  STL.64 [R1+0x150], R88 ;  /* 0x0001505801007387 */ /* 0x0003e80000100a00 */
[----:B-1----:R-:W2:Y:S01]  /*6230*/  LDL.LU.64 R204, [R1+0x6e0] ;  /* 0x0006e00001cc7983 */ /* 0x002ea20000300a00 */
[----:B------:R-:W-:-:S02]  /*6240*/  VIADD R0, R252, 0xffffffb8 ;  /* 0xffffffb8fc007836 */ /* 0x000fc40000000000 */
[----:B------:R-:W1:Y:S01]  /*6250*/  LDC R252, c[0x0][0x3a0] ;  /* 0x0000e800fffc7b82 */ /* 0x000e620000000800 */
[----:B------:R1:W-:Y:S02]  /*6260*/  LDGSTS.E [R201+0x23600], desc[UR26][R88.64], !P3 ;  /* 0x2360000058c97fae */ /* 0x0003e4000d9a101a */
[----:B------:R-:W-:Y:S01]  /*6270*/  ISETP.GE.U32.AND P4, PT, R0, 0x7fffff99, PT ;  /* 0x7fffff990000780c */ /* 0x000fe20003f86070 */
[----:B------:R-:W-:-:S04]  /*6280*/  IMAD.WIDE R246, R200, 0x4, R246 ;  /* 0x00000004c8f67825 */ /* 0x000fc800078e02f6 */
[----:B------:R-:W2:Y:S01]  /*6290*/  LDC R0, c[0x0][0x3a0] ;  /* 0x0000e800ff007b82 */ /* 0x000ea20000000800 */
[----:B------:R1:W-:Y:S02]  /*62a0*/  STL.64 [R1+0x148], R246 ;  /* 0x000148f601007387 */ /* 0x0003e40000100a00 */
[----:B-1----:R-:W-:-:S05]  /*62b0*/  IMAD.WIDE R88, R200, 0x4, R240 ;  /* 0x00000004c8587825 */ /* 0x002fca00078e02f0 */
[----:B------:R1:W-:Y:S04]  /*62c0*/  LDGSTS.E [R201+0x23800], desc[UR26][R246.64], !P4 ;  /* 0x23800000f6c97fae */ /* 0x0003e8000e1a101a */
[----:B------:R1:W-:Y:S04]  /*62d0*/  STL.64 [R1+0x140], R88 ;  /* 0x0001405801007387 */ /* 0x0003e80000100a00 */
[----:B------:R-:W-:Y:S04]  /*62e0*/  LDGSTS.E [R201+0x23a00], desc[UR26][R88.64], !P4 ;  /* 0x23a0000058c97fae */ /* 0x000fe8000e1a101a */
[----:B------:R-:W3:Y:S01]  /*62f0*/  LDL.LU.64 R246, [R1+0x6d8] ;  /* 0x0006d80001f67983 */ /* 0x000ee20000300a00 */
[----:B--2---:R-:W-:-:S04]  /*6300*/  IMAD.WIDE R240, R200, 0x4, R204 ;  /* 0x00000004c8f07825 */ /* 0x004fc800078e02cc */
[----:B------:R-:W-:Y:S01]  /*6310*/  IMAD.WIDE R204, R200, 0x4, R250 ;  /* 0x00000004c8cc7825 */ /* 0x000fe200078e02fa */
[----:B------:R2:W-:Y:S01]  /*6320*/  STL.64 [R1+0x138], R240 ;  /* 0x000138f001007387 */ /* 0x0005e20000100a00 */
[----:B------:R-:W-:Y:S01]  /*6330*/  IADD3 R0, PT, PT, R0, -0x49, RZ ;  /* 0xffffffb700007810 */ /* 0x000fe20007ffe0ff */
[----:B------:R-:W4:Y:S02]  /*6340*/  LDC R250, c[0x0][0x3a0] ;  /* 0x0000e800fffa7b82 */ /* 0x000f240000000800 */
[----:B-1----:R-:W4:Y:S04]  /*6350*/  LDL.LU.64 R88, [R1+0x6d0] ;  /* 0x0006d00001587983 */ /* 0x002f280000300a00 */
[----:B------:R1:W-:Y:S04]  /*6360*/  STL.64 [R1+0x130], R204 ;  /* 0x000130cc01007387 */ /* 0x0003e80000100a00 */
[----:B------:R-:W-:Y:S01]  /*6370*/  LDGSTS.E [R201+0x23c00], desc[UR26][R240.64], !P4 ;  /* 0x23c00000f0c97fae */ /* 0x000fe2000e1a101a */
[----:B------:R-:W-:-:S03]  /*6380*/  ISETP.GE.U32.AND P5, PT, R0, 0x7fffff98, PT ;  /* 0x7fffff980000780c */ /* 0x000fc60003fa6070 */
[----:B--2---:R-:W2:Y:S01]  /*6390*/  LDL.LU.64 R240, [R1+0x6c8] ;  /* 0x0006c80001f07983 */ /* 0x004ea20000300a00 */
[----:B------:R-:W-:Y:S02]  /*63a0*/  VIADD R0, R3, 0xffffffb6 ;  /* 0xffffffb603007836 */ /* 0x000fe40000000000 */
[----:B------:R-:W-:Y:S01]  /*63b0*/  IMAD.WIDE R248, R200, 0x4, R248 ;  /* 0x00000004c8f87825 */ /* 0x000fe200078e02f8 */
[----:B------:R1:W-:Y:S01]  /*63c0*/  LDGSTS.E [R201+0x23e00], desc[UR26][R204.64], !P4 ;  /* 0x23e00000ccc97fae */ /* 0x0003e2000e1a101a */
[----:B------:R-:W2:Y:S01]  /*63d0*/  LDC R3, c[0x0][0x3a0] ;  /* 0x0000e800ff037b82 */ /* 0x000ea20000000800 */
[----:B------:R-:W-:Y:S01]  /*63e0*/  ISETP.GE.U32.AND P6, PT, R0, 0x7fffff97, PT ;  /* 0x7fffff970000780c */ /* 0x000fe20003fc6070 */
[C---:B---3--:R-:W-:Y:S01]  /*63f0*/  IMAD.WIDE R246, R200.reuse, 0x4, R246 ;  /* 0x00000004c8f67825 */ /* 0x048fe200078e02f6 */
[----:B------:R-:W-:Y:S03]  /*6400*/  STL.64 [R1+0x128], R248 ;  /* 0x000128f801007387 */ /* 0x000fe60000100a00 */
[C---:B----4-:R-:W-:Y:S01]  /*6410*/  IMAD.WIDE R244, R200.reuse, 0x4, R244 ;  /* 0x00000004c8f47825 */ /* 0x050fe200078e02f4 */
[----:B------:R-:W-:Y:S03]  /*6420*/  LDGSTS.E [R201+0x24000], desc[UR26][R248.64], !P5 ;  /* 0x24000000f8c97fae */ /* 0x000fe6000e9a101a */
[C---:B-1----:R-:W-:Y:S01]  /*6430*/  IMAD.WIDE R204, R200.reuse, 0x4, R242 ;  /* 0x00000004c8cc7825 */ /* 0x042fe200078e02f2 */
[----:B------:R-:W-:Y:S04]  /*6440*/  STL.64 [R1+0x120], R246 ;  /* 0x000120f601007387 */ /* 0x000fe80000100a00 */
[----:B------:R-:W-:Y:S04]  /*6450*/  LDGSTS.E [R201+0x24200], desc[UR26][R246.64], !P5 ;  /* 0x24200000f6c97fae */ /* 0x000fe8000e9a101a */
[----:B------:R-:W-:Y:S04]  /*6460*/  STL.64 [R1+0x118], R244 ;  /* 0x000118f401007387 */ /* 0x000fe80000100a00 */
[----:B------:R-:W-:Y:S01]  /*6470*/  LDGSTS.E [R201+0x24400], desc[UR26][R244.64], !P5 ;  /* 0x24400000f4c97fae */ /* 0x000fe2000e9a101a */
[----:B------:R-:W-:-:S03]  /*6480*/  IMAD.WIDE R90, R200, 0x4, R90 ;  /* 0x00000004c85a7825 */ /* 0x000fc600078e025a */
[----:B------:R2:W-:Y:S04]  /*6490*/  STL.64 [R1+0x110], R204 ;  /* 0x000110cc01007387 */ /* 0x0005e80000100a00 */
[----:B------:R2:W-:Y:S01]  /*64a0*/  LDGSTS.E [R201+0x24600], desc[UR26][R204.64], !P5 ;  /* 0x24600000ccc97fae */ /* 0x0005e2000e9a101a */
[----:B------:R-:W-:-:S04]  /*64b0*/  IMAD.WIDE R92, R200, 0x4, R92 ;  /* 0x00000004c85c7825 */ /* 0x000fc800078e025c */
[----:B------:R-:W-:-:S04]  /*64c0*/  IMAD.WIDE R88, R200, 0x4, R88 ;  /* 0x00000004c8587825 */ /* 0x000fc800078e0258 */
[----:B--2---:R-:W-:-:S05]  /*64d0*/  IMAD.WIDE R204, R200, 0x4, R240 ;  /* 0x00000004c8cc7825 */ /* 0x004fca00078e02f0 */
[----:B------:R1:W-:Y:S04]  /*64e0*/  STL.64 [R1+0x108], R204 ;  /* 0x000108cc01007387 */ /* 0x0003e80000100a00 */
[----:B------:R1:W-:Y:S04]  /*64f0*/  LDGSTS.E [R201+0x24800], desc[UR26][R204.64], !P6 ;  /* 0x24800000ccc97fae */ /* 0x0003e8000f1a101a */
[----:B------:R2:W-:Y:S04]  /*6500*/  STL.64 [R1+0x100], R88 ;  /* 0x0001005801007387 */ /* 0x0005e80000100a00 */
[----:B------:R2:W-:Y:S04]  /*6510*/  LDGSTS.E [R201+0x24a00], desc[UR26][R88.64], !P6 ;  /* 0x24a0000058c97fae */ /* 0x0005e8000f1a101a */
[----:B------:R3:W-:Y:S04]  /*6520*/  STL.64 [R1+0xf8], R90 ;  /* 0x0000f85a01007387 */ /* 0x0007e80000100a00 */
[----:B------:R3:W-:Y:S01]  /*6530*/  LDGSTS.E [R201+0x24c00], desc[UR26][R90.64], !P6 ;  /* 0x24c000005ac97fae */ /* 0x0007e2000f1a101a */
[----:B-1----:R-:W-:-:S03]  /*6540*/  IMAD.WIDE R204, R200, 0x4, R96 ;  /* 0x00000004c8cc7825 */ /* 0x002fc600078e0260 */
[----:B------:R1:W-:Y:S01]  /*6550*/  STL.64 [R1+0xf0], R92 ;  /* 0x0000f05c01007387 */ /* 0x0003e20000100a00 */
[----:B------:R-:W-:Y:S01]  /*6560*/  VIADD R0, R252, 0xffffffb5 ;  /* 0xffffffb5fc007836 */ /* 0x000fe20000000000 */
[----:B--2---:R-:W2:Y:S02]  /*6570*/  LDC R88, c[0x0][0x3a0] ;  /* 0x0000e800ff587b82 */ /* 0x004ea40000000800 */
[----:B------:R1:W-:Y:S01]  /*6580*/  LDGSTS.E [R201+0x24e00], desc[UR26][R92.64], !P6 ;  /* 0x24e000005cc97fae */ /* 0x0003e2000f1a101a */
[----:B---3--:R-:W-:-:S05]  /*6590*/  IMAD.WIDE R90, R200, 0x4, R94 ;  /* 0x00000004c85a7825 */ /* 0x008fca00078e025e */
[----:B------:R-:W3:Y:S01]  /*65a0*/  LDC R252, c[0x0][0x3a0] ;  /* 0x0000e800fffc7b82 */ /* 0x000ee20000000800 */
[----:B------:R4:W-:Y:S04]  /*65b0*/  STL.64 [R1+0xe8], R90 ;  /* 0x0000e85a01007387 */ /* 0x0009e80000100a00 */
[----:B------:R-:W2:Y:S01]  /*65c0*/  LDL.LU.64 R96, [R1+0xe8] ;  /* 0x0000e80001607983 */ /* 0x000ea20000300a00 */
[----:B------:R-:W-:Y:S01]  /*65d0*/  ISETP.GE.U32.AND P3, PT, R0, 0x7fffff96, PT ;  /* 0x7fffff960000780c */ /* 0x000fe20003f66070 */
[C---:B-1----:R-:W-:Y:S01]  /*65e0*/  IMAD.WIDE R92, R200.reuse, 0x4, R98 ;  /* 0x00000004c85c7825 */ /* 0x042fe200078e0262 */
[----:B------:R-:W1:Y:S01]  /*65f0*/  LDC R0, c[0x0][0x3a0] ;  /* 0x0000e800ff007b82 */ /* 0x000e620000000800 */
[----:B------:R-:W-:Y:S02]  /*6600*/  STL.64 [R1+0xe0], R204 ;  /* 0x0000e0cc01007387 */ /* 0x000fe40000100a00 */
[----:B----4-:R-:W-:-:S02]  /*6610*/  IMAD.WIDE R90, R200, 0x4, R100 ;  /* 0x00000004c85a7825 */ /* 0x010fc400078e0264 */
[----:B------:R4:W-:Y:S03]  /*6620*/  STL.64 [R1+0xd8], R92 ;  /* 0x0000d85c01007387 */ /* 0x0009e60000100a00 */
[----:B------:R-:W1:Y:S01]  /*6630*/  LDC R89, c[0x0][0x3a0] ;  /* 0x0000e800ff597b82 */ /* 0x000e620000000800 */
[----:B------:R-:W-:Y:S01]  /*6640*/  IMAD.WIDE R98, R200, 0x4, R104 ;  /* 0x00000004c8627825 */ /* 0x000fe200078e0268 */
[----:B------:R1:W-:Y:S04]  /*6650*/  STL.64 [R1+0xd0], R90 ;  /* 0x0000d05a01007387 */ /* 0x0003e80000100a00 */
[----:B--2---:R-:W-:Y:S04]  /*6660*/  LDGSTS.E [R201+0x25000], desc[UR26][R96.64], !P3 ;  /* 0x2500000060c97fae */ /* 0x004fe8000d9a101a */
[----:B------:R-:W-:Y:S04]  /*6670*/  LDGSTS.E [R201+0x25200], desc[UR26][R204.64], !P3 ;  /* 0x25200000ccc97fae */ /* 0x000fe8000d9a101a */
[----:B------:R4:W-:Y:S01]  /*6680*/  LDGSTS.E [R201+0x25400], desc[UR26][R92.64], !P3 ;  /* 0x254000005cc97fae */ /* 0x0009e2000d9a101a */
[----:B-1----:R-:W-:Y:S01]  /*6690*/  IADD3 R0, PT, PT, R0, -0x4c, RZ ;  /* 0xffffffb400007810 */ /* 0x002fe20007ffe0ff */
[----:B------:R-:W-:-:S02]  /*66a0*/  IMAD.WIDE R94, R200, 0x4, R106 ;  /* 0x00000004c85e7825 */ /* 0x000fc400078e026a */
[----:B------:R1:W-:Y:S02]  /*66b0*/  LDGSTS.E [R201+0x25600], desc[UR26][R90.64], !P3 ;  /* 0x256000005ac97fae */ /* 0x0003e4000d9a101a */
[----:B----4-:R-:W-:Y:S01]  /*66c0*/  IMAD.WIDE R92, R200, 0x4, R102 ;  /* 0x00000004c85c7825 */ /* 0x010fe200078e0266 */
[----:B------:R-:W-:-:S03]  /*66d0*/  ISETP.GE.U32.AND P4, PT, R0, 0x7fffff95, PT ;  /* 0x7fffff950000780c */ /* 0x000fc60003f86070 */
[----:B------:R-:W-:Y:S01]  /*66e0*/  IMAD.WIDE R100, R200, 0x4, R110 ;  /* 0x00000004c8647825 */ /* 0x000fe200078e026e */
[----:B------:R2:W-:Y:S01]  /*66f0*/  STL.64 [R1+0xc8], R92 ;  /* 0x0000c85c01007387 */ /* 0x0005e20000100a00 */
[----:B-1----:R-:W1:Y:S03]  /*6700*/  LDC R90, c[0x0][0x3a0] ;  /* 0x0000e800ff5a7b82 */ /* 0x002e660000000800 */
[----:B------:R-:W4:Y:S01]  /*6710*/  LDL.LU.64 R104, [R1+0xc8] ;  /* 0x0000c80001687983 */ /* 0x000f220000300a00 */
[----:B------:R-:W-:-:S04]  /*6720*/  VIADD R0, R3, 0xffffffb3 ;  /* 0xffffffb303007836 */ /* 0x000fc80000000000 */
[----:B------:R-:W1:Y:S01]  /*6730*/  LDC R3, c[0x0][0x3a0] ;  /* 0x0000e800ff037b82 */ /* 0x000e620000000800 */
[----:B------:R-:W-:Y:S01]  /*6740*/  ISETP.GE.U32.AND P5, PT, R0, 0x7fffff94, PT ;  /* 0x7fffff940000780c */ /* 0x000fe20003fa6070 */
[----:B---3--:R-:W-:Y:S02]  /*6750*/  VIADD R0, R252, 0xffffffb2 ;  /* 0xffffffb2fc007836 */ /* 0x008fe40000000000 */
[----:B--2---:R-:W-:Y:S01]  /*6760*/  IMAD.WIDE R92, R200, 0x4, R108 ;  /* 0x00000004c85c7825 */ /* 0x004fe200078e026c */
[----:B------:R2:W-:Y:S02]  /*6770*/  STL.64 [R1+0xc0], R98 ;  /* 0x0000c06201007387 */ /* 0x0005e40000100a00 */
[----:B------:R-:W-:Y:S01]  /*6780*/  ISETP.GE.U32.AND P6, PT, R0, 0x7fffff93, PT ;  /* 0x7fffff930000780c */ /* 0x000fe20003fc6070 */
[----:B------:R-:W-:Y:S01]  /*6790*/  IMAD.WIDE R248, R200, 0x4, R164 ;  /* 0x00000004c8f87825 */ /* 0x000fe200078e02a4 */
[----:B------:R-:W-:Y:S01]  /*67a0*/  IADD3 R0, PT, PT, R250, -0x4f, RZ ;  /* 0xffffffb1fa007810 */ /* 0x000fe20007ffe0ff */
[----:B------:R3:W-:Y:S01]  /*67b0*/  STL.64 [R1+0xb8], R94 ;  /* 0x0000b85e01007387 */ /* 0x0007e20000100a00 */
[----:B------:R-:W2:Y:S03]  /*67c0*/  LDC R91, c[0x0][0x3a0] ;  /* 0x0000e800ff5b7b82 */ /* 0x000ea60000000800 */
[----:B------:R1:W-:Y:S01]  /*67d0*/  STL.64 [R1+0xb0], R92 ;  /* 0x0000b05c01007387 */ /* 0x0003e20000100a00 */
[----:B------:R-:W-:-:S03]  /*67e0*/  ISETP.GE.U32.AND P3, PT, R0, 0x7fffff92, PT ;  /* 0x7fffff920000780c */ /* 0x000fc60003f66070 */
[----:B------:R1:W-:Y:S01]  /*67f0*/  STL.64 [R1+0xa8], R100 ;  /* 0x0000a86401007387 */ /* 0x0003e20000100a00 */
[C---:B------:R-:W-:Y:S01]  /*6800*/  IMAD.WIDE R246, R200.reuse, 0x4, R166 ;  /* 0x00000004c8f67825 */ /* 0x040fe200078e02a6 */
[----:B------:R-:W2:Y:S03]  /*6810*/  LDC R252, c[0x0][0x3a0] ;  /* 0x0000e800fffc7b82 */ /* 0x000ea60000000800 */
[----:B-1----:R-:W-:Y:S02]  /*6820*/  VIADD R0, R3, 0xffffffb0 ;  /* 0xffffffb003007836 */ /* 0x002fe40000000000 */
[----:B------:R-:W-:-:S03]  /*6830*/  IMAD.WIDE R250, R200, 0x4, R162 ;  /* 0x00000004c8fa7825 */ /* 0x000fc600078e02a2 */
[----:B------:R-:W1:Y:S01]  /*6840*/  LDC R3, c[0x0][0x3a0] ;  /* 0x0000e800ff037b82 */ /* 0x000e620000000800 */
        /* <DEDUP_REMOVED lines=10> */
[C---:B------:R-:W-:Y:S01]  /*68f0*/  IMAD.WIDE R188, R200.reuse, 0x4, R188 ;  /* 0x00000004c8bc7825 */ /* 0x040fe200078e02bc */
[----:B----4-:R-:W-:Y:S04]  /*6900*/  LDGSTS.E [R201+0x25800], desc[UR26][R104.64], !P4 ;  /* 0x2580000068c97fae */ /* 0x010fe8000e1a101a */
[----:B------:R2:W-:Y:S04]  /*6910*/  LDGSTS.E [R201+0x25a00], desc[UR26][R98.64], !P4 ;  /* 0x25a0000062c97fae */ /* 0x0005e8000e1a101a */
[----:B------:R3:W-:Y:S04]  /*6920*/  LDGSTS.E [R201+0x25c00], desc[UR26][R94.64], !P4 ;  /* 0x25c000005ec97fae */ /* 0x0007e8000e1a101a */
[----:B------:R4:W-:Y:S01]  /*6930*/  LDGSTS.E [R201+0x25e00], desc[UR26][R92.64], !P4 ;  /* 0x25e000005cc97fae */ /* 0x0009e2000e1a101a */
[----:B--2---:R-:W-:-:S03]  /*6940*/  IMAD.WIDE R98, R200, 0x4, R112 ;  /* 0x00000004c8627825 */ /* 0x004fc600078e0270 */
[----:B------:R2:W-:Y:S01]  /*6950*/  LDGSTS.E [R201+0x26000], desc[UR26][R100.64], !P5 ;  /* 0x2600000064c97fae */ /* 0x0005e2000e9a101a */
[----:B---3--:R-:W-:-:S03]  /*6960*/  IMAD.WIDE R94, R200, 0x4, R114 ;  /* 0x00000004c85e7825 */ /* 0x008fc600078e0272 */
[----:B------:R3:W-:Y:S01]  /*6970*/  STL.64 [R1+0xa0], R98 ;  /* 0x0000a06201007387 */ /* 0x0007e20000100a00 */
[----:B----4-:R-:W-:-:S03]  /*6980*/  IMAD.WIDE R92, R200, 0x4, R116 ;  /* 0x00000004c85c7825 */ /* 0x010fc600078e0274 */
[----:B------:R3:W-:Y:S01]  /*6990*/  LDGSTS.E [R201+0x26200], desc[UR26][R98.64], !P5 ;  /* 0x2620000062c97fae */ /* 0x0007e2000e9a101a */
[----:B--2---:R-:W-:-:S03]  /*69a0*/  IMAD.WIDE R100, R200, 0x4, R118 ;  /* 0x00000004c8647825 */ /* 0x004fc600078e0276 */
[----:B------:R2:W-:Y:S01]  /*69b0*/  STL.64 [R1+0x98], R94 ;  /* 0x0000985e01007387 */ /* 0x0005e20000100a00 */
[----:B------:R-:W-:-:S03]  /*69c0*/  ISETP.GE.U32.AND P4, PT, R0, 0x7fffff91, PT ;  /* 0x7fffff910000780c */ /* 0x000fc60003f86070 */
[----:B------:R2:W-:Y:S01]  /*69d0*/  LDGSTS.E [R201+0x26400], desc[UR26][R94.64], !P5 ;  /* 0x264000005ec97fae */ /* 0x0005e2000e9a101a */
[----:B---3--:R-:W-:-:S03]  /*69e0*/  IMAD.WIDE R98, R200, 0x4, R120 ;  /* 0x00000004c8627825 */ /* 0x008fc600078e0278 */
[----:B------:R3:W-:Y:S04]  /*69f0*/  STL.64 [R1+0x90], R92 ;  /* 0x0000905c01007387 */ /* 0x0007e80000100a00 */
[----:B------:R3:W-:Y:S01]  /*6a00*/  LDGSTS.E [R201+0x26600], desc[UR26][R92.64], !P5 ;  /* 0x266000005cc97fae */ /* 0x0007e2000e9a101a */
[----:B------:R-:W-:Y:S02]  /*6a10*/  VIADD R0, R88, 0xffffffaf ;  /* 0xffffffaf58007836 */ /* 0x000fe40000000000 */
[----:B------:R-:W4:Y:S01]  /*6a20*/  LDC R88, c[0x0][0x3a0] ;  /* 0x0000e800ff587b82 */ /* 0x000f220000000800 */
[C---:B--2---:R-:W-:Y:S01]  /*6a30*/  IMAD.WIDE R94, R200.reuse, 0x4, R122 ;  /* 0x00000004c85e7825 */ /* 0x044fe200078e027a */
[----:B------:R2:W-:Y:S04]  /*6a40*/  STL.64 [R1+0x88], R100 ;  /* 0x0000886401007387 */ /* 0x0005e80000100a00 */
[----:B------:R2:W-:Y:S01]  /*6a50*/  LDGSTS.E [R201+0x26800], desc[UR26][R100.64], !P6 ;  /* 0x2680000064c97fae */ /* 0x0005e2000f1a101a */
[----:B---3--:R-:W-:-:S03]  /*6a60*/  IMAD.WIDE R92, R200, 0x4, R124 ;  /* 0x00000004c85c7825 */ /* 0x008fc600078e027c */
[----:B------:R3:W-:Y:S04]  /*6a70*/  STL.64 [R1+0x80], R98 ;  /* 0x0000806201007387 */ /* 0x0007e80000100a00 */
        /* <DEDUP_REMOVED lines=8> */
[----:B--2---:R-:W-:-:S03]  /*6b00*/  IMAD.WIDE R94, R200, 0x4, R130 ;  /* 0x00000004c85e7825 */ /* 0x004fc600078e0282 */
[----:B------:R2:W-:Y:S04]  /*6b10*/  STL.64 [R1+0x68], R100 ;  /* 0x0000686401007387 */ /* 0x0005e80000100a00 */
        /* <DEDUP_REMOVED lines=20> */
[----:B------:R3:W-:Y:S01]  /*6c60*/  STL.64 [R1+0x30], R92 ;  /* 0x0000305c01007387 */ /* 0x0007e20000100a00 */
[----:B------:R-:W-:Y:S02]  /*6c70*/  IADD3 R0, PT, PT, R90, -0x52, RZ ;  /* 0xffffffae5a007810 */ /* 0x000fe40007ffe0ff */
[----:B------:R-:W1:Y:S01]  /*6c80*/  LDC R90, c[0x0][0x3a0] ;  /* 0x0000e800ff5a7b82 */ /* 0x000e620000000800 */
[----:B------:R3:W-:Y:S01]  /*6c90*/  LDGSTS.E [R201+0x27e00], desc[UR26][R92.64], !P4 ;  /* 0x27e000005cc97fae */ /* 0x0007e2000e1a101a */
[----:B--2---:R-:W-:-:S03]  /*6ca0*/  IMAD.WIDE R94, R200, 0x4, R154 ;  /* 0x00000004c85e7825 */ /* 0x004fc600078e029a */
[----:B------:R-:W-:Y:S04]  /*6cb0*/  STL.64 [R1+0x28], R100 ;  /* 0x0000286401007387 */ /* 0x000fe80000100a00 */
[----:B------:R-:W-:Y:S01]  /*6cc0*/  LDGSTS.E [R201+0x28000], desc[UR26][R100.64], !P5 ;  /* 0x2800000064c97fae */ /* 0x000fe2000e9a101a */
[----:B---3--:R-:W-:-:S03]  /*6cd0*/  IMAD.WIDE R92, R200, 0x4, R156 ;  /* 0x00000004c85c7825 */ /* 0x008fc600078e029c */
[----:B------:R-:W-:Y:S01]  /*6ce0*/  STL.64 [R1+0x20], R98 ;  /* 0x0000206201007387 */ /* 0x000fe20000100a00 */
[----:B------:R-:W-:-:S03]  /*6cf0*/  ISETP.GE.U32.AND P6, PT, R0, 0x7fffff8f, PT ;  /* 0x7fffff8f0000780c */ /* 0x000fc60003fc6070 */
[----:B------:R-:W-:Y:S04]  /*6d00*/  LDGSTS.E [R201+0x28200], desc[UR26][R98.64], !P5 ;  /* 0x2820000062c97fae */ /* 0x000fe8000e9a101a */
[----:B------:R2:W-:Y:S04]  /*6d10*/  STL.64 [R1+0x18], R94 ;  /* 0x0000185e01007387 */ /* 0x0005e80000100a00 */
[----:B------:R2:W-:Y:S04]  /*6d20*/  LDGSTS.E [R201+0x28400], desc[UR26][R94.64], !P5 ;  /* 0x284000005ec97fae */ /* 0x0005e8000e9a101a */
[----:B------:R3:W-:Y:S04]  /*6d30*/  STL.64 [R1+0x10], R92 ;  /* 0x0000105c01007387 */ /* 0x0007e80000100a00 */
[----:B------:R3:W-:Y:S01]  /*6d40*/  LDGSTS.E [R201+0x28600], desc[UR26][R92.64], !P5 ;  /* 0x286000005cc97fae */ /* 0x0007e2000e9a101a */
[----:B--2---:R-:W-:-:S04]  /*6d50*/  IMAD.WIDE R94, R200, 0x4, R158 ;  /* 0x00000004c85e7825 */ /* 0x004fc800078e029e */
[C---:B---3--:R-:W-:Y:S01]  /*6d60*/  IMAD.WIDE R92, R200.reuse, 0x4, R160 ;  /* 0x00000004c85c7825 */ /* 0x048fe200078e02a0 */
[----:B------:R-:W-:Y:S04]  /*6d70*/  STL.64 [R1+0x8], R94 ;  /* 0x0000085e01007387 */ /* 0x000fe80000100a00 */
[----:B------:R2:W-:Y:S04]  /*6d80*/  STL.64 [R1], R92 ;  /* 0x0000005c01007387 */ /* 0x0005e80000100a00 */
[----:B------:R-:W-:Y:S04]  /*6d90*/  STL.64 [R1+0x668], R250 ;  /* 0x000668fa01007387 */ /* 0x000fe80000100a00 */
[----:B------:R-:W-:Y:S04]  /*6da0*/  STL.64 [R1+0x670], R248 ;  /* 0x000670f801007387 */ /* 0x000fe80000100a00 */
[----:B------:R-:W-:Y:S04]  /*6db0*/  STL.64 [R1+0x658], R246 ;  /* 0x000658f601007387 */ /* 0x000fe80000100a00 */
[----:B------:R-:W-:Y:S04]  /*6dc0*/  STL.64 [R1+0x660], R244 ;  /* 0x000660f401007387 */ /* 0x000fe80000100a00 */
[----:B------:R-:W-:Y:S04]  /*6dd0*/  STL.64 [R1+0x678], R242 ;  /* 0x000678f201007387 */ /* 0x000fe80000100a00 */
[----:B------:R-:W-:Y:S04]  /*6de0*/  STL.64 [R1+0x680], R240 ;  /* 0x000680f001007387 */ /* 0x000fe80000100a00 */
[----:B------:R-:W-:Y:S04]  /*6df0*/  STL.64 [R1+0x688], R174 ;  /* 0x000688ae01007387 */ /* 0x000fe80000100a00 */
[----:B------:R-:W-:Y:S04]  /*6e00*/  LDGSTS.E [R201+0x28800], desc[UR26][R94.64], !P6 ;  /* 0x288000005ec97fae */ /* 0x000fe8000f1a101a */
[----:B------:R-:W-:Y:S04]  /*6e10*/  STL.64 [R1+0x690], R176 ;  /* 0x000690b001007387 */ /* 0x000fe80000100a00 */
[----:B------:R2:W-:Y:S04]  /*6e20*/  LDGSTS.E [R201+0x28a00], desc[UR26][R92.64], !P6 ;  /* 0x28a000005cc97fae */ /* 0x0005e8000f1a101a */
[----:B------:R-:W-:Y:S04]  /*6e30*/  STL.64 [R1+0x698], R178 ;  /* 0x000698b201007387 */ /* 0x000fe80000100a00 */
[----:B------:R-:W-:Y:S01]  /*6e40*/  STL.64 [R1+0x6a0], R180 ;  /* 0x0006a0b401007387 */ /* 0x000fe20000100a00 */
[----:B--2---:R-:W-:-:S03]  /*6e50*/  IMAD.WIDE R92, R200, 0x4, R202 ;  /* 0x00000004c85c7825 */ /* 0x004fc600078e02ca */
[----:B------:R-:W-:Y:S04]  /*6e60*/  STL.64 [R1+0x6a8], R182 ;  /* 0x0006a8b601007387 */ /* 0x000fe80000100a00 */
[----:B------:R-:W-:Y:S04]  /*6e70*/  STL.64 [R1+0x6b0], R184 ;  /* 0x0006b0b801007387 */ /* 0x000fe80000100a00 */
[----:B------:R-:W-:Y:S04]  /*6e80*/  STL.64 [R1+0x6b8], R186 ;  /* 0x0006b8ba01007387 */ /* 0x000fe80000100a00 */
[----:B------:R-:W-:Y:S04]  /*6e90*/  STL.64 [R1+0x6c0], R188 ;  /* 0x0006c0bc01007387 */ /* 0x000fe80000100a00 */
[----:B------:R2:W-:Y:S04]  /*6ea0*/  STL.64 [R1+0x218], R92 ;  /* 0x0002185c01007387 */ /* 0x0005e80000100a00 */
[----:B------:R-:W3:Y:S04]  /*6eb0*/  LDL.LU.64 R122, [R1+0x200] ;  /* 0x00020000017a7983 */ /* 0x000ee80000300a00 */
[----:B------:R-:W3:Y:S01]  /*6ec0*/  LDL.LU.64 R116, [R1+0x1f8] ;  /* 0x0001f80001747983 */ /* 0x000ee20000300a00 */
[----:B-1----:R-:W-:-:S02]  /*6ed0*/  VIADD R0, R3, 0xffffffad ;  /* 0xffffffad03007836 */ /* 0x002fc40000000000 */
[----:B------:R-:W1:Y:S01]  /*6ee0*/  LDC R3, c[0x0][0x3a0] ;  /* 0x0000e800ff037b82 */ /* 0x000e620000000800 */
[----:B------:R-:W-:Y:S02]  /*6ef0*/  LDGSTS.E [R201+0x28c00], desc[UR26][R250.64], !P6 ;  /* 0x28c00000fac97fae */ /* 0x000fe4000f1a101a */
[----:B------:R-:W-:Y:S01]  /*6f00*/  ISETP.GE.U32.AND P3, PT, R0, 0x7fffff8e, PT ;  /* 0x7fffff8e0000780c */ /* 0x000fe20003f66070 */
[----:B------:R-:W-:Y:S01]  /*6f10*/  VIADD R0, R89, 0xffffffac ;  /* 0xffffffac59007836 */ /* 0x000fe20000000000 */
[----:B------:R-:W-:Y:S03]  /*6f20*/  LDGSTS.E [R201+0x28e00], desc[UR26][R248.64], !P6 ;  /* 0x28e00000f8c97fae */ /* 0x000fe6000f1a101a */
[----:B------:R-:W2:Y:S01]  /*6f30*/  LDC R89, c[0x0][0x3a0] ;  /* 0x0000e800ff597b82 */ /* 0x000ea20000000800 */
[----:B------:R-:W-:Y:S01]  /*6f40*/  ISETP.GE.U32.AND P4, PT, R0, 0x7fffff8d, PT ;  /* 0x7fffff8d0000780c */ /* 0x000fe20003f86070 */
[----:B------:R-:W-:Y:S01]  /*6f50*/  IMAD.WIDE R190, R200, 0x4, R190 ;  /* 0x00000004c8be7825 */ /* 0x000fe200078e02be */
[----:B------:R-:W-:Y:S01]  /*6f60*/  IADD3 R0, PT, PT, R90, -0x55, RZ ;  /* 0xffffffab5a007810 */ /* 0x000fe20007ffe0ff */
[----:B------:R-:W3:Y:S04]  /*6f70*/  LDL.LU.64 R110, [R1+0x1f0] ;  /* 0x0001f000016e7983 */ /* 0x000ee80000300a00 */
[----:B------:R-:W2:Y:S01]  /*6f80*/  LDC R90, c[0x0][0x3a0] ;  /* 0x0000e800ff5a7b82 */ /* 0x000ea20000000800 */
[----:B------:R-:W-:Y:S01]  /*6f90*/  ISETP.GE.U32.AND P5, PT, R0, 0x7fffff8c, PT ;  /* 0x7fffff8c0000780c */ /* 0x000fe20003fa6070 */
[----:B----4-:R-:W-:Y:S01]  /*6fa0*/  VIADD R0, R88, 0xffffffaa ;  /* 0xffffffaa58007836 */ /* 0x010fe20000000000 */
[----:B------:R-:W-:Y:S01]  /*6fb0*/  LDGSTS.E [R201+0x29000], desc[UR26][R246.64], !P3 ;  /* 0x29000000f6c97fae */ /* 0x000fe2000d9a101a */
[----:B------:R-:W-:-:S03]  /*6fc0*/  IMAD.WIDE R192, R200, 0x4, R192 ;  /* 0x00000004c8c07825 */ /* 0x000fc600078e02c0 */
[----:B------:R-:W4:Y:S01]  /*6fd0*/  LDL.LU.64 R106, [R1+0x1e8] ;  /* 0x0001e800016a7983 */ /* 0x000f220000300a00 */
[----:B------:R-:W2:Y:S01]  /*6fe0*/  LDC R88, c[0x0][0x3a0] ;  /* 0x0000e800ff587b82 */ /* 0x000ea20000000800 */
[----:B------:R-:W-:Y:S01]  /*6ff0*/  ISETP.GE.U32.AND P6, PT, R0, 0x7fffff8b, PT ;  /* 0x7fffff8b0000780c */ /* 0x000fe20003fc6070 */
[----:B-1----:R-:W-:Y:S01]  /*7000*/  VIADD R0, R3, 0xffffffa9 ;  /* 0xffffffa903007836 */ /* 0x002fe20000000000 */
[----:B------:R-:W-:Y:S04]  /*7010*/  LDGSTS.E [R201+0x29200], desc[UR26][R244.64], !P3 ;  /* 0x29200000f4c97fae */ /* 0x000fe8000d9a101a */
[----:B------:R-:W-:Y:S01]  /*7020*/  LDGSTS.E [R201+0x29400], desc[UR26][R242.64], !P3 ;  /* 0x29400000f2c97fae */ /* 0x000fe2000d9a101a */
[----:B------:R-:W1:Y:S03]  /*7030*/  LDC R3, c[0x0][0x3a0] ;  /* 0x0000e800ff037b82 */ /* 0x000e660000000800 */
[----:B------:R-:W-:Y:S01]  /*7040*/  LDGSTS.E [R201+0x29600], desc[UR26][R240.64], !P3 ;  /* 0x29600000f0c97fae */ /* 0x000fe2000d9a101a */
[----:B------:R-:W-:-:S03]  /*7050*/  ISETP.GE.U32.AND P3, PT, R0, 0x7fffff8a, PT ;  /* 0x7fffff8a0000780c */ /* 0x000fc60003f66070 */
[----:B------:R-:W-:Y:S01]  /*7060*/  LDGSTS.E [R201+0x29800], desc[UR26][R174.64], !P4 ;  /* 0x29800000aec97fae */ /* 0x000fe2000e1a101a */
[----:B--2---:R-:W-:Y:S01]  /*7070*/  IADD3 R0, PT, PT, R90, -0x58, RZ ;  /* 0xffffffa85a007810 */ /* 0x004fe20007ffe0ff */
[----:B------:R-:W-:Y:S01]  /*7080*/  IMAD.WIDE R194, R200, 0x4, R194 ;  /* 0x00000004c8c27825 */ /* 0x000fe200078e02c2 */
[----:B------:R-:W2:Y:S01]  /*7090*/  LDC R90, c[0x0][0x3a0] ;  /* 0x0000e800ff5a7b82 */ /* 0x000ea20000000800 */
[----:B------:R-:W-:Y:S04]  /*70a0*/  LDGSTS.E [R201+0x29a00], desc[UR26][R176.64], !P4 ;  /* 0x29a00000b0c97fae */ /* 0x000fe8000e1a101a */
[----:B------:R-:W-:Y:S04]  /*70b0*/  LDGSTS.E [R201+0x29c00], desc[UR26][R178.64], !P4 ;  /* 0x29c00000b2c97fae */ /* 0x000fe8000e1a101a */
[----:B------:R-:W-:Y:S01]  /*70c0*/  LDGSTS.E [R201+0x29e00], desc[UR26][R180.64], !P4 ;  /* 0x29e00000b4c97fae */ /* 0x000fe2000e1a101a */
[----:B------:R-:W-:Y:S01]  /*70d0*/  ISETP.GE.U32.AND P4, PT, R0, 0x7fffff89, PT ;  /* 0x7fffff890000780c */ /* 0x000fe20003f86070 */
[----:B------:R-:W-:-:S02]  /*70e0*/  VIADD R0, R89, 0xffffffa7 ;  /* 0xffffffa759007836 */ /* 0x000fc40000000000 */
[----:B------:R-:W-:Y:S01]  /*70f0*/  LDGSTS.E [R201+0x2a000], desc[UR26][R182.64], !P5 ;  /* 0x2a000000b6c97fae */ /* 0x000fe2000e9a101a */
[C---:B------:R-:W-:Y:S01]  /*7100*/  IMAD.WIDE R196, R200.reuse, 0x4, R196 ;  /* 0x00000004c8c47825 */ /* 0x040fe200078e02c4 */
[----:B------:R-:W2:Y:S02]  /*7110*/  LDC R89, c[0x0][0x3a0] ;  /* 0x0000e800ff597b82 */ /* 0x000ea40000000800 */
[----:B------:R-:W-:Y:S04]  /*7120*/  LDGSTS.E [R201+0x2a200], desc[UR26][R184.64], !P5 ;  /* 0x2a200000b8c97fae */ /* 0x000fe8000e9a101a */
[----:B------:R-:W-:Y:S01]  /*7130*/  LDGSTS.E [R201+0x2a400], desc[UR26][R186.64], !P5 ;  /* 0x2a400000bac97fae */ /* 0x000fe2000e9a101a */
[----:B------:R-:W-:-:S03]  /*7140*/  IMAD.WIDE R198, R200, 0x4, R198 ;  /* 0x00000004c8c67825 */ /* 0x000fc600078e02c6 */
[----:B------:R-:W-:Y:S01]  /*7150*/  LDGSTS.E [R201+0x2a600], desc[UR26][R188.64], !P5 ;  /* 0x2a600000bcc97fae */ /* 0x000fe2000e9a101a */
[----:B------:R-:W-:Y:S01]  /*7160*/  ISETP.GE.U32.AND P5, PT, R0, 0x7fffff88, PT ;  /* 0x7fffff880000780c */ /* 0x000fe20003fa6070 */
[----:B------:R-:W-:Y:S02]  /*7170*/  VIADD R0, R88, 0xffffffa6 ;  /* 0xffffffa658007836 */ /* 0x000fe40000000000 */
[----:B------:R-:W-:Y:S01]  /*7180*/  LDGSTS.E [R201+0x2a800], desc[UR26][R190.64], !P6 ;  /* 0x2a800000bec97fae */ /* 0x000fe2000f1a101a */
[C---:B------:R-:W-:Y:S01]  /*7190*/  IMAD.WIDE R208, R200.reuse, 0x4, R208 ;  /* 0x00000004c8d07825 */ /* 0x040fe200078e02d0 */
[----:B------:R-:W2:Y:S02]  /*71a0*/  LDC R88, c[0x0][0x3a0] ;  /* 0x0000e800ff587b82 */ /* 0x000ea40000000800 */
[----:B------:R-:W-:Y:S01]  /*71b0*/  LDGSTS.E [R201+0x2aa00], desc[UR26][R192.64], !P6 ;  /* 0x2aa00000c0c97fae */ /* 0x000fe2000f1a101a */
[----:B------:R-:W-:-:S03]  /*71c0*/  IMAD.WIDE R210, R200, 0x4, R210 ;  /* 0x00000004c8d27825 */ /* 0x000fc600078e02d2 */
[----:B------:R-:W-:Y:S01]  /*71d0*/  LDGSTS.E [R201+0x2ac00], desc[UR26][R194.64], !P6 ;  /* 0x2ac00000c2c97fae */ /* 0x000fe2000f1a101a */
[----:B------:R-:W-:-:S03]  /*71e0*/  IMAD.WIDE R212, R200, 0x4, R212 ;  /* 0x00000004c8d47825 */ /* 0x000fc600078e02d4 */
[----:B------:R-:W-:Y:S01]  /*71f0*/  LDGSTS.E [R201+0x2ae00], desc[UR26][R196.64], !P6 ;  /* 0x2ae00000c4c97fae */ /* 0x000fe2000f1a101a */
[----:B------:R-:W-:Y:S01]  /*7200*/  ISETP.GE.U32.AND P6, PT, R0, 0x7fffff87, PT ;  /* 0x7fffff870000780c */ /* 0x000fe20003fc6070 */
[C---:B------:R-:W-:Y:S01]  /*7210*/  IMAD.WIDE R214, R200.reuse, 0x4, R214 ;  /* 0x00000004c8d67825 */ /* 0x040fe200078e02d6 */
[----:B-1----:R-:W-:Y:S01]  /*7220*/  IADD3 R0, PT, PT, R3, -0x5b, RZ ;  /* 0xffffffa503007810 */ /* 0x002fe20007ffe0ff */
[----:B------:R-:W-:Y:S01]  /*7230*/  LDGSTS.E [R201+0x2b000], desc[UR26][R198.64], !P3 ;  /* 0x2b000000c6c97fae */ /* 0x000fe2000d9a101a */
[----:B------:R-:W1:Y:S01]  /*7240*/  LDC R3, c[0x0][0x3a0] ;  /* 0x0000e800ff037b82 */ /* 0x000e620000000800 */
[C---:B------:R-:W-:Y:S02]  /*7250*/  IMAD.WIDE R216, R200.reuse, 0x4, R216 ;  /* 0x00000004c8d87825 */ /* 0x040fe400078e02d8 */
[----:B------:R-:W-:Y:S02]  /*7260*/  LDGSTS.E [R201+0x2b200], desc[UR26][R208.64], !P3 ;  /* 0x2b200000d0c97fae */ /* 0x000fe4000d9a101a */
[----:B------:R-:W-:-:S02]  /*7270*/  IMAD.WIDE R218, R200, 0x4, R218 ;  /* 0x00000004c8da7825 */ /* 0x000fc400078e02da */
[----:B------:R-:W-:Y:S02]  /*7280*/  LDGSTS.E [R201+0x2b400], desc[UR26][R210.64], !P3 ;  /* 0x2b400000d2c97fae */ /* 0x000fe4000d9a101a */
[----:B------:R-:W-:Y:S02]  /*7290*/  IMAD.WIDE R220, R200, 0x4, R220 ;  /* 0x00000004c8dc7825 */ /* 0x000fe400078e02dc */
[----:B------:R-:W-:Y:S01]  /*72a0*/  LDGSTS.E [R201+0x2b600], desc[UR26][R212.64], !P3 ;  /* 0x2b600000d4c97fae */ /* 0x000fe2000d9a101a */
[----:B------:R-:W-:Y:S01]  /*72b0*/  ISETP.GE.U32.AND P3, PT, R0, 0x7fffff86, PT ;  /* 0x7fffff860000780c */ /* 0x000fe20003f66070 */
[C---:B------:R-:W-:Y:S02]  /*72c0*/  IMAD.WIDE R222, R200.reuse, 0x4, R222 ;  /* 0x00000004c8de7825 */ /* 0x040fe400078e02de */
[----:B------:R-:W-:Y:S02]  /*72d0*/  LDGSTS.E [R201+0x2b800], desc[UR26][R214.64], !P4 ;  /* 0x2b800000d6c97fae */ /* 0x000fe4000e1a101a */
[----:B------:R-:W-:-:S02]  /*72e0*/  IMAD.WIDE R224, R200, 0x4, R224 ;  /* 0x00000004c8e07825 */ /* 0x000fc400078e02e0 */
[----:B------:R-:W-:Y:S02]  /*72f0*/  LDGSTS.E [R201+0x2ba00], desc[UR26][R216.64], !P4 ;  /* 0x2ba00000d8c97fae */ /* 0x000fe4000e1a101a */
[C---:B------:R-:W-:Y:S02]  /*7300*/  IMAD.WIDE R226, R200.reuse, 0x4, R226 ;  /* 0x00000004c8e27825 */ /* 0x040fe400078e02e2 */
[----:B------:R-:W-:Y:S02]  /*7310*/  LDGSTS.E [R201+0x2bc00], desc[UR26][R218.64], !P4 ;  /* 0x2bc00000dac97fae */ /* 0x000fe4000e1a101a */
        /* <DEDUP_REMOVED lines=9> */
[----:B------:R-:W-:Y:S04]  /*73b0*/  LDGSTS.E [R201+0x2c600], desc[UR26][R228.64], !P5 ;  /* 0x2c600000e4c97fae */ /* 0x000fe8000e9a101a */
[----:B------:R-:W-:Y:S04]  /*73c0*/  LDGSTS.E [R201+0x2c800], desc[UR26][R230.64], !P6 ;  /* 0x2c800000e6c97fae */ /* 0x000fe8000f1a101a */
[----:B------:R-:W-:Y:S04]  /*73d0*/  LDGSTS.E [R201+0x2ca00], desc[UR26][R234.64], !P6 ;  /* 0x2ca00000eac97fae */ /* 0x000fe8000f1a101a */
[----:B------:R-:W-:Y:S04]  /*73e0*/  LDGSTS.E [R201+0x2cc00], desc[UR26][R236.64], !P6 ;  /* 0x2cc00000ecc97fae */ /* 0x000fe8000f1a101a */
[----:B------:R-:W-:Y:S04]  /*73f0*/  LDGSTS.E [R201+0x2ce00], desc[UR26][R238.64], !P6 ;  /* 0x2ce00000eec97fae */ /* 0x000fe8000f1a101a */
[----:B------:R-:W2:Y:S04]  /*7400*/  LDL.LU.64 R100, [R1+0x1e0] ;  /* 0x0001e00001647983 */ /* 0x000ea80000300a00 */
[----:B------:R1:W-:Y:S04]  /*7410*/  LDGSTS.E [R201+0x2d000], desc[UR26][R92.64], !P3 ;  /* 0x2d0000005cc97fae */ /* 0x0003e8000d9a101a */
[----:B------:R-:W2:Y:S04]  /*7420*/  LDL.LU.64 R94, [R1+0x1d8] ;  /* 0x0001d800015e7983 */ /* 0x000ea80000300a00 */
[----:B------:R-:W2:Y:S04]  /*7430*/  LDL.LU.64 R92, [R1+0x1d0] ;  /* 0x0001d000015c7983 */ /* 0x000ea80000300a00 */
[----:B------:R-:W2:Y:S04]  /*7440*/  LDL.LU.64 R134, [R1+0x1c8] ;  /* 0x0001c80001867983 */ /* 0x000ea80000300a00 */
[----:B------:R-:W2:Y:S04]  /*7450*/  LDL.LU.64 R130, [R1+0x1c0] ;  /* 0x0001c00001827983 */ /* 0x000ea80000300a00 */
[----:B------:R-:W2:Y:S01]  /*7460*/  LDL.LU.64 R128, [R1+0x1b8] ;  /* 0x0001b80001807983 */ /* 0x000ea20000300a00 */
[----:B---3--:R-:W-:-:S03]  /*7470*/  IMAD.WIDE R166, R200, 0x4, R116 ;  /* 0x00000004c8a67825 */ /* 0x008fc600078e0274 */
[----:B------:R-:W3:Y:S01]  /*7480*/  LDL.LU.64 R116, [R1+0x1b0] ;  /* 0x0001b00001747983 */ /* 0x000ee20000300a00 */
[----:B------:R-:W-:-:S03]  /*7490*/  IMAD.WIDE R170, R200, 0x4, R122 ;  /* 0x00000004c8aa7825 */ /* 0x000fc600078e027a */
[----:B------:R-:W3:Y:S04]  /*74a0*/  LDL.LU.64 R126, [R1+0x1a8] ;  /* 0x0001a800017e7983 */ /* 0x000ee80000300a00 */
[----:B------:R-:W3:Y:S01]  /*74b0*/  LDL.LU.64 R122, [R1+0x1a0] ;  /* 0x0001a000017a7983 */ /* 0x000ee20000300a00 */
[----:B------:R-:W-:-:S03]  /*74c0*/  IMAD.WIDE R162, R200, 0x4, R110 ;  /* 0x00000004c8a27825 */ /* 0x000fc600078e026e */
[----:B------:R-:W3:Y:S01]  /*74d0*/  LDL.LU.64 R110, [R1+0x198] ;  /* 0x00019800016e7983 */ /* 0x000ee20000300a00 */
[----:B----4-:R-:W-:-:S03]  /*74e0*/  IMAD.WIDE R158, R200, 0x4, R106 ;  /* 0x00000004c89e7825 */ /* 0x010fc600078e026a */
[----:B------:R-:W4:Y:S01]  /*74f0*/  LDL.LU.64 R106, [R1+0x190] ;  /* 0x00019000016a7983 */ /* 0x000f220000300a00 */
[----:B--2---:R-:W-:-:S03]  /*7500*/  IMAD.WIDE R154, R200, 0x4, R100 ;  /* 0x00000004c89a7825 */ /* 0x004fc600078e0264 */
[----:B------:R-:W2:Y:S01]  /*7510*/  LDL.LU.64 R100, [R1+0x188] ;  /* 0x0001880001647983 */ /* 0x000ea20000300a00 */
[----:B------:R-:W-:-:S03]  /*7520*/  IMAD.WIDE R152, R200, 0x4, R94 ;  /* 0x00000004c8987825 */ /* 0x000fc600078e025e */
[----:B------:R-:W2:Y:S01]  /*7530*/  LDL.LU.64 R94, [R1+0x180] ;  /* 0x00018000015e7983 */ /* 0x000ea20000300a00 */
[----:B------:R-:W-:-:S03]  /*7540*/  IMAD.WIDE R148, R200, 0x4, R92 ;  /* 0x00000004c8947825 */ /* 0x000fc600078e025c */
[----:B------:R-:W2:Y:S01]  /*7550*/  LDL.LU.64 R92, [R1+0x178] ;  /* 0x00017800015c7983 */ /* 0x000ea20000300a00 */
[----:B------:R-:W-:-:S03]  /*7560*/  IMAD.WIDE R146, R200, 0x4, R134 ;  /* 0x00000004c8927825 */ /* 0x000fc600078e0286 */
[----:B------:R-:W2:Y:S01]  /*7570*/  LDL.LU.64 R246, [R1+0x170] ;  /* 0x0001700001f67983 */ /* 0x000ea20000300a00 */
[----:B------:R-:W-:-:S04]  /*7580*/  IMAD.WIDE R134, R200, 0x4, R130 ;  /* 0x00000004c8867825 */ /* 0x000fc800078e0282 */
[----:B------:R-:W-:-:S04]  /*7590*/  IMAD.WIDE R130, R200, 0x4, R128 ;  /* 0x00000004c8827825 */ /* 0x000fc800078e0280 */
[----:B---3--:R-:W-:Y:S02]  /*75a0*/  IMAD.WIDE R128, R200, 0x4, R116 ;  /* 0x00000004c8807825 */ /* 0x008fe400078e0274 */
[----:B------:R-:W3:Y:S04]  /*75b0*/  LDL.LU.64 R116, [R1+0x168] ;  /* 0x0001680001747983 */ /* 0x000ee80000300a00 */
[----:B------:R-:W3:Y:S04]  /*75c0*/  LDL.LU.64 R248, [R1+0x160] ;  /* 0x0001600001f87983 */ /* 0x000ee80000300a00 */
[----:B------:R-:W3:Y:S01]  /*75d0*/  LDL.LU.64 R250, [R1+0x158] ;  /* 0x0001580001fa7983 */ /* 0x000ee20000300a00 */
[----:B------:R-:W-:-:S04]  /*75e0*/  IMAD.WIDE R144, R143, 0x4, R28 ;  /* 0x000000048f907825 */ /* 0x000fc800078e021c */
[----:B------:R-:W-:-:S04]  /*75f0*/  IMAD.WIDE R124, R143, 0x4, R30 ;  /* 0x000000048f7c7825 */ /* 0x000fc800078e021e */
[----:B------:R-:W-:-:S04]  /*7600*/  IMAD.WIDE R132, R143, 0x4, R26 ;  /* 0x000000048f847825 */ /* 0x000fc800078e021a */
[C---:B------:R-:W-:Y:S02]  /*7610*/  IMAD.WIDE R28, R200.reuse, 0x4, R110 ;  /* 0x00000004c81c7825 */ /* 0x040fe400078e026e */
[----:B------:R-:W3:Y:S02]  /*7620*/  LDL.LU.64 R110, [R1+0x150] ;  /* 0x00015000016e7983 */ /* 0x000ee40000300a00 */
[----:B------:R-:W-:-:S04]  /*7630*/  IMAD.WIDE R26, R200, 0x4, R122 ;  /* 0x00000004c81a7825 */ /* 0x000fc800078e027a */
[----:B----4-:R-:W-:Y:S02]  /*7640*/  IMAD.WIDE R30, R200, 0x4, R106 ;  /* 0x00000004c81e7825 */ /* 0x010fe400078e026a */
[----:B------:R-:W4:Y:S02]  /*7650*/  LDL.LU.64 R106, [R1+0x148] ;  /* 0x00014800016a7983 */ /* 0x000f240000300a00 */
[----:B------:R-:W-:-:S04]  /*7660*/  IMAD.WIDE R150, R143, 0x4, R34 ;  /* 0x000000048f967825 */ /* 0x000fc800078e0222 */
[----:B------:R-:W-:-:S04]  /*7670*/  IMAD.WIDE R120, R143, 0x4, R36 ;  /* 0x000000048f787825 */ /* 0x000fc800078e0224 */
[----:B------:R-:W-:-:S04]  /*7680*/  IMAD.WIDE R118, R143, 0x4, R42 ;  /* 0x000000048f767825 */ /* 0x000fc800078e022a */
[----:B------:R-:W-:-:S04]  /*7690*/  IMAD.WIDE R112, R200, 0x4, R44 ;  /* 0x00000004c8707825 */ /* 0x000fc800078e022c */
[C---:B--2---:R-:W-:Y:S02]  /*76a0*/  IMAD.WIDE R122, R200.reuse, 0x4, R100 ;  /* 0x00000004c87a7825 */ /* 0x044fe400078e0264 */
[----:B------:R-:W2:Y:S02]  /*76b0*/  LDL.LU.64 R100, [R1+0x140] ;  /* 0x0001400001647983 */ /* 0x000ea40000300a00 */
[C---:B------:R-:W-:Y:S02]  /*76c0*/  IMAD.WIDE R34, R200.reuse, 0x4, R94 ;  /* 0x00000004c8227825 */ /* 0x040fe400078e025e */
[----:B------:R-:W2:Y:S02]  /*76d0*/  LDL.LU.64 R94, [R1+0x138] ;  /* 0x00013800015e7983 */ /* 0x000ea40000300a00 */
[C---:B------:R-:W-:Y:S02]  /*76e0*/  IMAD.WIDE R36, R200.reuse, 0x4, R92 ;  /* 0x00000004c8247825 */ /* 0x040fe400078e025c */
[----:B------:R-:W2:Y:S04]  /*76f0*/  LDL.LU.64 R92, [R1+0x130] ;  /* 0x00013000015c7983 */ /* 0x000ea80000300a00 */
[----:B------:R-:W2:Y:S04]  /*7700*/  LDL.LU.64 R242, [R1+0x128] ;  /* 0x0001280001f27983 */ /* 0x000ea80000300a00 */
[----:B------:R-:W4:Y:S04]  /*7710*/  LDL.LU.64 R180, [R1+0x120] ;  /* 0x0001200001b47983 */ /* 0x000f280000300a00 */
[----:B------:R-:W4:Y:S01]  /*7720*/  LDL.LU.64 R178, [R1+0x118] ;  /* 0x0001180001b27983 */ /* 0x000f220000300a00 */
[----:B---3--:R-:W-:-:S03]  /*7730*/  IMAD.WIDE R42, R200, 0x4, R248 ;  /* 0x00000004c82a7825 */ /* 0x008fc600078e02f8 */
[----:B------:R-:W3:Y:S01]  /*7740*/  LDL.LU.64 R248, [R1+0x110] ;  /* 0x0001100001f87983 */ /* 0x000ee20000300a00 */
[----:B------:R-:W-:-:S03]  /*7750*/  IMAD.WIDE R44, R200, 0x4, R250 ;  /* 0x00000004c82c7825 */ /* 0x000fc600078e02fa */
[----:B------:R-:W3:Y:S01]  /*7760*/  LDL.LU.64 R250, [R1+0x108] ;  /* 0x0001080001fa7983 */ /* 0x000ee20000300a00 */
[----:B------:R-:W-:Y:S02]  /*7770*/  VIADD R0, R91, 0xffffffa4 ;  /* 0xffffffa45b007836 */ /* 0x000fe40000000000 */
[----:B------:R-:W-:Y:S01]  /*7780*/  IMAD.WIDE R202, R200, 0x4, R138 ;  /* 0x00000004c8ca7825 */ /* 0x000fe200078e028a */
[----:B------:R-:W3:Y:S02]  /*7790*/  LDL.LU.64 R176, [R1+0x100] ;  /* 0x0001000001b07983 */ /* 0x000ee40000300a00 */
[----:B------:R-:W-:Y:S01]  /*77a0*/  ISETP.GE.U32.AND P4, PT, R0, 0x7fffff85, PT ;  /* 0x7fffff850000780c */ /* 0x000fe20003f86070 */
[----:B------:R-:W-:Y:S01]  /*77b0*/  VIADD R0, R89, 0xffffffa3 ;  /* 0xffffffa359007836 */ /* 0x000fe20000000000 */
[----:B------:R-:W-:Y:S01]  /*77c0*/  LDGSTS.E [R201+0x2d200], desc[UR26][R202.64], !P3 ;  /* 0x2d200000cac97fae */ /* 0x000fe2000d9a101a */
[----:B------:R-:W1:Y:S01]  /*77d0*/  LDC R89, c[0x0][0x3a0] ;  /* 0x0000e800ff597b82 */ /* 0x000e620000000800 */
[----:B------:R-:W-:-:S02]  /*77e0*/  IMAD.WIDE R138, R200, 0x4, R46 ;  /* 0x00000004c88a7825 */ /* 0x000fc400078e022e */
[----:B------:R-:W-:Y:S01]  /*77f0*/  ISETP.GE.U32.AND P5, PT, R0, 0x7fffff84, PT ;  /* 0x7fffff840000780c */ /* 0x000fe20003fa6070 */
[----:B------:R-:W3:Y:S01]  /*7800*/  LDL.LU.64 R244, [R1+0xf8] ;  /* 0x0000f80001f47983 */ /* 0x000ee20000300a00 */
[----:B-1----:R-:W-:Y:S01]  /*7810*/  IADD3 R0, PT, PT, R3, -0x5e, RZ ;  /* 0xffffffa203007810 */ /* 0x002fe20007ffe0ff */
[C---:B------:R-:W-:Y:S02]  /*7820*/  IMAD.WIDE R76, R200.reuse, 0x4, R76 ;  /* 0x00000004c84c7825 */ /* 0x040fe400078e024c */
[----:B------:R-:W-:Y:S02]  /*7830*/  LDGSTS.E [R201+0x2d400], desc[UR26][R138.64], !P3 ;  /* 0x2d4000008ac97fae */ /* 0x000fe4000d9a101a */
[----:B------:R-:W-:Y:S01]  /*7840*/  IMAD.WIDE R204, R200, 0x4, R68 ;  /* 0x00000004c8cc7825 */ /* 0x000fe200078e0244 */
[----:B------:R-:W-:Y:S01]  /*7850*/  ISETP.GE.U32.AND P6, PT, R0, 0x7fffff83, PT ;  /* 0x7fffff830000780c */ /* 0x000fe20003fc6070 */
[----:B------:R-:W-:Y:S01]  /*7860*/  LDGSTS.E [R201+0x2d600], desc[UR26][R76.64], !P3 ;  /* 0x2d6000004cc97fae */ /* 0x000fe2000d9a101a */
[----:B------:R-:W1:Y:S01]  /*7870*/  LDC R69, c[0x0][0x3a0] ;  /* 0x0000e800ff457b82 */ /* 0x000e620000000800 */
[----:B------:R-:W-:-:S02]  /*7880*/  VIADD R3, R90, 0xffffffa0 ;  /* 0xffffffa05a037836 */ /* 0x000fc40000000000 */
[C---:B------:R-:W-:Y:S01]  /*7890*/  IMAD.WIDE R48, R200.reuse, 0x4, R48 ;  /* 0x00000004c8307825 */ /* 0x040fe200078e0230 */
[----:B------:R-:W-:Y:S03]  /*78a0*/  LDGSTS.E [R201+0x2d800], desc[UR26][R204.64], !P4 ;  /* 0x2d800000ccc97fae */ /* 0x000fe6000e1a101a */
[C---:B------:R-:W-:Y:S01]  /*78b0*/  IMAD.WIDE R50, R200.reuse, 0x4, R50 ;  /* 0x00000004c8327825 */ /* 0x040fe200078e0232 */
[----:B------:R-:W-:Y:S01]  /*78c0*/  ISETP.GE.AND P3, PT, R207, R3, PT ;  /* 0x00000003cf00720c */ /* 0x000fe20003f66270 */
[----:B------:R-:W-:Y:S01]  /*78d0*/  LDGSTS.E [R201+0x2da00], desc[UR26][R48.64], !P4 ;  /* 0x2da0000030c97fae */ /* 0x000fe2000e1a101a */
[----:B------:R-:W1:Y:S01]  /*78e0*/  LDC R68, c[0x0][0x3a0] ;  /* 0x0000e800ff447b82 */ /* 0x000e620000000800 */
[----:B------:R-:W-:Y:S02]  /*78f0*/  IMAD.WIDE R52, R200, 0x4, R52 ;  /* 0x00000004c8347825 */ /* 0x000fe400078e0234 */
[----:B------:R-:W-:Y:S02]  /*7900*/  LDGSTS.E [R201+0x2dc00], desc[UR26][R50.64], !P4 ;  /* 0x2dc0000032c97fae */ /* 0x000fe4000e1a101a */
[----:B------:R-:W-:-:S02]  /*7910*/  VIADD R0, R88, 0xffffffa1 ;  /* 0xffffffa158007836 */ /* 0x000fc40000000000 */
[----:B------:R-:W-:Y:S01]  /*7920*/  IMAD.WIDE R172, R200, 0x4, R38 ;  /* 0x00000004c8ac7825 */ /* 0x000fe200078e0226 */
[----:B------:R-:W-:Y:S02]  /*7930*/  LDGSTS.E [R201+0x2de00], desc[UR26][R52.64], !P4 ;  /* 0x2de0000034c97fae */ /* 0x000fe4000e1a101a */
[----:B------:R-:W-:Y:S01]  /*7940*/  ISETP.GE.U32.AND P4, PT, R0, 0x7fffff82, PT ;  /* 0x7fffff820000780c */ /* 0x000fe20003f86070 */
[----:B------:R-:W-:Y:S01]  /*7950*/  IMAD.WIDE R38, R200, 0x4, R246 ;  /* 0x00000004c8267825 */ /* 0x000fe200078e02f6 */
[----:B------:R-:W-:Y:S01]  /*7960*/  SEL R0, RZ, 0x4, P3 ;  /* 0x00000004ff007807 */ /* 0x000fe20001800000 */
[----:B------:R-:W3:Y:S01]  /*7970*/  LDL.LU.64 R246, [R1+0xf0] ;  /* 0x0000f00001f67983 */ /* 0x000ee20000300a00 */
[----:B------:R-:W-:Y:S01]  /*7980*/  ISETP.GT.AND P3, PT, R206, 0x7f, PT ;  /* 0x0000007fce00780c */ /* 0x000fe20003f64270 */
[----:B------:R-:W-:Y:S01]  /*7990*/  IMAD.WIDE R160, R200, 0x4, R80 ;  /* 0x00000004c8a07825 */ /* 0x000fe200078e0250 */
[----:B------:R-:W1:Y:S01]  /*79a0*/  LDC R206, c[0x0][0x3a0] ;  /* 0x0000e800ffce7b82 */ /* 0x000e620000000800 */
[----:B------:R-:W3:Y:S01]  /*79b0*/  LDL.LU.64 R174, [R1+0xe0] ;  /* 0x0000e00001ae7983 */ /* 0x000ee20000300a00 */
[----:B------:R-:W-:Y:S01]  /*79c0*/  SEL R0, R0, RZ, P3 ;  /* 0x000000ff00007207 */ /* 0x000fe20001800000 */
[----:B------:R-:W-:-:S02]  /*79d0*/  IMAD.WIDE R114, R200, 0x4, R60 ;  /* 0x00000004c8727825 */ /* 0x000fc400078e023c */
[----:B------:R-:W3:Y:S01]  /*79e0*/  LDL.LU.64 R240, [R1+0xd8] ;  /* 0x0000d80001f07983 */ /* 0x000ee20000300a00 */
[----:B------:R-:W-:Y:S01]  /*79f0*/  ISETP.NE.U32.AND P3, PT, R0, RZ, PT ;  /* 0x000000ff0000720c */ /* 0x000fe20003f65070 */
[----:B------:R-:W-:Y:S01]  /*7a00*/  IMAD.WIDE R156, R143, 0x4, R86 ;  /* 0x000000048f9c7825 */ /* 0x000fe200078e0256 */
[----:B------:R-:W-:-:S03]  /*7a10*/  IADD3 R0, PT, PT, R89, -0x61, RZ ;  /* 0xffffff9f59007810 */ /* 0x000fc60007ffe0ff */
[C---:B--2---:R-:W-:Y:S02]  /*7a20*/  IMAD.WIDE R80, R200.reuse, 0x4, R242 ;  /* 0x00000004c8507825 */ /* 0x044fe400078e02f2 */
[----:B------:R-:W2:Y:S02]  /*7a30*/  LDL.LU.64 R242, [R1+0xd0] ;  /* 0x0000d00001f27983 */ /* 0x000ea40000300a00 */
[C---:B----4-:R-:W-:Y:S02]  /*7a40*/  IMAD.WIDE R60, R200.reuse, 0x4, R178 ;  /* 0x00000004c83c7825 */ /* 0x050fe400078e02b2 */
[----:B------:R-:W4:Y:S02]  /*7a50*/  LDL.LU.64 R178, [R1+0xc0] ;  /* 0x0000c00001b27983 */ /* 0x000f240000300a00 */
[C---:B---3--:R-:W-:Y:S02]  /*7a60*/  IMAD.WIDE R86, R200.reuse, 0x4, R248 ;  /* 0x00000004c8567825 */ /* 0x048fe400078e02f8 */
[----:B------:R-:W3:Y:S02]  /*7a70*/  LDL.LU.64 R248, [R1+0xb8] ;  /* 0x0000b80001f87983 */ /* 0x000ee40000300a00 */
[----:B------:R-:W-:-:S02]  /*7a80*/  IMAD.WIDE R88, R200, 0x4, R250 ;  /* 0x00000004c8587825 */ /* 0x000fc400078e02fa */
[----:B------:R-:W2:Y:S02]  /*7a90*/  LDL.LU.64 R250, [R1+0xb0] ;  /* 0x0000b00001fa7983 */ /* 0x000ea40000300a00 */
[----:B------:R-:W-:-:S04]  /*7aa0*/  IMAD.WIDE R62, R200, 0x4, R62 ;  /* 0x00000004c83e7825 */ /* 0x000fc800078e023e */
[C---:B------:R-:W-:Y:S01]  /*7ab0*/  IMAD.WIDE R64, R200.reuse, 0x4, R64 ;  /* 0x00000004c8407825 */ /* 0x040fe200078e0240 */
[----:B------:R-:W-:Y:S03]  /*7ac0*/  LDGSTS.E [R201+0x2e000], desc[UR26][R62.64], !P5 ;  /* 0x2e0000003ec97fae */ /* 0x000fe6000e9a101a */
[C---:B------:R-:W-:Y:S01]  /*7ad0*/  IMAD.WIDE R66, R200.reuse, 0x4, R66 ;  /* 0x00000004c8427825 */ /* 0x040fe200078e0242 */
[----:B------:R-:W-:Y:S03]  /*7ae0*/  LDGSTS.E [R201+0x2e200], desc[UR26][R64.64], !P5 ;  /* 0x2e20000040c97fae */ /* 0x000fe6000e9a101a */
[C---:B------:R-:W-:Y:S01]  /*7af0*/  IMAD.WIDE R54, R200.reuse, 0x4, R54 ;  /* 0x00000004c8367825 */ /* 0x040fe200078e0236 */
[----:B------:R-:W-:Y:S03]  /*7b00*/  LDGSTS.E [R201+0x2e400], desc[UR26][R66.64], !P5 ;  /* 0x2e40000042c97fae */ /* 0x000fe6000e9a101a */
[C---:B------:R-:W-:Y:S01]  /*7b10*/  IMAD.WIDE R46, R200.reuse, 0x4, R4 ;  /* 0x00000004c82e7825 */ /* 0x040fe200078e0204 */
[----:B------:R-:W-:Y:S01]  /*7b20*/  LDGSTS.E [R201+0x2e600], desc[UR26][R54.64], !P5 ;  /* 0x2e60000036c97fae */ /* 0x000fe2000e9a101a */
[----:B------:R-:W-:Y:S01]  /*7b30*/  ISETP.GE.U32.AND P5, PT, R3, 0x7fffff81, PT ;  /* 0x7fffff810300780c */ /* 0x000fe20003fa6070 */
[----:B------:R-:W1:Y:S01]  /*7b40*/  LDC R4, c[0x0][0x3a0] ;  /* 0x0000e800ff047b82 */ /* 0x000e620000000800 */
[C---:B------:R-:W-:Y:S01]  /*7b50*/  IMAD.WIDE R10, R200.reuse, 0x4, R10 ;  /* 0x00000004c80a7825 */ /* 0x040fe200078e020a */
[----:B------:R-:W-:Y:S03]  /*7b60*/  LDGSTS.E [R201+0x2e800], desc[UR26][R46.64], !P6 ;  /* 0x2e8000002ec97fae */ /* 0x000fe6000f1a101a */
[C---:B------:R-:W-:Y:S01]  /*7b70*/  IMAD.WIDE R20, R200.reuse, 0x4, R20 ;  /* 0x00000004c8147825 */ /* 0x040fe200078e0214 */
[----:B------:R-:W-:Y:S02]  /*7b80*/  LDGSTS.E [R201+0x2ea00], desc[UR26][R10.64], !P6 ;  /* 0x2ea000000ac97fae */ /* 0x000fe4000f1a101a */
        /* <DEDUP_REMOVED lines=9> */
[----:B------:R-:W-:Y:S03]  /*7c20*/  LDGSTS.E [R201+0x2f200], desc[UR26][R72.64], !P4 ;  /* 0x2f20000048c97fae */ /* 0x000fe6000e1a101a */
[C---:B------:R-:W-:Y:S01]  /*7c30*/  IMAD.WIDE R102, R200.reuse, 0x4, R58 ;  /* 0x00000004c8667825 */ /* 0x040fe200078e023a */
[----:B------:R-:W-:Y:S03]  /*7c40*/  LDGSTS.E [R201+0x2f400], desc[UR26][R98.64], !P4 ;  /* 0x2f40000062c97fae */ /* 0x000fe6000e1a101a */
[C---:B------:R-:W-:Y:S01]  /*7c50*/  IMAD.WIDE R108, R200.reuse, 0x4, R78 ;  /* 0x00000004c86c7825 */ /* 0x040fe200078e024e */
[----:B------:R-:W-:Y:S03]  /*7c60*/  LDGSTS.E [R201+0x2f600], desc[UR26][R102.64], !P4 ;  /* 0x2f60000066c97fae */ /* 0x000fe6000e1a101a */
[----:B------:R-:W-:Y:S01]  /*7c70*/  IMAD.WIDE R22, R200, 0x4, R22 ;  /* 0x00000004c8167825 */ /* 0x000fe200078e0216 */
[----:B------:R-:W-:Y:S03]  /*7c80*/  LDGSTS.E [R201+0x2f800], desc[UR26][R108.64], !P5 ;  /* 0x2f8000006cc97fae */ /* 0x000fe6000e9a101a */
[C---:B------:R-:W-:Y:S01]  /*7c90*/  IMAD.WIDE R16, R143.reuse, 0x4, R16 ;  /* 0x000000048f107825 */ /* 0x040fe200078e0210 */
[----:B------:R-:W-:Y:S03]  /*7ca0*/  LDGSTS.E [R201+0x2fa00], desc[UR26][R22.64], !P5 ;  /* 0x2fa0000016c97fae */ /* 0x000fe6000e9a101a */
[C---:B------:R-:W-:Y:S01]  /*7cb0*/  IMAD.WIDE R12, R143.reuse, 0x4, R12 ;  /* 0x000000048f0c7825 */ /* 0x040fe200078e020c */
[----:B------:R-:W-:Y:S03]  /*7cc0*/  LDGSTS.E [R201+0x2fc00], desc[UR26][R112.64], !P5 ;  /* 0x2fc0000070c97fae */ /* 0x000fe6000e9a101a */
[C---:B------:R-:W-:Y:S01]  /*7cd0*/  IMAD.WIDE R18, R143.reuse, 0x4, R18 ;  /* 0x000000048f127825 */ /* 0x040fe200078e0212 */
[----:B------:R-:W-:Y:S03]  /*7ce0*/  LDGSTS.E [R201+0x2fe00], desc[UR26][R114.64], !P5 ;  /* 0x2fe0000072c97fae */ /* 0x000fe6000e9a101a */
[C---:B------:R-:W-:Y:S01]  /*7cf0*/  IMAD.WIDE R14, R143.reuse, 0x4, R14 ;  /* 0x000000048f0e7825 */ /* 0x040fe200078e020e */
[----:B------:R-:W0:Y:S03]  /*7d00*/  LDGDEPBAR ;  /* 0x00000000000079af */ /* 0x000e260000000000 */
[C---:B------:R-:W-:Y:S01]  /*7d10*/  IMAD.WIDE R32, R143.reuse, 0x4, R32 ;  /* 0x000000048f207825 */ /* 0x040fe200078e0220 */
[----:B------:R-:W-:Y:S03]  /*7d20*/  LDGSTS.E [R141+0x64000], desc[UR26][R16.64], P2 ;  /* 0x64000000108d7fae */ /* 0x000fe600091a101a */
[C---:B------:R-:W-:Y:S01]  /*7d30*/  IMAD.WIDE R6, R143.reuse, 0x4, R6 ;  /* 0x000000048f067825 */ /* 0x040fe200078e0206 */
[----:B------:R-:W-:Y:S04]  /*7d40*/  LDGSTS.E [R141+0x64400], desc[UR26][R120.64], P2 ;  /* 0x64400000788d7fae */ /* 0x000fe800091a101a */
[----:B------:R-:W-:Y:S01]  /*7d50*/  LDGSTS.E [R141+0x64800], desc[UR26][R12.64], P2 ;  /* 0x648000000c8d7fae */ /* 0x000fe200091a101a */
[----:B------:R-:W-:-:S03]  /*7d60*/  IMAD.WIDE R8, R143, 0x4, R8 ;  /* 0x000000048f087825 */ /* 0x000fc600078e0208 */
[----:B------:R-:W-:Y:S01]  /*7d70*/  LDGSTS.E [R141+0x64c00], desc[UR26][R18.64], P2 ;  /* 0x64c00000128d7fae */ /* 0x000fe200091a101a */
[----:B------:R-:W-:-:S03]  /*7d80*/  IMAD.WIDE R40, R143, 0x4, R40 ;  /* 0x000000048f287825 */ /* 0x000fc600078e0228 */
[----:B------:R-:W-:Y:S01]  /*7d90*/  LDGSTS.E [R141+0x65000], desc[UR26][R14.64], P2 ;  /* 0x650000000e8d7fae */ /* 0x000fe200091a101a */
[----:B------:R-:W-:-:S03]  /*7da0*/  IMAD.WIDE R24, R143, 0x4, R24 ;  /* 0x000000048f187825 */ /* 0x000fc600078e0218 */
        /* <DEDUP_REMOVED lines=8> */
[----:B-1----:R-:W-:-:S03]  /*7e30*/  VIADD R0, R69, 0xffffff9e ;  /* 0xffffff9e45007836 */ /* 0x002fc60000000000 */
[----:B------:R-:W-:Y:S04]  /*7e40*/  LDGSTS.E [R136+0x65200], desc[UR26][R24.64], P2 ;  /* 0x6520000018887fae */ /* 0x000fe800091a101a */
[----:B------:R-:W-:Y:S04]  /*7e50*/  LDGSTS.E [R136+0x65600], desc[UR26][R144.64], P2 ;  /* 0x6560000090887fae */ /* 0x000fe800091a101a */
[----:B------:R-:W-:Y:S04]  /*7e60*/  LDGSTS.E [R136+0x65a00], desc[UR26][R150.64], P2 ;  /* 0x65a0000096887fae */ /* 0x000fe800091a101a */
[----:B------:R-:W-:Y:S04]  /*7e70*/  LDGSTS.E [R136+0x65e00], desc[UR26][R156.64], P2 ;  /* 0x65e000009c887fae */ /* 0x000fe800091a101a */
[----:B------:R-:W0:Y:S01]  /*7e80*/  LDGDEPBAR ;  /* 0x00000000000079af */ /* 0x000e220000000000 */
[----:B------:R-:W-:Y:S01]  /*7e90*/  ISETP.GE.U32.AND P4, PT, R0, 0x7fffff7f, PT ;  /* 0x7fffff7f0000780c */ /* 0x000fe20003f86070 */
[----:B------:R-:W-:Y:S01]  /*7ea0*/  BAR.SYNC.DEFER_BLOCKING 0x0 ;  /* 0x0000000000007b1d */ /* 0x000fe20000010000 */
[----:B------:R-:W-:-:S05]  /*7eb0*/  VIADD R0, R3, 0xffffff9d ;  /* 0xffffff9d03007836 */ /* 0x000fca0000000000 */
[----:B------:R-:W-:Y:S02]  /*7ec0*/  ISETP.GE.U32.AND P5, PT, R0, 0x7fffff7e, PT ;  /* 0x7fffff7e0000780c */ /* 0x000fe40003fa6070 */
[----:B------:R-:W1:Y:S01]  /*7ed0*/  LDC R3, c[0x0][0x3a0] ;  /* 0x0000e800ff037b82 */ /* 0x000e620000000800 */
[----:B------:R-:W-:-:S04]  /*7ee0*/  IADD3 R0, PT, PT, R68, -0x64, RZ ;  /* 0xffffff9c44007810 */ /* 0x000fc80007ffe0ff */
[----:B------:R-:W-:Y:S01]  /*7ef0*/  ISETP.GE.U32.AND P2, PT, R0, 0x7fffff7d, PT ;  /* 0x7fffff7d0000780c */ /* 0x000fe20003f46070 */
[----:B------:R-:W-:Y:S02]  /*7f00*/  VIADD R0, R4, 0xffffff9b ;  /* 0xffffff9b04007836 */ /* 0x000fe40000000000 */
[----:B------:R-:W4:Y:S01]  /*7f10*/  LDC R4, c[0x0][0x3a0] ;  /* 0x0000e800ff047b82 */ /* 0x000f220000000800 */
[----:B------:R-:W-:-:S04]  /*7f20*/  IMAD.WIDE R164, R200, 0x4, R82 ;  /* 0x00000004c8a47825 */ /* 0x000fc800078e0252 */
[----:B------:R-:W-:-:S03]  /*7f30*/  IMAD.WIDE R168, R200, 0x4, R84 ;  /* 0x00000004c8a87825 */ /* 0x000fc600078e0254 */
[----:B------:R-:W2:Y:S01]  /*7f40*/  LDC R82, c[0x0][0x3a0] ;  /* 0x0000e800ff527b82 */ /* 0x000ea20000000800 */
[----:B------:R-:W-:Y:S01]  /*7f50*/  @!PT LDS RZ, [RZ] ;  /* 0x00000000fffff984 */ /* 0x000fe20000000800 */
[----:B------:R-:W-:Y:S01]  /*7f60*/  @!PT LDS RZ, [RZ] ;  /* 0x00000000fffff984 */ /* 0x000fe20000000800 */
[----:B------:R-:W-:Y:S01]  /*7f70*/  @!PT LDS RZ, [RZ] ;  /* 0x00000000fffff984 */ /* 0x000fe20000000800 */
[----:B------:R-:W-:Y:S01]  /*7f80*/  LDGSTS.E [R201+0x30000], desc[UR26][R160.64], !P6 ;  /* 0x30000000a0c97fae */ /* 0x000fe2000f1a101a */
[----:B------:R-:W-:-:S03]  /*7f90*/  IMAD.WIDE R232, R200, 0x4, R232 ;  /* 0x00000004c8e87825 */ /* 0x000fc600078e02e8 */
[----:B------:R-:W-:Y:S04]  /*7fa0*/  LDGSTS.E [R201+0x30200], desc[UR26][R164.64], !P6 ;  /* 0x30200000a4c97fae */ /* 0x000fe8000f1a101a */
[----:B------:R-:W-:Y:S04]  /*7fb0*/  LDGSTS.E [R201+0x30400], desc[UR26][R168.64], !P6 ;  /* 0x30400000a8c97fae */ /* 0x000fe8000f1a101a */
[----:B------:R-:W-:Y:S01]  /*7fc0*/  LDGSTS.E [R201+0x30600], desc[UR26][R172.64], !P6 ;  /* 0x30600000acc97fae */ /* 0x000fe2000f1a101a */
[----:B------:R-:W-:Y:S01]  /*7fd0*/  ISETP.GE.U32.AND P6, PT, R0, 0x7fffff7c, PT ;  /* 0x7fffff7c0000780c */ /* 0x000fe20003fc6070 */
[----:B------:R-:W-:-:S02]  /*7fe0*/  VIADD R0, R5, 0xffffff9a ;  /* 0xffffff9a05007836 */ /* 0x000fc40000000000 */
[----:B------:R-:W-:Y:S01]  /*7ff0*/  LDGSTS.E [R201+0x30800], desc[UR26][R232.64], !P4 ;  /* 0x30800000e8c97fae */ /* 0x000fe2000e1a101a */
[----:B------:R-:W4:Y:S03]  /*8000*/  LDC R5, c[0x0][0x3a0] ;  /* 0x0000e800ff057b82 */ /* 0x000f260000000800 */
[----:B------:R-:W-:Y:S04]  /*8010*/  LDGSTS.E [R201+0x30a00], desc[UR26][R170.64], !P4 ;  /* 0x30a00000aac97fae */ /* 0x000fe8000e1a101a */
[----:B------:R-:W-:Y:S04]  /*8020*/  LDGSTS.E [R201+0x30c00], desc[UR26][R166.64], !P4 ;  /* 0x30c00000a6c97fae */ /* 0x000fe8000e1a101a */
[----:B------:R-:W-:Y:S01]  /*8030*/  LDGSTS.E [R201+0x30e00], desc[UR26][R162.64], !P4 ;  /* 0x30e00000a2c97fae */ /* 0x000fe2000e1a101a */
[----:B------:R-:W-:-:S02]  /*8040*/  ISETP.GE.U32.AND P4, PT, R0, 0x7fffff7b, PT ;  /* 0x7fffff7b0000780c */ /* 0x000fc40003f86070 */
[----:B-1----:R-:W-:Y:S01]  /*8050*/  IADD3 R0, PT, PT, R3, -0x67, RZ ;  /* 0xffffff9903007810 */ /* 0x002fe20007ffe0ff */
[----:B------:R-:W-:Y:S01]  /*8060*/  LDGSTS.E [R201+0x31000], desc[UR26][R158.64], !P5 ;  /* 0x310000009ec97fae */ /* 0x000fe2000e9a101a */
[----:B------:R-:W1:Y:S03]  /*8070*/  LDC R3, c[0x0][0x3a0] ;  /* 0x0000e800ff037b82 */ /* 0x000e660000000800 */
[----:B------:R-:W-:Y:S04]  /*8080*/  LDGSTS.E [R201+0x31200], desc[UR26][R154.64], !P5 ;  /* 0x312000009ac97fae */ /* 0x000fe8000e9a101a */
[----:B------:R-:W-:Y:S04]  /*8090*/  LDGSTS.E [R201+0x31400], desc[UR26][R152.64], !P5 ;  /* 0x3140000098c97fae */ /* 0x000fe8000e9a101a */
[----:B------:R-:W-:Y:S01]  /*80a0*/  LDGSTS.E [R201+0x31600], desc[UR26][R148.64], !P5 ;  /* 0x3160000094c97fae */ /* 0x000fe2000e9a101a */
[----:B------:R-:W-:Y:S01]  /*80b0*/  ISETP.GE.U32.AND P5, PT, R0, 0x7fffff7a, PT ;  /* 0x7fffff7a0000780c */ /* 0x000fe20003fa6070 */
[----:B----4-:R-:W-:-:S02]  /*80c0*/  VIADD R0, R4, 0xffffff98 ;  /* 0xffffff9804007836 */ /* 0x010fc40000000000 */
[----:B------:R-:W4:Y:S01]  /*80d0*/  LDC R4, c[0x0][0x3a0] ;  /* 0x0000e800ff047b82 */ /* 0x000f220000000800 */
        /* <DEDUP_REMOVED lines=8> */
[----:B------:R-:W3:Y:S03]  /*8160*/  LDC R5, c[0x0][0x3a0] ;  /* 0x0000e800ff057b82 */ /* 0x000ee60000000800 */
        /* <DEDUP_REMOVED lines=13> */
[----:B------:R-:W-:-:S04]  /*8240*/  IMAD.WIDE R116, R200, 0x4, R116 ;  /* 0x00000004c8747825 */ /* 0x000fc800078e0274 */
[C---:B------:R-:W-:Y:S01]  /*8250*/  IMAD.WIDE R110, R200.reuse, 0x4, R110 ;  /* 0x00000004c86e7825 */ /* 0x040fe200078e026e */
[----:B------:R-:W-:Y:S03]  /*8260*/  LDGSTS.E [R201+0x33000], desc[UR26][R116.64], !P5 ;  /* 0x3300000074c97fae */ /* 0x000fe6000e9a101a */
[C---:B------:R-:W-:Y:S01]  /*8270*/  IMAD.WIDE R106, R200.reuse, 0x4, R106 ;  /* 0x00000004c86a7825 */ /* 0x040fe200078e026a */
[----:B------:R-:W-:Y:S03]  /*8280*/  LDGSTS.E [R201+0x33200], desc[UR26][R42.64], !P5 ;  /* 0x332000002ac97fae */ /* 0x000fe6000e9a101a */
[C---:B------:R-:W-:Y:S01]  /*8290*/  IMAD.WIDE R100, R200.reuse, 0x4, R100 ;  /* 0x00000004c8647825 */ /* 0x040fe200078e0264 */
[----:B------:R-:W-:Y:S03]  /*82a0*/  LDGSTS.E [R201+0x33400], desc[UR26][R44.64], !P5 ;  /* 0x334000002cc97fae */ /* 0x000fe6000e9a101a */
[----:B------:R-:W-:Y:S01]  /*82b0*/  IMAD.WIDE R94, R200, 0x4, R94 ;  /* 0x00000004c85e7825 */ /* 0x000fe200078e025e */
[----:B------:R-:W-:Y:S01]  /*82c0*/  LDGSTS.E [R201+0x33600], desc[UR26][R110.64], !P5 ;  /* 0x336000006ec97fae */ /* 0x000fe2000e9a101a */
[----:B------:R-:W-:-:S02]  /*82d0*/  ISETP.GE.U32.AND P5, PT, R0, 0x7fffff76, PT ;  /* 0x7fffff760000780c */ /* 0x000fc40003fa6070 */
[C---:B------:R-:W-:Y:S01]  /*82e0*/  IMAD.WIDE R92, R200.reuse, 0x4, R92 ;  /* 0x00000004c85c7825 */ /* 0x040fe200078e025c */
[----:B------:R-:W-:Y:S03]  /*82f0*/  LDGSTS.E [R201+0x33800], desc[UR26][R106.64], !P2 ;  /* 0x338000006ac97fae */ /* 0x000fe6000d1a101a */
[----:B---3--:R-:W-:Y:S01]  /*8300*/  VIADD R0, R5, 0xffffff94 ;  /* 0xffffff9405007836 */ /* 0x008fe20000000000 */
[----:B------:R-:W-:Y:S01]  /*8310*/  LDGSTS.E [R201+0x33a00], desc[UR26][R100.64], !P2 ;  /* 0x33a0000064c97fae */ /* 0x000fe2000d1a101a */
[----:B------:R-:W-:-:S03]  /*8320*/  IMAD.WIDE R58, R200, 0x4, R180 ;  /* 0x00000004c83a7825 */ /* 0x000fc600078e02b4 */
[----:B------:R-:W-:Y:S01]  /*8330*/  LDGSTS.E [R201+0x33c00], desc[UR26][R94.64], !P2 ;  /* 0x33c000005ec97fae */ /* 0x000fe2000d1a101a */
[----:B------:R-:W-:-:S03]  /*8340*/  IMAD.WIDE R84, R200, 0x4, R176 ;  /* 0x00000004c8547825 */ /* 0x000fc600078e02b0 */
[----:B------:R-:W3:Y:S01]  /*8350*/  LDL.LU.64 R176, [R1+0xa8] ;  /* 0x0000a80001b07983 */ /* 0x000ee20000300a00 */
[----:B------:R-:W-:-:S03]  /*8360*/  IMAD.WIDE R68, R200, 0x4, R244 ;  /* 0x00000004c8447825 */ /* 0x000fc600078e02f4 */
[----:B------:R-:W-:Y:S01]  /*8370*/  LDGSTS.E [R201+0x33e00], desc[UR26][R92.64], !P2 ;  /* 0x33e000005cc97fae */ /* 0x000fe2000d1a101a */
[----:B------:R-:W-:Y:S01]  /*8380*/  ISETP.GE.U32.AND P2, PT, R0, 0x7fffff75, PT ;  /* 0x7fffff750000780c */ /* 0x000fe20003f46070 */
[C---:B------:R-:W-:Y:S01]  /*8390*/  IMAD.WIDE R70, R200.reuse, 0x4, R246 ;  /* 0x00000004c8467825 */ /* 0x040fe200078e02f6 */
[----:B-1----:R-:W-:Y:S01]  /*83a0*/  IADD3 R0, PT, PT, R3, -0x6d, RZ ;  /* 0xffffff9303007810 */ /* 0x002fe20007ffe0ff */
[----:B------:R-:W3:Y:S01]  /*83b0*/  LDL.LU.64 R244, [R1+0xa0] ;  /* 0x0000a00001f47983 */ /* 0x000ee20000300a00 */
[----:B------:R-:W1:Y:S03]  /*83c0*/  LDC R3, c[0x0][0x3a0] ;  /* 0x0000e800ff037b82 */ /* 0x000e660000000800 */
[----:B------:R-:W-:Y:S04]  /*83d0*/  LDGSTS.E [R201+0x34000], desc[UR26][R80.64], !P6 ;  /* 0x3400000050c97fae */ /* 0x000fe8000f1a101a */
[----:B------:R-:W-:Y:S04]  /*83e0*/  LDGSTS.E [R201+0x34200], desc[UR26][R58.64], !P6 ;  /* 0x342000003ac97fae */ /* 0x000fe8000f1a101a */
[----:B------:R-:W3:Y:S01]  /*83f0*/  LDL.LU.64 R246, [R1+0x98] ;  /* 0x0000980001f67983 */ /* 0x000ee20000300a00 */
[----:B------:R-:W-:-:S03]  /*8400*/  IMAD.WIDE R74, R200, 0x4, R174 ;  /* 0x00000004c84a7825 */ /* 0x000fc600078e02ae */
[----:B------:R-:W-:Y:S04]  /*8410*/  LDGSTS.E [R201+0x34400], desc[UR26][R60.64], !P6 ;  /* 0x344000003cc97fae */ /* 0x000fe8000f1a101a */
[----:B------:R-:W-:Y:S01]  /*8420*/  LDGSTS.E [R201+0x34600], desc[UR26][R86.64], !P6 ;  /* 0x3460000056c97fae */ /* 0x000fe2000f1a101a */
[----:B------:R-:W-:Y:S01]  /*8430*/  ISETP.GE.U32.AND P6, PT, R0, 0x7fffff74, PT ;  /* 0x7fffff740000780c */ /* 0x000fe20003fc6070 */
[----:B----4-:R-:W-:Y:S02]  /*8440*/  VIADD R0, R4, 0xffffff92 ;  /* 0xffffff9204007836 */ /* 0x010fe40000000000 */
[----:B------:R-:W-:Y:S01]  /*8450*/  LDGSTS.E [R201+0x34800], desc[UR26][R88.64], !P4 ;  /* 0x3480000058c97fae */ /* 0x000fe2000e1a101a */
[----:B--2---:R-:W-:-:S03]  /*8460*/  IMAD.WIDE R78, R200, 0x4, R242 ;  /* 0x00000004c84e7825 */ /* 0x004fc600078e02f2 */
[----:B------:R-:W2:Y:S04]  /*8470*/  LDL.LU.64 R174, [R1+0x90] ;  /* 0x0000900001ae7983 */ /* 0x000ea80000300a00 */
[----:B------:R-:W-:Y:S01]  /*8480*/  LDGSTS.E [R201+0x34a00], desc[UR26][R84.64], !P4 ;  /* 0x34a0000054c97fae */ /* 0x000fe2000e1a101a */
[----:B------:R-:W-:-:S03]  /*8490*/  IMAD.WIDE R4, R200, 0x4, R240 ;  /* 0x00000004c8047825 */ /* 0x000fc600078e02f0 */
[----:B------:R-:W-:Y:S01]  /*84a0*/  LDGSTS.E [R201+0x34c00], desc[UR26][R68.64], !P4 ;  /* 0x34c0000044c97fae */ /* 0x000fe2000e1a101a */
[----:B------:R-:W-:-:S03]  /*84b0*/  IMAD.WIDE R180, R200, 0x4, R248 ;  /* 0x00000004c8b47825 */ /* 0x000fc600078e02f8 */
[----:B------:R-:W-:Y:S01]  /*84c0*/  LDGSTS.E [R201+0x34e00], desc[UR26][R70.64], !P4 ;  /* 0x34e0000046c97fae */ /* 0x000fe2000e1a101a */
[----:B------:R-:W-:Y:S01]  /*84d0*/  ISETP.GE.U32.AND P4, PT, R0, 0x7fffff73, PT ;  /* 0x7fffff730000780c */ /* 0x000fe20003f86070 */
[----:B------:R-:W-:Y:S02]  /*84e0*/  VIADD R0, R82, 0xffffff91 ;  /* 0xffffff9152007836 */ /* 0x000fe40000000000 */
[----:B------:R-:W4:Y:S01]  /*84f0*/  LDL.LU.64 R242, [R1+0x88] ;  /* 0x0000880001f27983 */ /* 0x000f220000300a00 */
[----:B------:R-:W-:-:S03]  /*8500*/  IMAD.WIDE R82, R200, 0x4, R178 ;  /* 0x00000004c8527825 */ /* 0x000fc600078e02b2 */
[----:B------:R-:W4:Y:S01]  /*8510*/  LDL.LU.64 R240, [R1+0x80] ;  /* 0x0000800001f07983 */ /* 0x000f220000300a00 */
[----:B------:R-:W-:-:S03]  /*8520*/  IMAD.WIDE R178, R200, 0x4, R250 ;  /* 0x00000004c8b27825 */ /* 0x000fc600078e02fa */
[----:B------:R-:W4:Y:S04]  /*8530*/  LDL.LU.64 R248, [R1+0x78] ;  /* 0x0000780001f87983 */ /* 0x000f280000300a00 */
[----:B------:R-:W4:Y:S01]  /*8540*/  LDL.LU.64 R250, [R1+0x70] ;  /* 0x0000700001fa7983 */ /* 0x000f220000300a00 */
[----:B------:R-:W-:-:S04]  /*8550*/  IMAD.WIDE R96, R200, 0x4, R96 ;  /* 0x00000004c8607825 */ /* 0x000fc800078e0260 */
[C---:B------:R-:W-:Y:S01]  /*8560*/  IMAD.WIDE R104, R200.reuse, 0x4, R104 ;  /* 0x00000004c8687825 */ /* 0x040fe200078e0268 */
[----:B------:R-:W-:Y:S04]  /*8570*/  LDGSTS.E [R201+0x35000], desc[UR26][R96.64], !P5 ;  /* 0x3500000060c97fae */ /* 0x000fe8000e9a101a */
[----:B------:R-:W-:Y:S04]  /*8580*/  LDGSTS.E [R201+0x35200], desc[UR26][R74.64], !P5 ;  /* 0x352000004ac97fae */ /* 0x000fe8000e9a101a */
[----:B------:R-:W-:Y:S04]  /*8590*/  LDGSTS.E [R201+0x35400], desc[UR26][R4.64], !P5 ;  /* 0x3540000004c97fae */ /* 0x000fe8000e9a101a */
[----:B------:R-:W-:Y:S04]  /*85a0*/  LDGSTS.E [R201+0x35600], desc[UR26][R78.64], !P5 ;  /* 0x356000004ec97fae */ /* 0x000fe8000e9a101a */
[----:B------:R-:W-:Y:S04]  /*85b0*/  LDGSTS.E [R201+0x35800], desc[UR26][R104.64], !P2 ;  /* 0x3580000068c97fae */ /* 0x000fe8000d1a101a */
[----:B------:R-:W-:Y:S04]  /*85c0*/  LDGSTS.E [R201+0x35a00], desc[UR26][R82.64], !P2 ;  /* 0x35a0000052c97fae */ /* 0x000fe8000d1a101a */
[----:B------:R3:W-:Y:S04]  /*85d0*/  STL.64 [R1+0x120], R180 ;  /* 0x000120b401007387 */ /* 0x0007e80000100a00 */
[----:B------:R3:W-:Y:S04]  /*85e0*/  LDGSTS.E [R201+0x35c00], desc[UR26][R180.64], !P2 ;  /* 0x35c00000b4c97fae */ /* 0x0007e8000d1a101a */
[----:B------:R1:W-:Y:S04]  /*85f0*/  STL.64 [R1+0x118], R178 ;  /* 0x000118b201007387 */ /* 0x0003e80000100a00 */
[----:B------:R1:W-:Y:S04]  /*8600*/  LDGSTS.E [R201+0x35e00], desc[UR26][R178.64], !P2 ;  /* 0x35e00000b2c97fae */ /* 0x0003e8000d1a101a */
[----:B------:R-:W4:Y:S01]  /*8610*/  LDL.LU.64 R184, [R1+0x68] ;  /* 0x0000680001b87983 */ /* 0x000f220000300a00 */
[----:B---3--:R-:W-:-:S05]  /*8620*/  IMAD.WIDE R180, R200, 0x4, R176 ;  /* 0x00000004c8b47825 */ /* 0x008fca00078e02b0 */
[----:B------:R3:W-:Y:S01]  /*8630*/  STL.64 [R1+0x110], R180 ;  /* 0x000110b401007387 */ /* 0x0007e20000100a00 */
[----:B-1----:R-:W-:-:S03]  /*8640*/  IMAD.WIDE R178, R200, 0x4, R244 ;  /* 0x00000004c8b27825 */ /* 0x002fc600078e02f4 */
[----:B------:R-:W4:Y:S04]  /*8650*/  LDL.LU.64 R182, [R1+0x60] ;  /* 0x0000600001b67983 */ /* 0x000f280000300a00 */
[----:B------:R1:W-:Y:S04]  /*8660*/  STL.64 [R1+0x108], R178 ;  /* 0x000108b201007387 */ /* 0x0003e80000100a00 */
[----:B------:R-:W4:Y:S01]  /*8670*/  LDL.LU.64 R244, [R1+0x58] ;  /* 0x0000580001f47983 */ /* 0x000f220000300a00 */
[----:B------:R-:W-:-:S03]  /*8680*/  IMAD.WIDE R176, R200, 0x4, R246 ;  /* 0x00000004c8b07825 */ /* 0x000fc600078e02f6 */
[----:B------:R-:W-:Y:S04]  /*8690*/  LDGSTS.E [R201+0x36000], desc[UR26][R180.64], !P6 ;  /* 0x36000000b4c97fae */ /* 0x000fe8000f1a101a */
[----:B------:R1:W-:Y:S04]  /*86a0*/  STL.64 [R1+0x100], R176 ;  /* 0x000100b001007387 */ /* 0x0003e80000100a00 */
[----:B------:R-:W4:Y:S04]  /*86b0*/  LDL.LU.64 R246, [R1+0x50] ;  /* 0x0000500001f67983 */ /* 0x000f280000300a00 */
[----:B------:R-:W-:Y:S01]  /*86c0*/  LDGSTS.E [R201+0x36200], desc[UR26][R178.64], !P6 ;  /* 0x36200000b2c97fae */ /* 0x000fe2000f1a101a */
[----:B--2---:R-:W-:-:S03]  /*86d0*/  IMAD.WIDE R174, R200, 0x4, R174 ;  /* 0x00000004c8ae7825 */ /* 0x004fc600078e02ae */
[----:B------:R-:W-:Y:S04]  /*86e0*/  LDGSTS.E [R201+0x36400], desc[UR26][R176.64], !P6 ;  /* 0x36400000b0c97fae */ /* 0x000fe8000f1a101a */
[----:B------:R2:W-:Y:S04]  /*86f0*/  STL.64 [R1+0xf8], R174 ;  /* 0x0000f8ae01007387 */ /* 0x0005e80000100a00 */
[----:B---3--:R-:W3:Y:S04]  /*8700*/  LDL.LU.64 R180, [R1+0x48] ;  /* 0x0000480001b47983 */ /* 0x008ee80000300a00 */
[----:B-1----:R-:W3:Y:S01]  /*8710*/  LDL.LU.64 R178, [R1+0x40] ;  /* 0x0000400001b27983 */ /* 0x002ee20000300a00 */
[----:B----4-:R-:W-:-:S03]  /*8720*/  IMAD.WIDE R242, R200, 0x4, R242 ;  /* 0x00000004c8f27825 */ /* 0x010fc600078e02f2 */
[----:B------:R-:W-:Y:S01]  /*8730*/  LDGSTS.E [R201+0x36600], desc[UR26][R174.64], !P6 ;  /* 0x36600000aec97fae */ /* 0x000fe2000f1a101a */
[----:B------:R-:W-:-:S03]  /*8740*/  IMAD.WIDE R240, R200, 0x4, R240 ;  /* 0x00000004c8f07825 */ /* 0x000fc600078e02f0 */
[----:B------:R-:W-:Y:S01]  /*8750*/  STL.64 [R1+0xf0], R242 ;  /* 0x0000f0f201007387 */ /* 0x000fe20000100a00 */
[----:B------:R-:W-:-:S03]  /*8760*/  IMAD.WIDE R188, R200, 0x4, R248 ;  /* 0x00000004c8bc7825 */ /* 0x000fc600078e02f8 */
[----:B------:R-:W4:Y:S01]  /*8770*/  LDL.LU.64 R176, [R1+0x38] ;  /* 0x0000380001b07983 */ /* 0x000f220000300a00 */
[----:B------:R-:W-:-:S03]  /*8780*/  IMAD.WIDE R186, R200, 0x4, R250 ;  /* 0x00000004c8ba7825 */ /* 0x000fc600078e02fa */
[----:B--2---:R-:W2:Y:S04]  /*8790*/  LDL.LU.64 R174, [R1+0x30] ;  /* 0x0000300001ae7983 */ /* 0x004ea80000300a00 */
[----:B------:R1:W-:Y:S04]  /*87a0*/  STL.64 [R1+0xe8], R240 ;  /* 0x0000e8f001007387 */ /* 0x0003e80000100a00 */
[----:B------:R-:W-:Y:S04]  /*87b0*/  LDGSTS.E [R201+0x36800], desc[UR26][R242.64], !P4 ;  /* 0x36800000f2c97fae */ /* 0x000fe8000e1a101a */
[----:B------:R1:W-:Y:S04]  /*87c0*/  STL.64 [R1+0xe0], R188 ;  /* 0x0000e0bc01007387 */ /* 0x0003e80000100a00 */
[----:B------:R-:W-:Y:S04]  /*87d0*/  LDGSTS.E [R201+0x36a00], desc[UR26][R240.64], !P4 ;  /* 0x36a00000f0c97fae */ /* 0x000fe8000e1a101a */
[----:B------:R1:W-:Y:S01]  /*87e0*/  STL.64 [R1+0xd8], R186 ;  /* 0x0000d8ba01007387 */ /* 0x0003e20000100a00 */
[----:B------:R-:W-:-:S03]  /*87f0*/  ISETP.GE.U32.AND P5, PT, R0, 0x7fffff72, PT ;  /* 0x7fffff720000780c */ /* 0x000fc60003fa6070 */
[----:B------:R1:W-:Y:S04]  /*8800*/  LDGSTS.E [R201+0x36c00], desc[UR26][R188.64], !P4 ;  /* 0x36c00000bcc97fae */ /* 0x0003e8000e1a101a */
[----:B-1----:R-:W2:Y:S04]  /*8810*/  LDL.LU.64 R240, [R1+0x28] ;  /* 0x0000280001f07983 */ /* 0x002ea80000300a00 */
[----:B------:R-:W2:Y:S04]  /*8820*/  LDL.LU.64 R242, [R1+0x20] ;  /* 0x0000200001f27983 */ /* 0x000ea80000300a00 */
[----:B------:R-:W2:Y:S04]  /*8830*/  LDL.LU.64 R248, [R1+0x18] ;  /* 0x0000180001f87983 */ /* 0x000ea80000300a00 */
[----:B------:R-:W2:Y:S01]  /*8840*/  LDL.LU.64 R250, [R1+0x10] ;  /* 0x0000100001fa7983 */ /* 0x000ea20000300a00 */
[----:B------:R-:W-:-:S02]  /*8850*/  IADD3 R0, PT, PT, R3, -0x70, RZ ;  /* 0xffffff9003007810 */ /* 0x000fc40007ffe0ff */
[----:B------:R-:W1:Y:S01]  /*8860*/  LDC R3, c[0x0][0x3a0] ;  /* 0x0000e800ff037b82 */ /* 0x000e620000000800 */
[----:B------:R1:W-:Y:S01]  /*8870*/  LDGSTS.E [R201+0x36e00], desc[UR26][R186.64], !P4 ;  /* 0x36e00000bac97fae */ /* 0x0003e2000e1a101a */
[----:B------:R-:W-:Y:S01]  /*8880*/  IMAD.WIDE R188, R200, 0x4, R184 ;  /* 0x00000004c8bc7825 */ /* 0x000fe200078e02b8 */
[----:B------:R-:W-:-:S03]  /*8890*/  ISETP.GE.U32.AND P2, PT, R0, 0x7fffff71, PT ;  /* 0x7fffff710000780c */ /* 0x000fc60003f46070 */
[----:B------:R-:W-:Y:S01]  /*88a0*/  VIADD R0, R252, 0xffffff8f ;  /* 0xffffff8ffc007836 */ /* 0x000fe20000000000 */
[----:B------:R1:W-:Y:S01]  /*88b0*/  STL.64 [R1+0xd0], R188 ;  /* 0x0000d0bc01007387 */ /* 0x0003e20000100a00 */
[----:B------:R-:W1:Y:S03]  /*88c0*/  LDC R252, c[0x0][0x3a0] ;  /* 0x0000e800fffc7b82 */ /* 0x000e660000000800 */
[----:B------:R-:W-:Y:S01]  /*88d0*/  LDGSTS.E [R201+0x37000], desc[UR26][R188.64], !P5 ;  /* 0x37000000bcc97fae */ /* 0x000fe2000e9a101a */
[----:B------:R-:W-:Y:S01]  /*88e0*/  ISETP.GE.U32.AND P6, PT, R0, 0x7fffff70, PT ;  /* 0x7fffff700000780c */ /* 0x000fe20003fc6070 */
[----:B-1----:R-:W-:-:S05]  /*88f0*/  IMAD.WIDE R186, R200, 0x4, R182 ;  /* 0x00000004c8ba7825 */ /* 0x002fca00078e02b6 */
[----:B------:R-:W-:Y:S01]  /*8900*/  LDGSTS.E [R201+0x37200], desc[UR26][R186.64], !P5 ;  /* 0x37200000bac97fae */ /* 0x000fe2000e9a101a */
[----:B------:R-:W-:-:S03]  /*8910*/  IMAD.WIDE R184, R200, 0x4, R244 ;  /* 0x00000004c8b87825 */ /* 0x000fc600078e02f4 */
[----:B------:R-:W2:Y:S04]  /*8920*/  LDL.LU.64 R244, [R1+0x8] ;  /* 0x0000080001f47983 */ /* 0x000ea80000300a00 */
[----:B------:R1:W-:Y:S04]  /*8930*/  STL.64 [R1+0xc8], R186 ;  /* 0x0000c8ba01007387 */ /* 0x0003e80000100a00 */
[----:B------:R-:W-:Y:S01]  /*8940*/  LDGSTS.E [R201+0x37400], desc[UR26][R184.64], !P5 ;  /* 0x37400000b8c97fae */ /* 0x000fe2000e9a101a */
[----:B------:R-:W-:-:S03]  /*8950*/  IMAD.WIDE R182, R200, 0x4, R246 ;  /* 0x00000004c8b67825 */ /* 0x000fc600078e02f6 */
[----:B------:R-:W2:Y:S04]  /*8960*/  LDL.LU.64 R246, [R1] ;  /* 0x0000000001f67983 */ /* 0x000ea80000300a00 */
[----:B------:R1:W-:Y:S04]  /*8970*/  STL.64 [R1+0xc0], R184 ;  /* 0x0000c0b801007387 */ /* 0x0003e80000100a00 */
[----:B------:R2:W-:Y:S04]  /*8980*/  STL.64 [R1+0xb8], R182 ;  /* 0x0000b8b601007387 */ /* 0x0005e80000100a00 */
[----:B------:R-:W2:Y:S01]  /*8990*/  LDL.LU.64 R188, [R1+0x6c0] ;  /* 0x0006c00001bc7983 */ /* 0x000ea20000300a00 */
[----:B---3--:R-:W-:-:S03]  /*89a0*/  IMAD.WIDE R180, R200, 0x4, R180 ;  /* 0x00000004c8b47825 */ /* 0x008fc600078e02b4 */
[----:B-1----:R-:W3:Y:S01]  /*89b0*/  LDL.LU.64 R186, [R1+0x6b8] ;  /* 0x0006b80001ba7983 */ /* 0x002ee20000300a00 */
[----:B------:R-:W-:-:S03]  /*89c0*/  IMAD.WIDE R178, R200, 0x4, R178 ;  /* 0x00000004c8b27825 */ /* 0x000fc600078e02b2 */
[----:B------:R-:W3:Y:S04]  /*89d0*/  LDL.LU.64 R184, [R1+0x6b0] ;  /* 0x0006b00001b87983 */ /* 0x000ee80000300a00 */
[----:B------:R-:W-:Y:S04]  /*89e0*/  LDGSTS.E [R201+0x37600], desc[UR26][R182.64], !P5 ;  /* 0x37600000b6c97fae */ /* 0x000fe8000e9a101a */
[----:B------:R-:W-:Y:S01]  /*89f0*/  LDGSTS.E [R201+0x37800], desc[UR26][R180.64], !P2 ;  /* 0x37800000b4c97fae */ /* 0x000fe2000d1a101a */
[----:B----4-:R-:W-:-:S03]  /*8a00*/  IMAD.WIDE R176, R200, 0x4, R176 ;  /* 0x00000004c8b07825 */ /* 0x010fc600078e02b0 */
[----:B------:R-:W-:Y:S01]  /*8a10*/  LDGSTS.E [R201+0x37a00], desc[UR26][R178.64], !P2 ;  /* 0x37a00000b2c97fae */ /* 0x000fe2000d1a101a */
[----:B--2---:R-:W-:-:S03]  /*8a20*/  IMAD.WIDE R174, R200, 0x4, R174 ;  /* 0x00000004c8ae7825 */ /* 0x004fc600078e02ae */
[----:B------:R-:W2:Y:S04]  /*8a30*/  LDL.LU.64 R182, [R1+0x6a8] ;  /* 0x0006a80001b67983 */ /* 0x000ea80000300a00 */
[----:B------:R1:W-:Y:S04]  /*8a40*/  STL.64 [R1+0xb0], R180 ;  /* 0x0000b0b401007387 */ /* 0x0003e80000100a00 */
[----:B------:R4:W-:Y:S04]  /*8a50*/  STL.64 [R1+0xa8], R178 ;  /* 0x0000a8b201007387 */ /* 0x0009e80000100a00 */
[----:B------:R-:W-:Y:S04]  /*8a60*/  LDGSTS.E [R201+0x37c00], desc[UR26][R176.64], !P2 ;  /* 0x37c00000b0c97fae */ /* 0x000fe8000d1a101a */
[----:B-1----:R-:W2:Y:S04]  /*8a70*/  LDL.LU.64 R180, [R1+0x6a0] ;  /* 0x0006a00001b47983 */ /* 0x002ea80000300a00 */
[----:B------:R1:W-:Y:S04]  /*8a80*/  STL.64 [R1+0xa0], R176 ;  /* 0x0000a0b001007387 */ /* 0x0003e80000100a00 */
[----:B----4-:R-:W4:Y:S01]  /*8a90*/  LDL.LU.64 R178, [R1+0x698] ;  /* 0x0006980001b27983 */ /* 0x010f220000300a00 */
[----:B------:R-:W-:-:S03]  /*8aa0*/  IMAD.WIDE R240, R200, 0x4, R240 ;  /* 0x00000004c8f07825 */ /* 0x000fc600078e02f0 */
[----:B------:R1:W-:Y:S01]  /*8ab0*/  STL.64 [R1+0x98], R174 ;  /* 0x000098ae01007387 */ /* 0x0003e20000100a00 */
[----:B------:R-:W-:-:S03]  /*8ac0*/  IMAD.WIDE R242, R200, 0x4, R242 ;  /* 0x00000004c8f27825 */ /* 0x000fc600078e02f2 */
[----:B-1----:R-:W2:Y:S01]  /*8ad0*/  LDL.LU.64 R176, [R1+0x690] ;  /* 0x0006900001b07983 */ /* 0x002ea20000300a00 */
[----:B------:R-:W-:-:S03]  /*8ae0*/  IMAD.WIDE R248, R200, 0x4, R248 ;  /* 0x00000004c8f87825 */ /* 0x000fc600078e02f8 */
[----:B------:R-:W-:Y:S01]  /*8af0*/  LDGSTS.E [R201+0x37e00], desc[UR26][R174.64], !P2 ;  /* 0x37e00000aec97fae */ /* 0x000fe2000d1a101a */
[----:B------:R-:W-:-:S03]  /*8b00*/  IMAD.WIDE R250, R200, 0x4, R250 ;  /* 0x00000004c8fa7825 */ /* 0x000fc600078e02fa */
[----:B------:R-:W-:Y:S04]  /*8b10*/  LDGSTS.E [R201+0x38000], desc[UR26][R240.64], !P6 ;  /* 0x38000000f0c97fae */ /* 0x000fe8000f1a101a */
[----:B------:R-:W-:Y:S04]  /*8b20*/  LDGSTS.E [R201+0x38200], desc[UR26][R242.64], !P6 ;  /* 0x38200000f2c97fae */ /* 0x000fe8000f1a101a */
[----:B------:R-:W2:Y:S04]  /*8b30*/  LDL.LU.64 R174, [R1+0x688] ;  /* 0x0006880001ae7983 */ /* 0x000ea80000300a00 */
[----:B------:R1:W-:Y:S04]  /*8b40*/  STL.64 [R1+0x90], R240 ;  /* 0x000090f001007387 */ /* 0x0003e80000100a00 */
[----:B------:R1:W-:Y:S04]  /*8b50*/  STL.64 [R1+0x88], R242 ;  /* 0x000088f201007387 */ /* 0x0003e80000100a00 */
[----:B------:R-:W-:Y:S04]  /*8b60*/  LDGSTS.E [R201+0x38400], desc[UR26][R248.64], !P6 ;  /* 0x38400000f8c97fae */ /* 0x000fe8000f1a101a */
[----:B-1----:R-:W2:Y:S04]  /*8b70*/  LDL.LU.64 R240, [R1+0x680] ;  /* 0x0006800001f07983 */ /* 0x002ea80000300a00 */
[----:B------:R1:W-:Y:S04]  /*8b80*/  STL.64 [R1+0x80], R248 ;  /* 0x000080f801007387 */ /* 0x0003e80000100a00 */
[----:B------:R-:W2:Y:S04]  /*8b90*/  LDL.LU.64 R242, [R1+0x678] ;  /* 0x0006780001f27983 */ /* 0x000ea80000300a00 */
[----:B------:R1:W-:Y:S04]  /*8ba0*/  STL.64 [R1+0x78], R250 ;  /* 0x000078fa01007387 */ /* 0x0003e80000100a00 */
[----:B-1----:R-:W2:Y:S04]  /*8bb0*/  LDL.LU.64 R248, [R1+0x670] ;  /* 0x0006700001f87983 */ /* 0x002ea80000300a00 */
[----:B------:R1:W-:Y:S04]  /*8bc0*/  LDGSTS.E [R201+0x38600], desc[UR26][R250.64], !P6 ;  /* 0x38600000fac97fae */ /* 0x0003e8000f1a101a */
[----:B------:R-:W1:Y:S01]  /*8bd0*/  LDL.LU.64 R250, [R1+0x668] ;  /* 0x0006680001fa7983 */ /* 0x000e620000300a00 */
[----:B------:R-:W-:-:S02]  /*8be0*/  VIADD R0, R206, 0xffffff8e ;  /* 0xffffff8ece007836 */ /* 0x000fc40000000000 */
[----:B------:R-:W1:Y:S03]  /*8bf0*/  LDC R206, c[0x0][0x3a0] ;  /* 0x0000e800ffce7b82 */ /* 0x000e660000000800 */
[----:B------:R-:W-:Y:S01]  /*8c00*/  ISETP.GE.U32.AND P4, PT, R0, 0x7fffff6f, PT ;  /* 0x7fffff6f0000780c */ /* 0x000fe20003f86070 */
[----:B------:R-:W-:-:S05]  /*8c10*/  IMAD.WIDE R244, R200, 0x4, R244 ;  /* 0x00000004c8f47825 */ /* 0x000fca00078e02f4 */
[----:B------:R3:W-:Y:S07]  /*8c20*/  STL.64 [R1+0x70], R244 ;  /* 0x000070f401007387 */ /* 0x0007ee0000100a00 */
[----:B------:R-:W-:Y:S01]  /*8c30*/  LDGSTS.E [R201+0x38800], desc[UR26][R244.64], !P4 ;  /* 0x38800000f4c97fae */ /* 0x000fe2000e1a101a */
[----:B------:R-:W-:-:S05]  /*8c40*/  IMAD.WIDE R246, R200, 0x4, R246 ;  /* 0x00000004c8f67825 */ /* 0x000fca00078e02f6 */
[----:B------:R1:W-:Y:S04]  /*8c50*/  STL.64 [R1+0x68], R246 ;  /* 0x000068f601007387 */ /* 0x0003e80000100a00 */
[----:B---3--:R-:W3:Y:S04]  /*8c60*/  LDL.LU.64 R244, [R1+0x660] ;  /* 0x0006600001f47983 */ /* 0x008ee80000300a00 */
[----:B------:R-:W-:Y:S01]  /*8c70*/  LDGSTS.E [R201+0x38a00], desc[UR26][R246.64], !P4 ;  /* 0x38a00000f6c97fae */ /* 0x000fe2000e1a101a */
[----:B-1----:R-:W-:-:S05]  /*8c80*/  IMAD.WIDE R250, R200, 0x4, R250 ;  /* 0x00000004c8fa7825 */ /* 0x002fca00078e02fa */
[----:B------:R-:W-:Y:S04]  /*8c90*/  STL.64 [R1+0x60], R250 ;  /* 0x000060fa01007387 */ /* 0x000fe80000100a00 */
[----:B------:R-:W3:Y:S01]  /*8ca0*/  LDL.LU.64 R246, [R1+0x658] ;  /* 0x0006580001f67983 */ /* 0x000ee20000300a00 */
[----:B------:R-:W-:Y:S02]  /*8cb0*/  IADD3 R0, PT, PT, R3, -0x73, RZ ;  /* 0xffffff8d03007810 */ /* 0x000fe40007ffe0ff */
[----:B------:R-:W1:Y:S01]  /*8cc0*/  LDC R3, c[0x0][0x3a0] ;  /* 0x0000e800ff037b82 */ /* 0x000e620000000800 */
[----:B--2---:R-:W-:Y:S01]  /*8cd0*/  IMAD.WIDE R248, R200, 0x4, R248 ;  /* 0x00000004c8f87825 */ /* 0x004fe200078e02f8 */
[----:B------:R-:W-:Y:S01]  /*8ce0*/  ISETP.GE.U32.AND P5, PT, R0, 0x7fffff6e, PT ;  /* 0x7fffff6e0000780c */ /* 0x000fe20003fa6070 */
[----:B------:R-:W-:Y:S02]  /*8cf0*/  LDGSTS.E [R201+0x38c00], desc[UR26][R250.64], !P4 ;  /* 0x38c00000fac97fae */ /* 0x000fe4000e1a101a */
[----:B------:R-:W-:-:S02]  /*8d00*/  IMAD.WIDE R242, R200, 0x4, R242 ;  /* 0x00000004c8f27825 */ /* 0x000fc400078e02f2 */
[----:B------:R2:W-:Y:S02]  /*8d10*/  STL.64 [R1+0x58], R248 ;  /* 0x000058f801007387 */ /* 0x0005e40000100a00 */
[C---:B------:R-:W-:Y:S02]  /*8d20*/  IMAD.WIDE R240, R200.reuse, 0x4, R240 ;  /* 0x00000004c8f07825 */ /* 0x040fe400078e02f0 */
[----:B------:R2:W-:Y:S02]  /*8d30*/  LDGSTS.E [R201+0x38e00], desc[UR26][R248.64], !P4 ;  /* 0x38e00000f8c97fae */ /* 0x0005e4000e1a101a */
[----:B------:R-:W-:-:S04]  /*8d40*/  IMAD.WIDE R174, R200, 0x4, R174 ;  /* 0x00000004c8ae7825 */ /* 0x000fc800078e02ae */
[----:B------:R-:W-:-:S04]  /*8d50*/  IMAD.WIDE R176, R200, 0x4, R176 ;  /* 0x00000004c8b07825 */ /* 0x000fc800078e02b0 */
[----:B----4-:R-:W-:Y:S01]  /*8d60*/  IMAD.WIDE R178, R200, 0x4, R178 ;  /* 0x00000004c8b27825 */ /* 0x010fe200078e02b2 */
[----:B--2---:R-:W2:Y:S03]  /*8d70*/  LDC R248, c[0x0][0x3a0] ;  /* 0x0000e800fff87b82 */ /* 0x004ea60000000800 */
[----:B-1----:R-:W-:-:S05]  /*8d80*/  VIADD R0, R3, 0xffffff8c ;  /* 0xffffff8c03007836 */ /* 0x002fca0000000000 */
[----:B------:R-:W-:Y:S01]  /*8d90*/  ISETP.GE.U32.AND P2, PT, R0, 0x7fffff6d, PT ;  /* 0x7fffff6d0000780c */ /* 0x000fe20003f46070 */
[C---:B------:R-:W-:Y:S01]  /*8da0*/  IMAD.WIDE R180, R200.reuse, 0x4, R180 ;  /* 0x00000004c8b47825 */ /* 0x040fe200078e02b4 */
[----:B------:R-:W1:Y:S03]  /*8db0*/  LDC R3, c[0x0][0x3a0] ;  /* 0x0000e800ff037b82 */ /* 0x000e660000000800 */
[----:B---3--:R-:W-:-:S04]  /*8dc0*/  IMAD.WIDE R244, R200, 0x4, R244 ;  /* 0x00000004c8f47825 */ /* 0x008fc800078e02f4 */
[----:B------:R-:W-:-:S05]  /*8dd0*/  IMAD.WIDE R246, R200, 0x4, R246 ;  /* 0x00000004c8f67825 */ /* 0x000fca00078e02f6 */
[----:B------:R3:W-:Y:S04]  /*8de0*/  STL.64 [R1+0x50], R246 ;  /* 0x000050f601007387 */ /* 0x0007e80000100a00 */
[----:B------:R3:W-:Y:S04]  /*8df0*/  LDGSTS.E [R201+0x39000], desc[UR26][R246.64], !P5 ;  /* 0x39000000f6c97fae */ /* 0x0007e8000e9a101a */
[----:B------:R-:W-:Y:S04]  /*8e00*/  STL.64 [R1+0x48], R244 ;  /* 0x000048f401007387 */ /* 0x000fe80000100a00 */
[----:B------:R-:W-:Y:S04]  /*8e10*/  LDGSTS.E [R201+0x39200], desc[UR26][R244.64], !P5 ;  /* 0x39200000f4c97fae */ /* 0x000fe8000e9a101a */
[----:B------:R-:W-:Y:S04]  /*8e20*/  STL.64 [R1+0x40], R242 ;  /* 0x000040f201007387 */ /* 0x000fe80000100a00 */
[----:B------:R-:W-:Y:S04]  /*8e30*/  LDGSTS.E [R201+0x39400], desc[UR26][R242.64], !P5 ;  /* 0x39400000f2c97fae */ /* 0x000fe8000e9a101a */
[----:B------:R4:W-:Y:S04]  /*8e40*/  STL.64 [R1+0x38], R240 ;  /* 0x000038f001007387 */ /* 0x0009e80000100a00 */
[----:B------:R4:W-:Y:S04]  /*8e50*/  LDGSTS.E [R201+0x39600], desc[UR26][R240.64], !P5 ;  /* 0x39600000f0c97fae */ /* 0x0009e8000e9a101a */
[----:B------:R1:W-:Y:S04]  /*8e60*/  STL.64 [R1+0x30], R174 ;  /* 0x000030ae01007387 */ /* 0x0003e80000100a00 */
[----:B------:R1:W-:Y:S04]  /*8e70*/  LDGSTS.E [R201+0x39800], desc[UR26][R174.64], !P2 ;  /* 0x39800000aec97fae */ /* 0x0003e8000d1a101a */
[----:B------:R2:W-:Y:S01]  /*8e80*/  STL.64 [R1+0x28], R176 ;  /* 0x000028b001007387 */ /* 0x0005e20000100a00 */
[C---:B---3--:R-:W-:Y:S01]  /*8e90*/  IMAD.WIDE R246, R200.reuse, 0x4, R192 ;  /* 0x00000004c8f67825 */ /* 0x048fe200078e02c0 */
[----:B----4-:R-:W3:Y:S02]  /*8ea0*/  LDC R240, c[0x0][0x3a0] ;  /* 0x0000e800fff07b82 */ /* 0x010ee40000000800 */
[----:B------:R2:W-:Y:S04]  /*8eb0*/  LDGSTS.E [R201+0x39a00], desc[UR26][R176.64], !P2 ;  /* 0x39a00000b0c97fae */ /* 0x0005e8000d1a101a */
[----:B------:R4:W-:Y:S01]  /*8ec0*/  STL.64 [R1+0x20], R178 ;  /* 0x000020b201007387 */ /* 0x0009e20000100a00 */
[----:B-1----:R-:W-:-:S03]  /*8ed0*/  IMAD.WIDE R174, R200, 0x4, R186 ;  /* 0x00000004c8ae7825 */ /* 0x002fc600078e02ba */
[----:B------:R4:W-:Y:S01]  /*8ee0*/  LDGSTS.E [R201+0x39c00], desc[UR26][R178.64], !P2 ;  /* 0x39c00000b2c97fae */ /* 0x0009e2000d1a101a */
[----:B--2---:R-:W-:-:S03]  /*8ef0*/  IMAD.WIDE R176, R200, 0x4, R184 ;  /* 0x00000004c8b07825 */ /* 0x004fc600078e02b8 */
[----:B------:R-:W-:Y:S01]  /*8f00*/  STL.64 [R1+0x18], R180 ;  /* 0x000018b401007387 */ /* 0x000fe20000100a00 */
[----:B------:R-:W1:Y:S01]  /*8f10*/  LDC R185, c[0x0][0x3a0] ;  /* 0x0000e800ffb97b82 */ /* 0x000e620000000800 */
[----:B------:R-:W-:Y:S02]  /*8f20*/  VIADD R0, R206, 0xffffff8b ;  /* 0xffffff8bce007836 */ /* 0x000fe40000000000 */
[----:B------:R-:W-:Y:S01]  /*8f30*/  LDGSTS.E [R201+0x39e00], desc[UR26][R180.64], !P2 ;  /* 0x39e00000b4c97fae */ /* 0x000fe2000d1a101a */
[----:B----4-:R-:W-:-:S04]  /*8f40*/  IMAD.WIDE R178, R200, 0x4, R182 ;  /* 0x00000004c8b27825 */ /* 0x010fc800078e02b6 */
[----:B------:R-:W2:Y:S01]  /*8f50*/  LDC R206, c[0x0][0x3a0] ;  /* 0x0000e800ffce7b82 */ /* 0x000ea20000000800 */
[----:B------:R-:W-:Y:S04]  /*8f60*/  STL.64 [R1+0x10], R178 ;  /* 0x000010b201007387 */ /* 0x000fe80000100a00 */
[----:B------:R4:W-:Y:S01]  /*8f70*/  STL.64 [R1+0x8], R176 ;  /* 0x000008b001007387 */ /* 0x0009e20000100a00 */
[----:B------:R-:W-:Y:S02]  /*8f80*/  IMAD.WIDE R250, R200, 0x4, R188 ;  /* 0x00000004c8fa7825 */ /* 0x000fe400078e02bc */
[----:B------:R-:W1:Y:S01]  /*8f90*/  LDC R184, c[0x0][0x3a0] ;  /* 0x0000e800ffb87b82 */ /* 0x000e620000000800 */
[----:B------:R1:W-:Y:S04]  /*8fa0*/  STL.64 [R1], R174 ;  /* 0x000000ae01007387 */ /* 0x0003e80000100a00 */
[----:B------:R-:W4:Y:S01]  /*8fb0*/  LDL.LU.64 R192, [R1+0x218] ;  /* 0x0002180001c07983 */ /* 0x000f220000300a00 */
[----:B------:R-:W-:-:S02]  /*8fc0*/  ISETP.GE.U32.AND P6, PT, R0, 0x7fffff6c, PT ;  /* 0x7fffff6c0000780c */ /* 0x000fc40003fc6070 */
[----:B------:R-:W-:Y:S01]  /*8fd0*/  IADD3 R0, PT, PT, R252, -0x76, RZ ;  /* 0xffffff8afc007810 */ /* 0x000fe20007ffe0ff */
[----:B------:R-:W-:Y:S01]  /*8fe0*/  IMAD.WIDE R244, R200, 0x4, R194 ;  /* 0x00000004c8f47825 */ /* 0x000fe200078e02c2 */
[----:B------:R-:W1:Y:S02]  /*8ff0*/  LDC R252, c[0x0][0x3a0] ;  /* 0x0000e800fffc7b82 */ /* 0x000e640000000800 */
[----:B------:R-:W-:Y:S01]  /*9000*/  ISETP.GE.U32.AND P4, PT, R0, 0x7fffff6b, PT ;  /* 0x7fffff6b0000780c */ /* 0x000fe20003f86070 */
[----:B------:R-:W-:-:S05]  /*9010*/  VIADD R0, R3, 0xffffff89 ;  /* 0xffffff8903007836 */ /* 0x000fca0000000000 */
[----:B------:R-:W4:Y:S01]  /*9020*/  LDC R3, c[0x0][0x3a0] ;  /* 0x0000e800ff037b82 */ /* 0x000f220000000800 */
[----:B------:R-:W-:Y:S01]  /*9030*/  ISETP.GE.U32.AND P5, PT, R0, 0x7fffff6a, PT ;  /* 0x7fffff6a0000780c */ /* 0x000fe20003fa6070 */
[----:B--2---:R-:W-:Y:S01]  /*9040*/  VIADD R0, R206, 0xffffff88 ;  /* 0xffffff88ce007836 */ /* 0x004fe20000000000 */
[----:B------:R-:W-:Y:S04]  /*9050*/  LDGSTS.E [R201+0x3a000], desc[UR26][R178.64], !P6 ;  /* 0x3a000000b2c97fae */ /* 0x000fe8000f1a101a */
[----:B------:R-:W-:Y:S01]  /*9060*/  ISETP.GE.U32.AND P2, PT, R0, 0x7fffff69, PT ;  /* 0x7fffff690000780c */ /* 0x000fe20003f46070 */
[----:B------:R4:W-:Y:S01]  /*9070*/  LDGSTS.E [R201+0x3a200], desc[UR26][R176.64], !P6 ;  /* 0x3a200000b0c97fae */ /* 0x0009e2000f1a101a */
[----:B------:R-:W-:Y:S01]  /*9080*/  IADD3 R0, PT, PT, R248, -0x79, RZ ;  /* 0xffffff87f8007810 */ /* 0x000fe20007ffe0ff */
[----:B------:R-:W-:-:S02]  /*9090*/  IMAD.WIDE R248, R200, 0x4, R190 ;  /* 0x00000004c8f87825 */ /* 0x000fc400078e02be */
[----:B------:R1:W-:Y:S04]  /*90a0*/  LDGSTS.E [R201+0x3a400], desc[UR26][R174.64], !P6 ;  /* 0x3a400000aec97fae */ /* 0x0003e8000f1a101a */
[----:B------:R-:W-:Y:S01]  /*90b0*/  LDGSTS.E [R201+0x3a600], desc[UR26][R250.64], !P6 ;  /* 0x3a600000fac97fae */ /* 0x000fe2000f1a101a */
[----:B------:R-:W-:Y:S01]  /*90c0*/  ISETP.GE.U32.AND P6, PT, R0, 0x7fffff68, PT ;  /* 0x7fffff680000780c */ /* 0x000fe20003fc6070 */
[----:B---3--:R-:W-:Y:S02]  /*90d0*/  VIADD R0, R240, 0xffffff86 ;  /* 0xffffff86f0007836 */ /* 0x008fe40000000000 */
[----:B------:R-:W-:Y:S01]  /*90e0*/  LDGSTS.E [R201+0x3a800], desc[UR26][R248.64], !P4 ;  /* 0x3a800000f8c97fae */ /* 0x000fe2000e1a101a */
[----:B----4-:R-:W2:Y:S01]  /*90f0*/  LDC R177, c[0x0][0x3a0] ;  /* 0x0000e800ffb17b82 */ /* 0x010ea20000000800 */
[----:B-1----:R-:W-:-:S02]  /*9100*/  IMAD.WIDE R174, R200, 0x4, R196 ;  /* 0x00000004c8ae7825 */ /* 0x002fc400078e02c4 */
[----:B------:R-:W-:Y:S04]  /*9110*/  LDGSTS.E [R201+0x3aa00], desc[UR26][R246.64], !P4 ;  /* 0x3aa00000f6c97fae */ /* 0x000fe8000e1a101a */
[----:B------:R-:W-:Y:S01]  /*9120*/  LDGSTS.E [R201+0x3ac00], desc[UR26][R244.64], !P4 ;  /* 0x3ac00000f4c97fae */ /* 0x000fe2000e1a101a */
[----:B------:R-:W-:Y:S01]  /*9130*/  IMAD.WIDE R242, R200, 0x4, R198 ;  /* 0x00000004c8f27825 */ /* 0x000fe200078e02c6 */
[----:B------:R-:W1:Y:S02]  /*9140*/  LDC R176, c[0x0][0x3a0] ;  /* 0x0000e800ffb07b82 */ /* 0x000e640000000800 */
[----:B------:R-:W-:Y:S01]  /*9150*/  LDGSTS.E [R201+0x3ae00], desc[UR26][R174.64], !P4 ;  /* 0x3ae00000aec97fae */ /* 0x000fe2000e1a101a */
[----:B------:R-:W-:Y:S01]  /*9160*/  ISETP.GE.U32.AND P4, PT, R0, 0x7fffff67, PT ;  /* 0x7fffff670000780c */ /* 0x000fe20003f86070 */
[----:B------:R-:W-:-:S02]  /*9170*/  VIADD R0, R3, 0xffffff85 ;  /* 0xffffff8503007836 */ /* 0x000fc40000000000 */
[C---:B------:R-:W-:Y:S01]  /*9180*/  IMAD.WIDE R178, R200.reuse, 0x4, R208 ;  /* 0x00000004c8b27825 */ /* 0x040fe200078e02d0 */
[----:B------:R-:W-:Y:S01]  /*9190*/  LDGSTS.E [R201+0x3b000], desc[UR26][R242.64], !P5 ;  /* 0x3b000000f2c97fae */ /* 0x000fe2000e9a101a */
[----:B------:R-:W3:Y:S02]  /*91a0*/  LDC R3, c[0x0][0x3a0] ;  /* 0x0000e800ff037b82 */ /* 0x000ee40000000800 */
[C---:B------:R-:W-:Y:S01]  /*91b0*/  IMAD.WIDE R180, R200.reuse, 0x4, R210 ;  /* 0x00000004c8b47825 */ /* 0x040fe200078e02d2 */
[----:B------:R-:W-:Y:S03]  /*91c0*/  LDGSTS.E [R201+0x3b200], desc[UR26][R178.64], !P5 ;  /* 0x3b200000b2c97fae */ /* 0x000fe6000e9a101a */
[C---:B------:R-:W-:Y:S01]  /*91d0*/  IMAD.WIDE R182, R200.reuse, 0x4, R212 ;  /* 0x00000004c8b67825 */ /* 0x040fe200078e02d4 */
[----:B------:R-:W-:Y:S03]  /*91e0*/  LDGSTS.E [R201+0x3b400], desc[UR26][R180.64], !P5 ;  /* 0x3b400000b4c97fae */ /* 0x000fe6000e9a101a */
[C---:B------:R-:W-:Y:S01]  /*91f0*/  IMAD.WIDE R240, R200.reuse, 0x4, R214 ;  /* 0x00000004c8f07825 */ /* 0x040fe200078e02d6 */
[----:B------:R-:W-:Y:S03]  /*9200*/  LDGSTS.E [R201+0x3b600], desc[UR26][R182.64], !P5 ;  /* 0x3b600000b6c97fae */ /* 0x000fe6000e9a101a */
[----:B------:R-:W-:Y:S01]  /*9210*/  IMAD.WIDE R186, R200, 0x4, R216 ;  /* 0x00000004c8ba7825 */ /* 0x000fe200078e02d8 */
[----:B------:R-:W-:Y:S01]  /*9220*/  ISETP.GE.U32.AND P5, PT, R0, 0x7fffff66, PT ;  /* 0x7fffff660000780c */ /* 0x000fe20003fa6070 */
[----:B------:R-:W-:Y:S02]  /*9230*/  LDGSTS.E [R201+0x3b800], desc[UR26][R240.64], !P2 ;  /* 0x3b800000f0c97fae */ /* 0x000fe4000d1a101a */
[C---:B------:R-:W-:Y:S01]  /*9240*/  IMAD.WIDE R188, R200.reuse, 0x4, R218 ;  /* 0x00000004c8bc7825 */ /* 0x040fe200078e02da */
[----:B------:R-:W-:Y:S01]  /*9250*/  IADD3 R0, PT, PT, R185, -0x7c, RZ ;  /* 0xffffff84b9007810 */ /* 0x000fe20007ffe0ff */
[----:B------:R-:W-:Y:S02]  /*9260*/  LDGSTS.E [R201+0x3ba00], desc[UR26][R186.64], !P2 ;  /* 0x3ba00000bac97fae */ /* 0x000fe4000d1a101a */
[----:B------:R-:W-:-:S02]  /*9270*/  IMAD.WIDE R190, R200, 0x4, R220 ;  /* 0x00000004c8be7825 */ /* 0x000fc400078e02dc */
[----:B------:R-:W-:Y:S02]  /*9280*/  LDGSTS.E [R201+0x3bc00], desc[UR26][R188.64], !P2 ;  /* 0x3bc00000bcc97fae */ /* 0x000fe4000d1a101a */
[C---:B------:R-:W-:Y:S02]  /*9290*/  IMAD.WIDE R222, R200.reuse, 0x4, R222 ;  /* 0x00000004c8de7825 */ /* 0x040fe400078e02de */
[----:B------:R-:W-:Y:S02]  /*92a0*/  LDGSTS.E [R201+0x3be00], desc[UR26][R190.64], !P2 ;  /* 0x3be00000bec97fae */ /* 0x000fe4000d1a101a */
[----:B------:R-:W-:Y:S01]  /*92b0*/  IMAD.WIDE R194, R200, 0x4, R224 ;  /* 0x00000004c8c27825 */ /* 0x000fe200078e02e0 */
[----:B------:R-:W-:Y:S01]  /*92c0*/  ISETP.GE.U32.AND P2, PT, R0, 0x7fffff65, PT ;  /* 0x7fffff650000780c */ /* 0x000fe20003f46070 */
[----:B------:R-:W-:Y:S02]  /*92d0*/  LDGSTS.E [R201+0x3c000], desc[UR26][R222.64], !P6 ;  /* 0x3c000000dec97fae */ /* 0x000fe4000f1a101a */
[----:B------:R-:W-:-:S02]  /*92e0*/  IMAD.WIDE R196, R200, 0x4, R226 ;  /* 0x00000004c8c47825 */ /* 0x000fc400078e02e2 */
[----:B------:R-:W-:Y:S02]  /*92f0*/  LDGSTS.E [R201+0x3c200], desc[UR26][R194.64], !P6 ;  /* 0x3c200000c2c97fae */ /* 0x000fe4000f1a101a */
[C---:B------:R-:W-:Y:S02]  /*9300*/  IMAD.WIDE R198, R200.reuse, 0x4, R228 ;  /* 0x00000004c8c67825 */ /* 0x040fe400078e02e4 */
[----:B------:R-:W-:Y:S02]  /*9310*/  LDGSTS.E [R201+0x3c400], desc[UR26][R196.64], !P6 ;  /* 0x3c400000c4c97fae */ /* 0x000fe4000f1a101a */
[----:B--2---:R-:W-:Y:S02]  /*9320*/  VIADD R0, R177, 0xffffff83 ;  /* 0xffffff83b1007836 */ /* 0x004fe40000000000 */
[C---:B------:R-:W-:Y:S01]  /*9330*/  IMAD.WIDE R210, R200.reuse, 0x4, R230 ;  /* 0x00000004c8d27825 */ /* 0x040fe200078e02e6 */
[----:B------:R-:W-:Y:S01]  /*9340*/  LDGSTS.E [R201+0x3c600], desc[UR26][R198.64], !P6 ;  /* 0x3c600000c6c97fae */ /* 0x000fe2000f1a101a */
[----:B------:R-:W2:Y:S02]  /*9350*/  LDC R177, c[0x0][0x3a0] ;  /* 0x0000e800ffb17b82 */ /* 0x000ea40000000800 */
[----:B------:R-:W-:Y:S01]  /*9360*/  IMAD.WIDE R212, R200, 0x4, R234 ;  /* 0x00000004c8d47825 */ /* 0x000fe200078e02ea */
[----:B------:R-:W-:Y:S01]  /*9370*/  ISETP.GE.U32.AND P6, PT, R0, 0x7fffff64, PT ;  /* 0x7fffff640000780c */ /* 0x000fe20003fc6070 */
[----:B------:R-:W-:Y:S02]  /*9380*/  LDGSTS.E [R201+0x3c800], desc[UR26][R210.64], !P4 ;  /* 0x3c800000d2c97fae */ /* 0x000fe4000e1a101a */
[----:B------:R-:W-:-:S02]  /*9390*/  IMAD.WIDE R214, R200, 0x4, R236 ;  /* 0x00000004c8d67825 */ /* 0x000fc400078e02ec */
[----:B------:R-:W-:Y:S02]  /*93a0*/  LDGSTS.E [R201+0x3ca00], desc[UR26][R212.64], !P4 ;  /* 0x3ca00000d4c97fae */ /* 0x000fe4000e1a101a */
[C---:B------:R-:W-:Y:S02]  /*93b0*/  IMAD.WIDE R216, R200.reuse, 0x4, R238 ;  /* 0x00000004c8d87825 */ /* 0x040fe400078e02ee */
[----:B------:R-:W-:Y:S02]  /*93c0*/  LDGSTS.E [R201+0x3cc00], desc[UR26][R214.64], !P4 ;  /* 0x3cc00000d6c97fae */ /* 0x000fe4000e1a101a */
[----:B------:R-:W-:Y:S02]  /*93d0*/  IMAD.WIDE R220, R200, 0x4, R202 ;  /* 0x00000004c8dc7825 */ /* 0x000fe400078e02ca */
[----:B------:R-:W-:Y:S02]  /*93e0*/  LDGSTS.E [R201+0x3ce00], desc[UR26][R216.64], !P4 ;  /* 0x3ce00000d8c97fae */ /* 0x000fe4000e1a101a */
[----:B---3--:R-:W-:-:S02]  /*93f0*/  VIADD R0, R3, 0xffffff82 ;  /* 0xffffff8203007836 */ /* 0x008fc40000000000 */
[----:B------:R-:W-:-:S04]  /*9400*/  IMAD.WIDE R138, R200, 0x4, R138 ;  /* 0x00000004c88a7825 */ /* 0x000fc800078e028a */
[----:B------:R-:W-:Y:S01]  /*9410*/  IMAD.WIDE R224, R200, 0x4, R76 ;  /* 0x00000004c8e07825 */ /* 0x000fe200078e024c */
[----:B------:R-:W-:-:S03]  /*9420*/  ISETP.GE.U32.AND P4, PT, R0, 0x7fffff63, PT ;  /* 0x7fffff630000780c */ /* 0x000fc60003f86070 */
[----:B------:R-:W-:-:S04]  /*9430*/  IMAD.WIDE R236, R200, 0x4, R204 ;  /* 0x00000004c8ec7825 */ /* 0x000fc800078e02cc */
[----:B------:R-:W-:-:S04]  /*9440*/  IMAD.WIDE R228, R200, 0x4, R48 ;  /* 0x00000004c8e47825 */ /* 0x000fc800078e0230 */
[----:B------:R-:W-:Y:S01]  /*9450*/  IMAD.WIDE R230, R200, 0x4, R50 ;  /* 0x00000004c8e67825 */ /* 0x000fe200078e0232 */
[----:B-1----:R-:W-:-:S03]  /*9460*/  IADD3 R0, PT, PT, R176, -0x7f, RZ ;  /* 0xffffff81b0007810 */ /* 0x002fc60007ffe0ff */
[C---:B------:R-:W-:Y:S01]  /*9470*/  IMAD.WIDE R52, R200.reuse, 0x4, R52 ;  /* 0x00000004c8347825 */ /* 0x040fe200078e0234 */
[----:B------:R-:W-:Y:S01]  /*9480*/  STL.64 [R1+0x248], R138 ;  /* 0x0002488a01007387 */ /* 0x000fe20000100a00 */
[----:B------:R-:W1:Y:S02]  /*9490*/  LDC R49, c[0x0][0x3a0] ;  /* 0x0000e800ff317b82 */ /* 0x000e640000000800 */
[C---:B------:R-:W-:Y:S01]  /*94a0*/  IMAD.WIDE R62, R200.reuse, 0x4, R62 ;  /* 0x00000004c83e7825 */ /* 0x040fe200078e023e */
[----:B------:R3:W-:Y:S03]  /*94b0*/  STL.64 [R1+0x240], R52 ;  /* 0x0002403401007387 */ /* 0x0007e60000100a00 */
[C---:B------:R-:W-:Y:S01]  /*94c0*/  IMAD.WIDE R64, R200.reuse, 0x4, R64 ;  /* 0x00000004c8407825 */ /* 0x040fe200078e0240 */
[----:B------:R-:W-:Y:S01]  /*94d0*/  STL.64 [R1+0x238], R62 ;  /* 0x0002383e01007387 */ /* 0x000fe20000100a00 */
[----:B------:R-:W4:Y:S02]  /*94e0*/  LDC R48, c[0x0][0x3a0] ;  /* 0x0000e800ff307b82 */ /* 0x000f240000000800 */
[C---:B------:R-:W-:Y:S01]  /*94f0*/  IMAD.WIDE R50, R200.reuse, 0x4, R54 ;  /* 0x00000004c8327825 */ /* 0x040fe200078e0236 */
[----:B------:R-:W-:Y:S03]  /*9500*/  STL.64 [R1+0x230], R64 ;  /* 0x0002304001007387 */ /* 0x000fe60000100a00 */
[----:B------:R-:W-:-:S02]  /*9510*/  IMAD.WIDE R46, R200, 0x4, R46 ;  /* 0x00000004c82e7825 */ /* 0x000fc400078e022e */
[----:B------:R-:W1:Y:S02]  /*9520*/  LDC R76, c[0x0][0x3a0] ;  /* 0x0000e800ff4c7b82 */ /* 0x000e640000000800 */
[----:B------:R-:W-:-:S04]  /*9530*/  IMAD.WIDE R10, R200, 0x4, R10 ;  /* 0x00000004c80a7825 */ /* 0x000fc800078e020a */
[----:B------:R-:W-:Y:S02]  /*9540*/  VIADD R3, R184, 0xffffff80 ;  /* 0xffffff80b8037836 */ /* 0x000fe40000000000 */
        /* <DEDUP_REMOVED lines=12> */
[----:B------:R-:W-:Y:S02]  /*9610*/  VIADD R252, R252, 0x1f ;  /* 0x0000001ffcfc7836 */ /* 0x000fe40000000000 */
[----:B------:R-:W-:-:S04]  /*9620*/  IMAD.WIDE R6, R143, 0x4, R6 ;  /* 0x000000048f067825 */ /* 0x000fc800078e0206 */
[----:B------:R-:W-:-:S04]  /*9630*/  IMAD.WIDE R22, R143, 0x4, R156 ;  /* 0x000000048f167825 */ /* 0x000fc800078e029c */
[----:B------:R-:W-:-:S05]  /*9640*/  IMAD.WIDE R238, R200, 0x4, R192 ;  /* 0x00000004c8ee7825 */ /* 0x000fca00078e02c0 */
[----:B------:R-:W-:Y:S04]  /*9650*/  LDGSTS.E [R201+0x3d000], desc[UR26][R238.64], !P5 ;  /* 0x3d000000eec97fae */ /* 0x000fe8000e9a101a */
[----:B------:R-:W-:Y:S04]  /*9660*/  LDGSTS.E [R201+0x3d200], desc[UR26][R220.64], !P5 ;  /* 0x3d200000dcc97fae */ /* 0x000fe8000e9a101a */
[----:B------:R-:W-:Y:S04]  /*9670*/  LDGSTS.E [R201+0x3d400], desc[UR26][R138.64], !P5 ;  /* 0x3d4000008ac97fae */ /* 0x000fe8000e9a101a */
[----:B------:R-:W-:Y:S04]  /*9680*/  LDGSTS.E [R201+0x3d600], desc[UR26][R224.64], !P5 ;  /* 0x3d600000e0c97fae */ /* 0x000fe8000e9a101a */
[----:B------:R-:W-:Y:S04]  /*9690*/  LDGSTS.E [R201+0x3d800], desc[UR26][R236.64], !P2 ;  /* 0x3d800000ecc97fae */ /* 0x000fe8000d1a101a */
[----:B------:R-:W-:Y:S04]  /*96a0*/  LDGSTS.E [R201+0x3da00], desc[UR26][R228.64], !P2 ;  /* 0x3da00000e4c97fae */ /* 0x000fe8000d1a101a */
[----:B------:R-:W-:Y:S04]  /*96b0*/  LDGSTS.E [R201+0x3dc00], desc[UR26][R230.64], !P2 ;  /* 0x3dc00000e6c97fae */ /* 0x000fe8000d1a101a */
[----:B------:R3:W-:Y:S01]  /*96c0*/  LDGSTS.E [R201+0x3de00], desc[UR26][R52.64], !P2 ;  /* 0x3de0000034c97fae */ /* 0x0007e2000d1a101a */
[----:B------:R-:W-:-:S03]  /*96d0*/  ISETP.GE.U32.AND P2, PT, R0, 0x7fffff62, PT ;  /* 0x7fffff620000780c */ /* 0x000fc60003f46070 */
[----:B------:R-:W-:Y:S04]  /*96e0*/  LDGSTS.E [R201+0x3e000], desc[UR26][R62.64], !P6 ;  /* 0x3e0000003ec97fae */ /* 0x000fe8000f1a101a */
[----:B------:R-:W-:Y:S01]  /*96f0*/  LDGSTS.E [R201+0x3e200], desc[UR26][R64.64], !P6 ;  /* 0x3e20000040c97fae */ /* 0x000fe2000f1a101a */
[----:B---3--:R-:W-:-:S05]  /*9700*/  IMAD.WIDE R52, R200, 0x4, R66 ;  /* 0x00000004c8347825 */ /* 0x008fca00078e0242 */
[----:B------:R-:W-:Y:S04]  /*9710*/  STL.64 [R1+0x228], R52 ;  /* 0x0002283401007387 */ /* 0x000fe80000100a00 */
[----:B------:R-:W-:Y:S04]  /*9720*/  LDGSTS.E [R201+0x3e400], desc[UR26][R52.64], !P6 ;  /* 0x3e40000034c97fae */ /* 0x000fe8000f1a101a */
[----:B------:R3:W-:Y:S04]  /*9730*/  STL.64 [R1+0x220], R50 ;  /* 0x0002203201007387 */ /* 0x0007e80000100a00 */
[----:B------:R3:W-:Y:S01]  /*9740*/  LDGSTS.E [R201+0x3e600], desc[UR26][R50.64], !P6 ;  /* 0x3e60000032c97fae */ /* 0x0007e2000f1a101a */
[----:B------:R-:W-:-:S03]  /*9750*/  ISETP.GE.U32.AND P6, PT, R3, 0x7fffff61, PT ;  /* 0x7fffff610300780c */ /* 0x000fc60003fc6070 */
[----:B------:R1:W-:Y:S04]  /*9760*/  STL.64 [R1+0x218], R46 ;  /* 0x0002182e01007387 */ /* 0x0003e80000100a00 */
[----:B------:R1:W-:Y:S01]  /*9770*/  LDGSTS.E [R201+0x3e800], desc[UR26][R46.64], !P4 ;  /* 0x3e8000002ec97fae */ /* 0x0003e2000e1a101a */
[----:B---3--:R-:W-:-:S03]  /*9780*/  IMAD.WIDE R50, R200, 0x4, R56 ;  /* 0x00000004c8327825 */ /* 0x008fc600078e0238 */
[----:B------:R3:W-:Y:S04]  /*9790*/  STL.64 [R1+0x210], R10 ;  /* 0x0002100a01007387 */ /* 0x0007e80000100a00 */
[----:B------:R3:W-:Y:S01]  /*97a0*/  LDGSTS.E [R201+0x3ea00], desc[UR26][R10.64], !P4 ;  /* 0x3ea000000ac97fae */ /* 0x0007e2000e1a101a */
[----:B-1----:R-:W-:-:S03]  /*97b0*/  IMAD.WIDE R46, R200, 0x4, R90 ;  /* 0x00000004c82e7825 */ /* 0x002fc600078e025a */
[----:B------:R1:W-:Y:S01]  /*97c0*/  STL.64 [R1+0x208], R20 ;  /* 0x0002081401007387 */ /* 0x0003e20000100a00 */
[----:B------:R-:W-:Y:S01]  /*97d0*/  ISETP.GE.AND P5, PT, R207, R3, PT ;  /* 0x00000003cf00720c */ /* 0x000fe20003fa6270 */
[----:B------:R-:W2:Y:S02]  /*97e0*/  LDC R90, c[0x0][0x3a0] ;  /* 0x0000e800ff5a7b82 */ /* 0x000ea40000000800 */
[----:B------:R1:W-:Y:S01]  /*97f0*/  LDGSTS.E [R201+0x3ec00], desc[UR26][R20.64], !P4 ;  /* 0x3ec0000014c97fae */ /* 0x0003e2000e1a101a */
[----:B---3--:R-:W-:-:S03]  /*9800*/  IMAD.WIDE R10, R200, 0x4, R98 ;  /* 0x00000004c80a7825 */ /* 0x008fc600078e0262 */
[----:B------:R3:W-:Y:S01]  /*9810*/  STL.64 [R1+0x200], R50 ;  /* 0x0002003201007387 */ /* 0x0007e20000100a00 */
[----:B------:R-:W-:-:S03]  /*9820*/  IMAD.WIDE R206, R200, 0x4, R102 ;  /* 0x00000004c8ce7825 */ /* 0x000fc600078e0266 */
[----:B------:R3:W-:Y:S01]  /*9830*/  LDGSTS.E [R201+0x3ee00], desc[UR26][R50.64], !P4 ;  /* 0x3ee0000032c97fae */ /* 0x0007e2000e1a101a */
[C---:B------:R-:W-:Y:S01]  /*9840*/  IMAD.WIDE R138, R200.reuse, 0x4, R114 ;  /* 0x00000004c88a7825 */ /* 0x040fe200078e0272 */
[----:B------:R-:W2:Y:S03]  /*9850*/  LDC R3, c[0x0][0x3a0] ;  /* 0x0000e800ff037b82 */ /* 0x000ea60000000800 */
[----:B-1----:R-:W-:Y:S01]  /*9860*/  IMAD.WIDE R20, R200, 0x4, R72 ;  /* 0x00000004c8147825 */ /* 0x002fe200078e0248 */
[----:B------:R-:W-:Y:S04]  /*9870*/  STL.64 [R1+0x1f8], R46 ;  /* 0x0001f82e01007387 */ /* 0x000fe80000100a00 */
[----:B------:R-:W-:Y:S01]  /*9880*/  LDGSTS.E [R201+0x3f000], desc[UR26][R46.64], !P2 ;  /* 0x3f0000002ec97fae */ /* 0x000fe2000d1a101a */
[----:B------:R-:W-:-:S04]  /*9890*/  IMAD.WIDE R62, R143, 0x4, R120 ;  /* 0x000000048f3e7825 */ /* 0x000fc800078e0278 */
[C---:B------:R-:W-:Y:S01]  /*98a0*/  IMAD.WIDE R52, R143.reuse, 0x4, R124 ;  /* 0x000000048f347825 */ /* 0x040fe200078e027c */
[----:B------:R1:W-:Y:S03]  /*98b0*/  STL.64 [R1+0x1f0], R20 ;  /* 0x0001f01401007387 */ /* 0x0003e60000100a00 */
[C---:B------:R-:W-:Y:S01]  /*98c0*/  IMAD.WIDE R56, R143.reuse, 0x4, R132 ;  /* 0x000000048f387825 */ /* 0x040fe200078e0284 */
[----:B------:R1:W-:Y:S01]  /*98d0*/  LDGSTS.E [R201+0x3f200], desc[UR26][R20.64], !P2 ;  /* 0x3f20000014c97fae */ /* 0x0003e2000d1a101a */
[----:B------:R-:W-:Y:S01]  /*98e0*/  SEL R0, RZ, 0x4, P5 ;  /* 0x00000004ff007807 */ /* 0x000fe20002800000 */
[----:B------:R-:W2:Y:S02]  /*98f0*/  LDC R98, c[0x0][0x3a0] ;  /* 0x0000e800ff627b82 */ /* 0x000ea40000000800 */
[----:B------:R4:W-:Y:S04]  /*9900*/  STL.64 [R1+0x1e8], R10 ;  /* 0x0001e80a01007387 */ /* 0x0009e80000100a00 */
[----:B------:R4:W-:Y:S04]  /*9910*/  LDGSTS.E [R201+0x3f400], desc[UR26][R10.64], !P2 ;  /* 0x3f4000000ac97fae */ /* 0x0009e8000d1a101a */
[----:B------:R-:W-:Y:S01]  /*9920*/  LDGSTS.E [R201+0x3f600], desc[UR26][R206.64], !P2 ;  /* 0x3f600000cec97fae */ /* 0x000fe2000d1a101a */
[----:B---3--:R-:W-:Y:S01]  /*9930*/  IMAD.WIDE R50, R143, 0x4, R144 ;  /* 0x000000048f327825 */ /* 0x008fe200078e0290 */
[----:B-1----:R-:W1:Y:S03]  /*9940*/  LDC R20, c[0x0][0x3a0] ;  /* 0x0000e800ff147b82 */ /* 0x002e660000000800 */
[----:B----4-:R-:W-:-:S05]  /*9950*/  IMAD.WIDE R10, R200, 0x4, R108 ;  /* 0x00000004c80a7825 */ /* 0x010fca00078e026c */
[----:B------:R3:W-:Y:S04]  /*9960*/  LDGSTS.E [R201+0x3f800], desc[UR26][R10.64], !P6 ;  /* 0x3f8000000ac97fae */ /* 0x0007e8000f1a101a */
[----:B------:R3:W-:Y:S04]  /*9970*/  STL.64 [R1+0x1d8], R10 ;  /* 0x0001d80a01007387 */ /* 0x0007e80000100a00 */
[----:B------:R-:W-:Y:S04]  /*9980*/  LDGSTS.E [R201+0x3fa00], desc[UR26][R204.64], !P6 ;  /* 0x3fa00000ccc97fae */ /* 0x000fe8000f1a101a */
[----:B------:R-:W-:Y:S04]  /*9990*/  LDGSTS.E [R201+0x3fc00], desc[UR26][R202.64], !P6 ;  /* 0x3fc00000cac97fae */ /* 0x000fe8000f1a101a */
[----:B------:R-:W-:Y:S01]  /*99a0*/  STL.64 [R1+0x1b8], R54 ;  /* 0x0001b83601007387 */ /* 0x000fe20000100a00 */
[----:B------:R-:W-:Y:S01]  /*99b0*/  IMAD.WIDE R46, R143, 0x4, R150 ;  /* 0x000000048f2e7825 */ /* 0x000fe200078e0296 */
[----:B------:R-:W-:Y:S01]  /*99c0*/  ISETP.GT.AND P5, PT, R252, 0x9f, PT ;  /* 0x0000009ffc00780c */ /* 0x000fe20003fa4270 */
[----:B---3--:R-:W3:Y:S01]  /*99d0*/  LDC R10, c[0x0][0x3a0] ;  /* 0x0000e800ff0a7b82 */ /* 0x008ee20000000800 */
[----:B------:R-:W-:Y:S04]  /*99e0*/  LDGSTS.E [R201+0x3fe00], desc[UR26][R138.64], !P6 ;  /* 0x3fe000008ac97fae */ /* 0x000fe8000f1a101a */
[----:B------:R4:W-:Y:S04]  /*99f0*/  STL.64 [R1+0x1b0], R62 ;  /* 0x0001b03e01007387 */ /* 0x0009e80000100a00 */
[----:B------:R1:W-:Y:S04]  /*9a00*/  STL.64 [R1+0x1a0], R12 ;  /* 0x0001a00c01007387 */ /* 0x0003e80000100a00 */
[----:B------:R-:W0:Y:S04]  /*9a10*/  LDGDEPBAR ;  /* 0x00000000000079af */ /* 0x000e280000000000 */
[----:B------:R-:W-:Y:S04]  /*9a20*/  STL.64 [R1+0x1a8], R8 ;  /* 0x0001a80801007387 */ /* 0x000fe80000100a00 */
[----:B------:R-:W-:Y:S04]  /*9a30*/  LDGSTS.E [R141+0x66000], desc[UR26][R234.64], P3 ;  /* 0x66000000ea8d7fae */ /* 0x000fe800099a101a */
[----:B------:R-:W-:Y:S04]  /*9a40*/  STL.64 [R1+0x190], R18 ;  /* 0x0001901201007387 */ /* 0x000fe80000100a00 */
[----:B------:R4:W-:Y:S04]  /*9a50*/  LDGSTS.E [R141+0x66400], desc[UR26][R62.64], P3 ;  /* 0x664000003e8d7fae */ /* 0x0009e800099a101a */
[----:B------:R-:W-:Y:S04]  /*9a60*/  STL.64 [R1+0x198], R40 ;  /* 0x0001982801007387 */ /* 0x000fe80000100a00 */
[----:B------:R1:W-:Y:S04]  /*9a70*/  LDGSTS.E [R141+0x66800], desc[UR26][R12.64], P3 ;  /* 0x668000000c8d7fae */ /* 0x0003e800099a101a */
[----:B------:R1:W-:Y:S01]  /*9a80*/  STL.64 [R1+0x180], R14 ;  /* 0x0001800e01007387 */ /* 0x0003e20000100a00 */
[----:B------:R-:W-:Y:S01]  /*9a90*/  SEL R0, R0, RZ, P5 ;  /* 0x000000ff00007207 */ /* 0x000fe20002800000 */
[C---:B------:R-:W-:Y:S01]  /*9aa0*/  IMAD.WIDE R16, R200.reuse, 0x4, R148 ;  /* 0x00000004c8107825 */ /* 0x040fe200078e0294 */
[----:B----4-:R-:W4:Y:S01]  /*9ab0*/  LDC R62, c[0x0][0x3a0] ;  /* 0x0000e800ff3e7b82 */ /* 0x010f220000000800 */
[----:B------:R-:W-:Y:S04]  /*9ac0*/  LDGSTS.E [R141+0x66c00], desc[UR26][R18.64], P3 ;  /* 0x66c00000128d7fae */ /* 0x000fe800099a101a */
[----:B------:R-:W-:Y:S04]  /*9ad0*/  STL.64 [R1+0x188], R52 ;  /* 0x0001883401007387 */ /* 0x000fe80000100a00 */
[----:B------:R2:W-:Y:S04]  /*9ae0*/  LDGSTS.E [R141+0x67000], desc[UR26][R14.64], P3 ;  /* 0x670000000e8d7fae */ /* 0x0005e800099a101a */
[----:B------:R-:W-:Y:S04]  /*9af0*/  STL.64 [R1+0x170], R56 ;  /* 0x0001703801007387 */ /* 0x000fe80000100a00 */
[----:B------:R-:W-:Y:S01]  /*9b00*/  LDGSTS.E [R141+0x67400], desc[UR26][R56.64], P3 ;  /* 0x67400000388d7fae */ /* 0x000fe200099a101a */
[----:B-1----:R-:W-:-:S03]  /*9b10*/  IMAD.WIDE R12, R200, 0x4, R164 ;  /* 0x00000004c80c7825 */ /* 0x002fc600078e02a4 */
[----:B------:R-:W-:Y:S01]  /*9b20*/  STL.64 [R1+0x178], R24 ;  /* 0x0001781801007387 */ /* 0x000fe20000100a00 */
[----:B--2---:R-:W-:-:S03]  /*9b30*/  IMAD.WIDE R14, R200, 0x4, R160 ;  /* 0x00000004c80e7825 */ /* 0x004fc600078e02a0 */
[----:B------:R-:W-:Y:S04]  /*9b40*/  LDGSTS.E [R141+0x67800], desc[UR26][R32.64], P3 ;  /* 0x67800000208d7fae */ /* 0x000fe800099a101a */
[----:B------:R-:W-:Y:S04]  /*9b50*/  STL.64 [R1+0x160], R32 ;  /* 0x0001602001007387 */ /* 0x000fe80000100a00 */
[----:B------:R1:W-:Y:S04]  /*9b60*/  LDGSTS.E [R141+0x67c00], desc[UR26][R6.64], P3 ;  /* 0x67c00000068d7fae */ /* 0x0003e800099a101a */
[----:B------:R-:W-:Y:S04]  /*9b70*/  STL.64 [R1+0x168], R50 ;  /* 0x0001683201007387 */ /* 0x000fe80000100a00 */
[----:B------:R-:W-:Y:S04]  /*9b80*/  LDGSTS.E [R136+0x66200], desc[UR26][R54.64], P3 ;  /* 0x6620000036887fae */ /* 0x000fe800099a101a */
[----:B------:R1:W-:Y:S04]  /*9b90*/  STL.64 [R1+0x150], R6 ;  /* 0x0001500601007387 */ /* 0x0003e80000100a00 */
[----:B------:R2:W-:Y:S04]  /*9ba0*/  LDGSTS.E [R136+0x66600], desc[UR26][R8.64], P3 ;  /* 0x6660000008887fae */ /* 0x0005e800099a101a */
[----:B------:R3:W-:Y:S04]  /*9bb0*/  STL.64 [R1+0x158], R46 ;  /* 0x0001582e01007387 */ /* 0x0007e80000100a00 */
[----:B------:R-:W-:Y:S01]  /*9bc0*/  STL.64 [R1+0x148], R22 ;  /* 0x0001481601007387 */ /* 0x000fe20000100a00 */
[----:B-1----:R-:W-:-:S04]  /*9bd0*/  IMAD.WIDE R6, R200, 0x4, R172 ;  /* 0x00000004c8067825 */ /* 0x002fc800078e02ac */
[----:B--2---:R-:W-:Y:S01]  /*9be0*/  IMAD.WIDE R8, R200, 0x4, R168 ;  /* 0x00000004c8087825 */ /* 0x004fe200078e02a8 */
[----:B------:R-:W-:Y:S01]  /*9bf0*/  STL.64 [R1+0x648], R136 ;  /* 0x0006488801007387 */ /* 0x000fe20000100a00 */
[----:B------:R-:W-:-:S03]  /*9c00*/  ISETP.NE.U32.AND P5, PT, R0, RZ, PT ;  /* 0x000000ff0000720c */ /* 0x000fc60003fa5070 */
[----:B------:R-:W-:Y:S01]  /*9c10*/  STL.64 [R1+0x140], R14 ;  /* 0x0001400e01007387 */ /* 0x000fe20000100a00 */
[----:B------:R-:W-:-:S03]  /*9c20*/  IADD3 R0, PT, PT, R177, -0x81, RZ ;  /* 0xffffff7fb1007810 */ /* 0x000fc60007ffe0ff */
[----:B------:R-:W-:Y:S04]  /*9c30*/  STL.64 [R1+0x138], R12 ;  /* 0x0001380c01007387 */ /* 0x000fe80000100a00 */
[----:B------:R1:W-:Y:S04]  /*9c40*/  STL.64 [R1+0x130], R8 ;  /* 0x0001300801007387 */ /* 0x0003e80000100a00 */
[----:B------:R2:W-:Y:S04]  /*9c50*/  STL.64 [R1+0x128], R6 ;  /* 0x0001280601007387 */ /* 0x0005e80000100a00 */
[----:B------:R-:W4:Y:S04]  /*9c60*/  LDL.LU.64 R176, [R1+0x120] ;  /* 0x0001200001b07983 */ /* 0x000f280000300a00 */
[----:B------:R-:W4:Y:S04]  /*9c70*/  LDL.LU.64 R184, [R1+0x118] ;  /* 0x0001180001b87983 */ /* 0x000f280000300a00 */
[----:B------:R-:W4:Y:S04]  /*9c80*/  LDL.LU.64 R226, [R1+0x110] ;  /* 0x0001100001e27983 */ /* 0x000f280000300a00 */
[----:B------:R-:W4:Y:S04]  /*9c90*/  LDL.LU.64 R218, [R1+0x108] ;  /* 0x0001080001da7983 */ /* 0x000f280000300a00 */
[----:B------:R-:W4:Y:S04]  /*9ca0*/  LDL.LU.64 R208, [R1+0x100] ;  /* 0x0001000001d07983 */ /* 0x000f280000300a00 */
[----:B------:R-:W4:Y:S04]  /*9cb0*/  LDL.LU.64 R192, [R1+0xf8] ;  /* 0x0000f80001c07983 */ /* 0x000f280000300a00 */
[----:B------:R-:W-:Y:S04]  /*9cc0*/  LDGSTS.E [R136+0x66a00], desc[UR26][R40.64], P3 ;  /* 0x66a0000028887fae */ /* 0x000fe800099a101a */
[----:B------:R-:W-:Y:S04]  /*9cd0*/  LDGSTS.E [R136+0x66e00], desc[UR26][R52.64], P3 ;  /* 0x66e0000034887fae */ /* 0x000fe800099a101a */
[----:B------:R1:W-:Y:S04]  /*9ce0*/  LDGSTS.E [R136+0x67200], desc[UR26][R24.64], P3 ;  /* 0x6720000018887fae */ /* 0x0003e800099a101a */
[----:B------:R1:W-:Y:S04]  /*9cf0*/  LDGSTS.E [R136+0x67600], desc[UR26][R50.64], P3 ;  /* 0x6760000032887fae */ /* 0x0003e800099a101a */
[----:B------:R3:W-:Y:S04]  /*9d00*/  LDGSTS.E [R136+0x67a00], desc[UR26][R46.64], P3 ;  /* 0x67a000002e887fae */ /* 0x0007e800099a101a */
[----:B------:R-:W-:Y:S04]  /*9d10*/  LDGSTS.E [R136+0x67e00], desc[UR26][R22.64], P3 ;  /* 0x67e0000016887fae */ /* 0x000fe800099a101a */
[----:B------:R-:W0:Y:S01]  /*9d20*/  LDGDEPBAR ;  /* 0x00000000000079af */ /* 0x000e220000000000 */
[----:B------:R-:W-:Y:S01]  /*9d30*/  ISETP.GE.U32.AND P4, PT, R0, 0x7fffff60, PT ;  /* 0x7fffff600000780c */ /* 0x000fe20003f86070 */
[----:B-1----:R-:W-:Y:S01]  /*9d40*/  IMAD.WIDE R24, R200, 0x4, R232 ;  /* 0x00000004c8187825 */ /* 0x002fe200078e02e8 */
[----:B------:R-:W1:Y:S08]  /*9d50*/  LDC R50, c[0x0][0x3a0] ;  /* 0x0000e800ff327b82 */ /* 0x000e700000000800 */
[----:B------:R-:W-:Y:S01]  /*9d60*/  BAR.SYNC.DEFER_BLOCKING 0x0 ;  /* 0x0000000000007b1d */ /* 0x000fe20000010000 */
[----:B------:R-:W-:-:S05]  /*9d70*/  VIADD R0, R49, 0xffffff7e ;  /* 0xffffff7e31007836 */ /* 0x000fca0000000000 */
[----:B------:R-:W-:Y:S01]  /*9d80*/  ISETP.GE.U32.AND P2, PT, R0, 0x7fffff5f, PT ;  /* 0x7fffff5f0000780c */ /* 0x000fe20003f46070 */
[----:B------:R-:W-:Y:S01]  /*9d90*/  VIADD R0, R3, 0xffffff7d ;  /* 0xffffff7d03007836 */ /* 0x000fe20000000000 */
[----:B---3--:R-:W3:Y:S01]  /*9da0*/  LDC R46, c[0x0][0x3a0] ;  /* 0x0000e800ff2e7b82 */ /* 0x008ee20000000800 */
[----:B------:R-:W-:Y:S01]  /*9db0*/  IMAD.WIDE R32, R200, 0x4, R158 ;  /* 0x00000004c8207825 */ /* 0x000fe200078e029e */
[----:B------:R-:W4:Y:S06]  /*9dc0*/  LDL.LU.64 R120, [R1+0xf0] ;  /* 0x0000f00001787983 */ /* 0x000f2c0000300a00 */
[----:B------:R-:W1:Y:S01]  /*9dd0*/  LDC R3, c[0x0][0x3a0] ;  /* 0x0000e800ff037b82 */ /* 0x000e620000000800 */
[----:B------:R-:W-:-:S07]  /*9de0*/  ISETP.GE.U32.AND P6, PT, R0, 0x7fffff5e, PT ;  /* 0x7fffff5e0000780c */ /* 0x000fce0003fc6070 */
[----:B------:R-:W3:Y:S01]  /*9df0*/  LDC R47, c[0x0][0x3a0] ;  /* 0x0000e800ff2f7b82 */ /* 0x000ee20000000800 */
[----:B------:R-:W-:Y:S01]  /*9e00*/  IADD3 R0, PT, PT, R48, -0x84, RZ ;  /* 0xffffff7c30007810 */ /* 0x000fe20007ffe0ff */
[----:B------:R-:W-:Y:S01]  /*9e10*/  @!PT LDS RZ, [RZ] ;  /* 0x00000000fffff984 */ /* 0x000fe20000000800 */
[----:B------:R-:W-:Y:S01]  /*9e20*/  @!PT LDS RZ, [RZ] ;  /* 0x00000000fffff984 */ /* 0x000fe20000000800 */
[----:B------:R-:W-:Y:S01]  /*9e30*/  @!PT LDS RZ, [RZ] ;  /* 0x00000000fffff984 */ /* 0x000fe20000000800 */
[----:B------:R-:W-:Y:S03]  /*9e40*/  LDGSTS.E [R201+0x40000], desc[UR26][R14.64], !P4 ;  /* 0x400000000ec97fae */ /* 0x000fe6000e1a101a */
[----:B------:R-:W-:Y:S01]  /*9e50*/  ISETP.GE.U32.AND P3, PT, R0, 0x7fffff5d, PT ;  /* 0x7fffff5d0000780c */ /* 0x000fe20003f66070 */
[----:B------:R-:W-:Y:S01]  /*9e60*/  VIADD R0, R10, 0xffffff7b ;  /* 0xffffff7b0a007836 */ /* 0x000fe20000000000 */
[----:B------:R-:W-:Y:S01]  /*9e70*/  LDGSTS.E [R201+0x40200], desc[UR26][R12.64], !P4 ;  /* 0x402000000cc97fae */ /* 0x000fe2000e1a101a */
[C---:B------:R-:W-:Y:S01]  /*9e80*/  IMAD.WIDE R40, R200.reuse, 0x4, R146 ;  /* 0x00000004c8287825 */ /* 0x040fe200078e0292 */
[----:B------:R-:W3:Y:S02]  /*9e90*/  LDC R232, c[0x0][0x3a0] ;  /* 0x0000e800ffe87b82 */ /* 0x000ee40000000800 */
[----:B------:R2:W-:Y:S01]  /*9ea0*/  LDGSTS.E [R201+0x40400], desc[UR26][R8.64], !P4 ;  /* 0x4040000008c97fae */ /* 0x0005e2000e1a101a */
[----:B------:R-:W-:-:S03]  /*9eb0*/  IMAD.WIDE R10, R200, 0x4, R162 ;  /* 0x00000004c80a7825 */ /* 0x000fc600078e02a2 */
[----:B------:R2:W-:Y:S01]  /*9ec0*/  LDGSTS.E [R201+0x40600], desc[UR26][R6.64], !P4 ;  /* 0x4060000006c97fae */ /* 0x0005e2000e1a101a */
[----:B------:R-:W-:Y:S01]  /*9ed0*/  ISETP.GE.U32.AND P4, PT, R0, 0x7fffff5c, PT ;  /* 0x7fffff5c0000780c */ /* 0x000fe20003f86070 */
[----:B------:R-:W-:Y:S01]  /*9ee0*/  VIADD R0, R20, 0xffffff7a ;  /* 0xffffff7a14007836 */ /* 0x000fe20000000000 */
[----:B------:R-:W3:Y:S01]  /*9ef0*/  LDC R162, c[0x0][0x3a0] ;  /* 0x0000e800ffa27b82 */ /* 0x000ee20000000800 */
[----:B------:R1:W-:Y:S01]  /*9f00*/  LDGSTS.E [R201+0x40800], desc[UR26][R24.64], !P2 ;  /* 0x4080000018c97fae */ /* 0x0003e2000d1a101a */
[----:B--2---:R-:W-:-:S03]  /*9f10*/  IMAD.WIDE R8, R200, 0x4, R166 ;  /* 0x00000004c8087825 */ /* 0x004fc600078e02a6 */
[----:B------:R-:W2:Y:S01]  /*9f20*/  LDL.LU.64 R118, [R1+0xe8] ;  /* 0x0000e80001767983 */ /* 0x000ea20000300a00 */
[----:B------:R-:W-:-:S03]  /*9f30*/  IMAD.WIDE R6, R200, 0x4, R170 ;  /* 0x00000004c8067825 */ /* 0x000fc600078e02aa */
[----:B------:R-:W2:Y:S04]  /*9f40*/  LDL.LU.64 R102, [R1+0xe0] ;  /* 0x0000e00001667983 */ /* 0x000ea80000300a00 */
[----:B------:R-:W-:Y:S04]  /*9f50*/  LDGSTS.E [R201+0x40a00], desc[UR26][R6.64], !P2 ;  /* 0x40a0000006c97fae */ /* 0x000fe8000d1a101a */
[----:B------:R-:W-:Y:S04]  /*9f60*/  LDGSTS.E [R201+0x40c00], desc[UR26][R8.64], !P2 ;  /* 0x40c0000008c97fae */ /* 0x000fe8000d1a101a */
[----:B------:R-:W-:Y:S01]  /*9f70*/  LDGSTS.E [R201+0x40e00], desc[UR26][R10.64], !P2 ;  /* 0x40e000000ac97fae */ /* 0x000fe2000d1a101a */
[----:B------:R-:W-:-:S02]  /*9f80*/  ISETP.GE.U32.AND P2, PT, R0, 0x7fffff5b, PT ;  /* 0x7fffff5b0000780c */ /* 0x000fc40003f46070 */
[----:B-1----:R-:W-:Y:S01]  /*9f90*/  IADD3 R0, PT, PT, R3, -0x87, RZ ;  /* 0xffffff7903007810 */ /* 0x002fe20007ffe0ff */
[C---:B------:R-:W-:Y:S01]  /*9fa0*/  IMAD.WIDE R12, R200.reuse, 0x4, R154 ;  /* 0x00000004c80c7825 */ /* 0x040fe200078e029a */
[----:B------:R-:W1:Y:S01]  /*9fb0*/  LDC R3, c[0x0][0x3a0] ;  /* 0x0000e800ff037b82 */ /* 0x000e620000000800 */
[----:B------:R1:W-:Y:S02]  /*9fc0*/  LDGSTS.E [R201+0x41000], desc[UR26][R32.64], !P6 ;  /* 0x4100000020c97fae */ /* 0x0003e4000f1a101a */
[C---:B------:R-:W-:Y:S02]  /*9fd0*/  IMAD.WIDE R14, R200.reuse, 0x4, R152 ;  /* 0x00000004c80e7825 */ /* 0x040fe400078e0298 */
[----:B------:R-:W-:Y:S02]  /*9fe0*/  LDGSTS.E [R201+0x41200], desc[UR26][R12.64], !P6 ;  /* 0x412000000cc97fae */ /* 0x000fe4000f1a101a */
[C---:B------:R-:W-:Y:S02]  /*9ff0*/  IMAD.WIDE R18, R200.reuse, 0x4, R134 ;  /* 0x00000004c8127825 */ /* 0x040fe400078e0286 */
[----:B------:R1:W-:Y:S02]  /*a000*/  LDGSTS.E [R201+0x41400], desc[UR26][R14.64], !P6 ;  /* 0x414000000ec97fae */ /* 0x0003e4000f1a101a */
[----:B------:R-:W-:-:S02]  /*a010*/  IMAD.WIDE R20, R200, 0x4, R130 ;  /* 0x00000004c8147825 */ /* 0x000fc400078e0282 */
[----:B------:R-:W-:Y:S01]  /*a020*/  LDGSTS.E [R201+0x41600], desc[UR26][R16.64], !P6 ;  /* 0x4160000010c97fae */ /* 0x000fe2000f1a101a */
[----:B------:R-:W-:Y:S01]  /*a030*/  ISETP.GE.U32.AND P6, PT, R0, 0x7fffff5a, PT ;  /* 0x7fffff5a0000780c */ /* 0x000fe20003fc6070 */
[----:B------:R-:W-:Y:S01]  /*a040*/  IMAD.WIDE R22, R200, 0x4, R128 ;  /* 0x00000004c8167825 */ /* 0x000fe200078e0280 */
[----:B------:R-:W2:Y:S01]  /*a050*/  LDC R130, c[0x0][0x3a0] ;  /* 0x0000e800ff827b82 */ /* 0x000ea20000000800 */
[----:B------:R-:W-:Y:S02]  /*a060*/  LDGSTS.E [R201+0x41800], desc[UR26][R40.64], !P3 ;  /* 0x4180000028c97fae */ /* 0x000fe4000d9a101a */
[----:B---3--:R-:W-:Y:S02]  /*a070*/  VIADD R0, R46, 0xffffff78 ;  /* 0xffffff782e007836 */ /* 0x008fe40000000000 */
[----:B------:R-:W-:Y:S01]  /*a080*/  LDGSTS.E [R201+0x41a00], desc[UR26][R18.64], !P3 ;  /* 0x41a0000012c97fae */ /* 0x000fe2000d9a101a */
[----:B------:R-:W-:-:S03]  /*a090*/  IMAD.WIDE R48, R200, 0x4, R126 ;  /* 0x00000004c8307825 */ /* 0x000fc600078e027e */
[----:B------:R-:W-:Y:S01]  /*a0a0*/  LDGSTS.E [R201+0x41c00], desc[UR26][R20.64], !P3 ;  /* 0x41c0000014c97fae */ /* 0x000fe2000d9a101a */
[----:B------:R-:W-:-:S03]  /*a0b0*/  IMAD.WIDE R26, R200, 0x4, R26 ;  /* 0x00000004c81a7825 */ /* 0x000fc600078e021a */
[----:B------:R-:W-:Y:S01]  /*a0c0*/  LDGSTS.E [R201+0x41e00], desc[UR26][R22.64], !P3 ;  /* 0x41e0000016c97fae */ /* 0x000fe2000d9a101a */
[----:B------:R-:W-:Y:S01]  /*a0d0*/  IMAD.WIDE R28, R200, 0x4, R28 ;  /* 0x00000004c81c7825 */ /* 0x000fe200078e021c */
[----:B------:R-:W-:Y:S02]  /*a0e0*/  ISETP.GE.U32.AND P3, PT, R0, 0x7fffff59, PT ;  /* 0x7fffff590000780c */ /* 0x000fe40003f66070 */
[----:B------:R-:W-:Y:S01]  /*a0f0*/  LDGSTS.E [R201+0x42000], desc[UR26][R48.64], !P4 ;  /* 0x4200000030c97fae */ /* 0x000fe2000e1a101a */
[----:B------:R-:W-:-:S03]  /*a100*/  IMAD.WIDE R30, R200, 0x4, R30 ;  /* 0x00000004c81e7825 */ /* 0x000fc600078e021e */
[----:B------:R-:W-:Y:S01]  /*a110*/  LDGSTS.E [R201+0x42200], desc[UR26][R26.64], !P4 ;  /* 0x422000001ac97fae */ /* 0x000fe2000e1a101a */
[----:B------:R-:W-:-:S03]  /*a120*/  VIADD R0, R47, 0xffffff77 ;  /* 0xffffff772f007836 */ /* 0x000fc60000000000 */
[----:B------:R-:W-:Y:S04]  /*a130*/  LDGSTS.E [R201+0x42400], desc[UR26][R28.64], !P4 ;  /* 0x424000001cc97fae */ /* 0x000fe8000e1a101a */
[----:B------:R-:W-:Y:S01]  /*a140*/  LDGSTS.E [R201+0x42600], desc[UR26][R30.64], !P4 ;  /* 0x426000001ec97fae */ /* 0x000fe2000e1a101a */
[----:B------:R-:W-:Y:S02]  /*a150*/  ISETP.GE.U32.AND P4, PT, R0, 0x7fffff58, PT ;  /* 0x7fffff580000780c */ /* 0x000fe40003f86070 */
[----:B-1----:R-:W-:Y:S02]  /*a160*/  IADD3 R0, PT, PT, R3, -0x8a, RZ ;  /* 0xffffff7603007810 */ /* 0x002fe40007ffe0ff */
[----:B------:R-:W1:Y:S01]  /*a170*/  LDC R3, c[0x0][0x3a0] ;  /* 0x0000e800ff037b82 */ /* 0x000e620000000800 */
        /* <DEDUP_REMOVED lines=12> */
[C---:B------:R-:W-:Y:S01]  /*a240*/  IMAD.WIDE R44, R200.reuse, 0x4, R44 ;  /* 0x00000004c82c7825 */ /* 0x040fe200078e022c */
[----:B------:R-:W-:Y:S03]  /*a250*/  LDGSTS.E [R201+0x43200], desc[UR26][R42.64], !P6 ;  /* 0x432000002ac97fae */ /* 0x000fe6000f1a101a */
[----:B------:R-:W-:Y:S01]  /*a260*/  IMAD.WIDE R46, R200, 0x4, R110 ;  /* 0x00000004c82e7825 */ /* 0x000fe200078e026e */
[----:B------:R-:W-:Y:S03]  /*a270*/  LDGSTS.E [R201+0x43400], desc[UR26][R44.64], !P6 ;  /* 0x434000002cc97fae */ /* 0x000fe6000f1a101a */
[----:B------:R-:W-:Y:S01]  /*a280*/  VIADD R0, R50, 0xffffff75 ;  /* 0xffffff7532007836 */ /* 0x000fe20000000000 */
[----:B------:R-:W-:Y:S01]  /*a290*/  LDGSTS.E [R201+0x43600], desc[UR26][R46.64], !P6 ;  /* 0x436000002ec97fae */ /* 0x000fe2000f1a101a */
[----:B------:R-:W-:-:S04]  /*a2a0*/  IMAD.WIDE R72, R200, 0x4, R106 ;  /* 0x00000004c8487825 */ /* 0x000fc800078e026a */
[----:B------:R-:W-:Y:S01]  /*a2b0*/  IMAD.WIDE R50, R200, 0x4, R100 ;  /* 0x00000004c8327825 */ /* 0x000fe200078e0264 */
[----:B------:R-:W-:Y:S01]  /*a2c0*/  ISETP.GE.U32.AND P6, PT, R0, 0x7fffff56, PT ;  /* 0x7fffff560000780c */ /* 0x000fe20003fc6070 */
[----:B------:R-:W-:Y:S02]  /*a2d0*/  LDGSTS.E [R201+0x43800], desc[UR26][R72.64], !P3 ;  /* 0x4380000048c97fae */ /* 0x000fe4000d9a101a */
[C---:B------:R-:W-:Y:S02]  /*a2e0*/  IMAD.WIDE R52, R200.reuse, 0x4, R94 ;  /* 0x00000004c8347825 */ /* 0x040fe400078e025e */
[----:B------:R-:W-:Y:S02]  /*a2f0*/  LDGSTS.E [R201+0x43a00], desc[UR26][R50.64], !P3 ;  /* 0x43a0000032c97fae */ /* 0x000fe4000d9a101a */
[----:B------:R-:W-:Y:S02]  /*a300*/  IMAD.WIDE R54, R200, 0x4, R92 ;  /* 0x00000004c8367825 */ /* 0x000fe400078e025c */
[----:B------:R-:W-:Y:S02]  /*a310*/  LDGSTS.E [R201+0x43c00], desc[UR26][R52.64], !P3 ;  /* 0x43c0000034c97fae */ /* 0x000fe4000d9a101a */
[----:B----4-:R-:W-:-:S02]  /*a320*/  VIADD R0, R62, 0xffffff74 ;  /* 0xffffff743e007836 */ /* 0x010fc40000000000 */
[C---:B------:R-:W-:Y:S01]  /*a330*/  IMAD.WIDE R80, R200.reuse, 0x4, R80 ;  /* 0x00000004c8507825 */ /* 0x040fe200078e0250 */
[----:B------:R-:W-:Y:S03]  /*a340*/  LDGSTS.E [R201+0x43e00], desc[UR26][R54.64], !P3 ;  /* 0x43e0000036c97fae */ /* 0x000fe6000d9a101a */
[----:B------:R-:W-:Y:S01]  /*a350*/  IMAD.WIDE R58, R200, 0x4, R58 ;  /* 0x00000004c83a7825 */ /* 0x000fe200078e023a */
[----:B------:R-:W-:Y:S01]  /*a360*/  ISETP.GE.U32.AND P3, PT, R0, 0x7fffff55, PT ;  /* 0x7fffff550000780c */ /* 0x000fe20003f66070 */
[----:B------:R-:W-:Y:S02]  /*a370*/  LDGSTS.E [R201+0x44000], desc[UR26][R80.64], !P4 ;  /* 0x4400000050c97fae */ /* 0x000fe4000e1a101a */
[C---:B------:R-:W-:Y:S01]  /*a380*/  IMAD.WIDE R60, R200.reuse, 0x4, R60 ;  /* 0x00000004c83c7825 */ /* 0x040fe200078e023c */
[----:B-1----:R-:W-:Y:S01]  /*a390*/  IADD3 R0, PT, PT, R3, -0x8d, RZ ;  /* 0xffffff7303007810 */ /* 0x002fe20007ffe0ff */
[----:B------:R-:W-:Y:S01]  /*a3a0*/  STL.64 [R1+0x618], R24 ;  /* 0x0006181801007387 */ /* 0x000fe20000100a00 */
[----:B------:R-:W1:Y:S01]  /*a3b0*/  LDC R3, c[0x0][0x3a0] ;  /* 0x0000e800ff037b82 */ /* 0x000e620000000800 */
[----:B------:R-:W-:-:S02]  /*a3c0*/  IMAD.WIDE R62, R200, 0x4, R86 ;  /* 0x00000004c83e7825 */ /* 0x000fc400078e0256 */
[----:B------:R-:W-:Y:S02]  /*a3d0*/  LDGSTS.E [R201+0x44200], desc[UR26][R58.64], !P4 ;  /* 0x442000003ac97fae */ /* 0x000fe4000e1a101a */
[C---:B------:R-:W-:Y:S02]  /*a3e0*/  IMAD.WIDE R88, R200.reuse, 0x4, R88 ;  /* 0x00000004c8587825 */ /* 0x040fe400078e0258 */
[----:B------:R3:W-:Y:S02]  /*a3f0*/  STL.64 [R1+0x620], R6 ;  /* 0x0006200601007387 */ /* 0x0007e40000100a00 */
[C---:B------:R-:W-:Y:S02]  /*a400*/  IMAD.WIDE R66, R200.reuse, 0x4, R84 ;  /* 0x00000004c8427825 */ /* 0x040fe400078e0254 */
[----:B------:R-:W-:Y:S02]  /*a410*/  LDGSTS.E [R201+0x44400], desc[UR26][R60.64], !P4 ;  /* 0x444000003cc97fae */ /* 0x000fe4000e1a101a */
[----:B------:R-:W-:-:S02]  /*a420*/  IMAD.WIDE R68, R200, 0x4, R68 ;  /* 0x00000004c8447825 */ /* 0x000fc400078e0244 */
[----:B------:R-:W-:Y:S02]  /*a430*/  STL.64 [R1+0x628], R8 ;  /* 0x0006280801007387 */ /* 0x000fe40000100a00 */
[----:B------:R-:W-:Y:S02]  /*a440*/  IMAD.WIDE R70, R200, 0x4, R70 ;  /* 0x00000004c8467825 */ /* 0x000fe400078e0246 */
[----:B------:R-:W-:Y:S01]  /*a450*/  LDGSTS.E [R201+0x44600], desc[UR26][R62.64], !P4 ;  /* 0x446000003ec97fae */ /* 0x000fe2000e1a101a */
[----:B------:R-:W-:Y:S01]  /*a460*/  ISETP.GE.U32.AND P4, PT, R0, 0x7fffff54, PT ;  /* 0x7fffff540000780c */ /* 0x000fe20003f86070 */
[----:B------:R-:W-:Y:S02]  /*a470*/  VIADD R0, R76, 0xffffff72 ;  /* 0xffffff724c007836 */ /* 0x000fe40000000000 */
[----:B------:R-:W-:Y:S04]  /*a480*/  STL.64 [R1+0x630], R10 ;  /* 0x0006300a01007387 */ /* 0x000fe80000100a00 */
[----:B------:R4:W-:Y:S04]  /*a490*/  STL.64 [R1+0x638], R32 ;  /* 0x0006382001007387 */ /* 0x0009e80000100a00 */
[----:B------:R-:W-:Y:S04]  /*a4a0*/  STL.64 [R1+0x640], R12 ;  /* 0x0006400c01007387 */ /* 0x000fe80000100a00 */
[----:B------:R-:W-:Y:S04]  /*a4b0*/  LDGSTS.E [R201+0x44800], desc[UR26][R88.64], !P2 ;  /* 0x4480000058c97fae */ /* 0x000fe8000d1a101a */
[----:B------:R1:W-:Y:S04]  /*a4c0*/  STL.64 [R1+0x650], R14 ;  /* 0x0006500e01007387 */ /* 0x0003e80000100a00 */
[----:B------:R-:W-:Y:S04]  /*a4d0*/  LDGSTS.E [R201+0x44a00], desc[UR26][R66.64], !P2 ;  /* 0x44a0000042c97fae */ /* 0x000fe8000d1a101a */
[----:B------:R-:W-:Y:S04]  /*a4e0*/  LDGSTS.E [R201+0x44c00], desc[UR26][R68.64], !P2 ;  /* 0x44c0000044c97fae */ /* 0x000fe8000d1a101a */
[----:B------:R-:W-:Y:S01]  /*a4f0*/  LDGSTS.E [R201+0x44e00], desc[UR26][R70.64], !P2 ;  /* 0x44e0000046c97fae */ /* 0x000fe2000d1a101a */
[----:B------:R-:W-:Y:S01]  /*a500*/  ISETP.GE.U32.AND P2, PT, R0, 0x7fffff53, PT ;  /* 0x7fffff530000780c */ /* 0x000fe20003f46070 */
[----:B------:R-:W-:-:S02]  /*a510*/  VIADD R0, R90, 0xffffff71 ;  /* 0xffffff715a007836 */ /* 0x000fc40000000000 */
[C---:B------:R-:W-:Y:S02]  /*a520*/  IMAD.WIDE R84, R200.reuse, 0x4, R176 ;  /* 0x00000004c8547825 */ /* 0x040fe400078e02b0 */
[----:B------:R-:W3:Y:S02]  /*a530*/  LDL.LU.64 R176, [R1+0xd8] ;  /* 0x0000d80001b07983 */ /* 0x000ee40000300a00 */
[C---:B------:R-:W-:Y:S02]  /*a540*/  IMAD.WIDE R86, R200.reuse, 0x4, R184 ;  /* 0x00000004c8567825 */ /* 0x040fe400078e02b8 */
[----:B------:R-:W3:Y:S02]  /*a550*/  LDL.LU.64 R108, [R1+0xd0] ;  /* 0x0000d000016c7983 */ /* 0x000ee40000300a00 */
[C---:B------:R-:W-:Y:S02]  /*a560*/  IMAD.WIDE R112, R200.reuse, 0x4, R226 ;  /* 0x00000004c8707825 */ /* 0x040fe400078e02e2 */
[----:B------:R-:W4:Y:S02]  /*a570*/  LDL.LU.64 R184, [R1+0xc8] ;  /* 0x0000c80001b87983 */ /* 0x000f240000300a00 */
[----:B------:R-:W-:-:S02]  /*a580*/  IMAD.WIDE R90, R200, 0x4, R218 ;  /* 0x00000004c85a7825 */ /* 0x000fc400078e02da */
[----:B------:R-:W4:Y:S02]  /*a590*/  LDL.LU.64 R226, [R1+0xc0] ;  /* 0x0000c00001e27983 */ /* 0x000f240000300a00 */
[C---:B------:R-:W-:Y:S02]  /*a5a0*/  IMAD.WIDE R92, R200.reuse, 0x4, R208 ;  /* 0x00000004c85c7825 */ /* 0x040fe400078e02d0 */
[----:B------:R-:W4:Y:S02]  /*a5b0*/  LDL.LU.64 R114, [R1+0xb8] ;  /* 0x0000b80001727983 */ /* 0x000f240000300a00 */
[C---:B------:R-:W-:Y:S02]  /*a5c0*/  IMAD.WIDE R94, R200.reuse, 0x4, R192 ;  /* 0x00000004c85e7825 */ /* 0x040fe400078e02c0 */
[----:B------:R-:W4:Y:S04]  /*a5d0*/  LDL.LU.64 R218, [R1+0xb0] ;  /* 0x0000b00001da7983 */ /* 0x000f280000300a00 */
[----:B------:R-:W4:Y:S04]  /*a5e0*/  LDL.LU.64 R208, [R1+0xa8] ;  /* 0x0000a80001d07983 */ /* 0x000f280000300a00 */
[----:B------:R-:W4:Y:S01]  /*a5f0*/  LDL.LU.64 R192, [R1+0xa0] ;  /* 0x0000a00001c07983 */ /* 0x000f220000300a00 */
[----:B------:R-:W-:-:S04]  /*a600*/  IMAD.WIDE R96, R200, 0x4, R96 ;  /* 0x00000004c8607825 */ /* 0x000fc800078e0260 */
[C---:B------:R-:W-:Y:S01]  /*a610*/  IMAD.WIDE R74, R200.reuse, 0x4, R74 ;  /* 0x00000004c84a7825 */ /* 0x040fe200078e024a */
[----:B------:R-:W-:Y:S03]  /*a620*/  LDGSTS.E [R201+0x45000], desc[UR26][R96.64], !P6 ;  /* 0x4500000060c97fae */ /* 0x000fe6000f1a101a */
[C---:B------:R-:W-:Y:S01]  /*a630*/  IMAD.WIDE R76, R200.reuse, 0x4, R4 ;  /* 0x00000004c84c7825 */ /* 0x040fe200078e0204 */
[----:B------:R-:W-:Y:S01]  /*a640*/  LDGSTS.E [R201+0x45200], desc[UR26][R74.64], !P6 ;  /* 0x452000004ac97fae */ /* 0x000fe2000f1a101a */
[----:B------:R-:W2:Y:S02]  /*a650*/  LDC R4, c[0x0][0x3a0] ;  /* 0x0000e800ff047b82 */ /* 0x000ea40000000800 */
[C---:B------:R-:W-:Y:S01]  /*a660*/  IMAD.WIDE R78, R200.reuse, 0x4, R78 ;  /* 0x00000004c84e7825 */ /* 0x040fe200078e024e */
[----:B------:R-:W-:Y:S03]  /*a670*/  LDGSTS.E [R201+0x45400], desc[UR26][R76.64], !P6 ;  /* 0x454000004cc97fae */ /* 0x000fe6000f1a101a */
[C---:B------:R-:W-:Y:S01]  /*a680*/  IMAD.WIDE R104, R200.reuse, 0x4, R104 ;  /* 0x00000004c8687825 */ /* 0x040fe200078e0268 */
[----:B------:R-:W-:Y:S03]  /*a690*/  LDGSTS.E [R201+0x45600], desc[UR26][R78.64], !P6 ;  /* 0x456000004ec97fae */ /* 0x000fe6000f1a101a */
[----:B------:R-:W-:Y:S01]  /*a6a0*/  IMAD.WIDE R82, R200, 0x4, R82 ;  /* 0x00000004c8527825 */ /* 0x000fe200078e0252 */
[----:B------:R-:W-:Y:S01]  /*a6b0*/  ISETP.GE.U32.AND P6, PT, R0, 0x7fffff52, PT ;  /* 0x7fffff520000780c */ /* 0x000fe20003fc6070 */
[----:B------:R-:W-:Y:S01]  /*a6c0*/  LDGSTS.E [R201+0x45800], desc[UR26][R104.64], !P3 ;  /* 0x4580000068c97fae */ /* 0x000fe2000d9a101a */
[----:B-1----:R-:W-:Y:S01]  /*a6d0*/  IADD3 R0, PT, PT, R3, -0x90, RZ ;  /* 0xffffff7003007810 */ /* 0x002fe20007ffe0ff */
[----:B------:R-:W1:Y:S02]  /*a6e0*/  LDC R5, c[0x0][0x3a0] ;  /* 0x0000e800ff057b82 */ /* 0x000e640000000800 */
[----:B------:R-:W-:Y:S04]  /*a6f0*/  LDGSTS.E [R201+0x45a00], desc[UR26][R82.64], !P3 ;  /* 0x45a0000052c97fae */ /* 0x000fe8000d9a101a */
[----:B------:R-:W-:Y:S02]  /*a700*/  LDGSTS.E [R201+0x45c00], desc[UR26][R84.64], !P3 ;  /* 0x45c0000054c97fae */ /* 0x000fe4000d9a101a */
[----:B------:R-:W1:Y:S02]  /*a710*/  LDC R3, c[0x0][0x3a0] ;  /* 0x0000e800ff037b82 */ /* 0x000e640000000800 */
[----:B------:R-:W-:Y:S01]  /*a720*/  LDGSTS.E [R201+0x45e00], desc[UR26][R86.64], !P3 ;  /* 0x45e0000056c97fae */ /* 0x000fe2000d9a101a */
[----:B------:R-:W-:Y:S01]  /*a730*/  ISETP.GE.U32.AND P3, PT, R0, 0x7fffff51, PT ;  /* 0x7fffff510000780c */ /* 0x000fe20003f66070 */
[----:B------:R-:W-:-:S02]  /*a740*/  VIADD R0, R98, 0xffffff6f ;  /* 0xffffff6f62007836 */ /* 0x000fc40000000000 */
[----:B------:R-:W-:Y:S01]  /*a750*/  LDGSTS.E [R201+0x46000], desc[UR26][R112.64], !P4 ;  /* 0x4600000070c97fae */ /* 0x000fe2000e1a101a */
[----:B------:R-:W-:-:S03]  /*a760*/  IMAD.WIDE R120, R200, 0x4, R120 ;  /* 0x00000004c8787825 */ /* 0x000fc600078e0278 */
[----:B------:R-:W-:Y:S04]  /*a770*/  LDGSTS.E [R201+0x46200], desc[UR26][R90.64], !P4 ;  /* 0x462000005ac97fae */ /* 0x000fe8000e1a101a */
[----:B------:R-:W-:Y:S04]  /*a780*/  LDGSTS.E [R201+0x46400], desc[UR26][R92.64], !P4 ;  /* 0x464000005cc97fae */ /* 0x000fe8000e1a101a */
[----:B------:R-:W-:Y:S01]  /*a790*/  LDGSTS.E [R201+0x46600], desc[UR26][R94.64], !P4 ;  /* 0x466000005ec97fae */ /* 0x000fe2000e1a101a */
[----:B--2---:R-:W-:-:S04]  /*a7a0*/  IMAD.WIDE R98, R200, 0x4, R118 ;  /* 0x00000004c8627825 */ /* 0x004fc800078e0276 */
[C---:B------:R-:W-:Y:S01]  /*a7b0*/  IMAD.WIDE R100, R200.reuse, 0x4, R102 ;  /* 0x00000004c8647825 */ /* 0x040fe200078e0266 */
[----:B------:R-:W2:Y:S04]  /*a7c0*/  LDL.LU.64 R118, [R1+0x98] ;  /* 0x0000980001767983 */ /* 0x000ea80000300a00 */
[----:B------:R-:W2:Y:S01]  /*a7d0*/  LDL.LU.64 R124, [R1+0x90] ;  /* 0x00009000017c7983 */ /* 0x000ea20000300a00 */
[----:B---3--:R-:W-:-:S04]  /*a7e0*/  IMAD.WIDE R128, R200, 0x4, R108 ;  /* 0x00000004c8807825 */ /* 0x008fc800078e026c */
[----:B----4-:R-:W-:-:S04]  /*a7f0*/  IMAD.WIDE R106, R200, 0x4, R184 ;  /* 0x00000004c86a7825 */ /* 0x010fc800078e02b8 */
[----:B------:R-:W-:-:S04]  /*a800*/  IMAD.WIDE R110, R200, 0x4, R114 ;  /* 0x00000004c86e7825 */ /* 0x000fc800078e0272 */
[----:B------:R-:W-:-:S04]  /*a810*/  IMAD.WIDE R144, R200, 0x4, R218 ;  /* 0x00000004c8907825 */ /* 0x000fc800078e02da */
[----:B------:R-:W-:Y:S01]  /*a820*/  IMAD.WIDE R116, R200, 0x4, R192 ;  /* 0x00000004c8747825 */ /* 0x000fe200078e02c0 */
[----:B------:R-:W-:Y:S01]  /*a830*/  ISETP.GE.U32.AND P4, PT, R0, 0x7fffff50, PT ;  /* 0x7fffff500000780c */ /* 0x000fe20003f86070 */
[----:B------:R-:W-:Y:S02]  /*a840*/  LDGSTS.E [R201+0x46800], desc[UR26][R120.64], !P2 ;  /* 0x4680000078c97fae */ /* 0x000fe4000d1a101a */
[C---:B------:R-:W-:Y:S02]  /*a850*/  IMAD.WIDE R102, R200.reuse, 0x4, R176 ;  /* 0x00000004c8667825 */ /* 0x040fe400078e02b0 */
[----:B------:R-:W3:Y:S02]  /*a860*/  LDL.LU.64 R176, [R1+0x88] ;  /* 0x0000880001b07983 */ /* 0x000ee40000300a00 */
[C---:B------:R-:W-:Y:S02]  /*a870*/  IMAD.WIDE R108, R200.reuse, 0x4, R226 ;  /* 0x00000004c86c7825 */ /* 0x040fe400078e02e2 */
[----:B------:R-:W4:Y:S02]  /*a880*/  LDL.LU.64 R184, [R1+0x80] ;  /* 0x0000800001b87983 */ /* 0x000f240000300a00 */
[----:B------:R-:W-:-:S02]  /*a890*/  IMAD.WIDE R114, R200, 0x4, R208 ;  /* 0x00000004c8727825 */ /* 0x000fc400078e02d0 */
[----:B------:R-:W4:Y:S04]  /*a8a0*/  LDL.LU.64 R226, [R1+0x78] ;  /* 0x0000780001e27983 */ /* 0x000f280000300a00 */
[----:B------:R-:W4:Y:S04]  /*a8b0*/  LDL.LU.64 R132, [R1+0x70] ;  /* 0x0000700001847983 */ /* 0x000f280000300a00 */
[----:B------:R-:W4:Y:S04]  /*a8c0*/  LDL.LU.64 R218, [R1+0x68] ;  /* 0x0000680001da7983 */ /* 0x000f280000300a00 */
[----:B------:R-:W4:Y:S04]  /*a8d0*/  LDL.LU.64 R208, [R1+0x60] ;  /* 0x0000600001d07983 */ /* 0x000f280000300a00 */
[----:B------:R-:W4:Y:S01]  /*a8e0*/  LDL.LU.64 R192, [R1+0x58] ;  /* 0x0000580001c07983 */ /* 0x000f220000300a00 */
[----:B------:R-:W-:-:S02]  /*a8f0*/  VIADD R0, R4, 0xffffff6e ;  /* 0xffffff6e04007836 */ /* 0x000fc40000000000 */
[----:B------:R-:W-:Y:S01]  /*a900*/  IMAD.WIDE R166, R200, 0x4, R250 ;  /* 0x00000004c8a67825 */ /* 0x000fe200078e02fa */
[----:B------:R-:W-:Y:S01]  /*a910*/  LDGSTS.E [R201+0x46a00], desc[UR26][R98.64], !P2 ;  /* 0x46a0000062c97fae */ /* 0x000fe2000d1a101a */
[----:B------:R-:W2:Y:S03]  /*a920*/  LDC R4, c[0x0][0x3a0] ;  /* 0x0000e800ff047b82 */ /* 0x000ea60000000800 */
        /* <DEDUP_REMOVED lines=10> */
[----:B------:R-:W-:-:S02]  /*a9d0*/  VIADD R0, R5, 0xffffff6c ;  /* 0xffffff6c05007836 */ /* 0x000fc40000000000 */
[----:B------:R-:W4:Y:S01]  /*a9e0*/  LDL.LU.64 R168, [R1+0x50] ;  /* 0x0000500001a87983 */ /* 0x000f220000300a00 */
[----:B------:R-:W1:Y:S03]  /*a9f0*/  LDC R5, c[0x0][0x3a0] ;  /* 0x0000e800ff057b82 */ /* 0x000e660000000800 */
[----:B------:R-:W-:Y:S04]  /*aa00*/  LDGSTS.E [R201+0x47800], desc[UR26][R144.64], !P3 ;  /* 0x4780000090c97fae */ /* 0x000fe8000d9a101a */
[----:B------:R-:W4:Y:S04]  /*aa10*/  LDL.LU.64 R164, [R1+0x48] ;  /* 0x0000480001a47983 */ /* 0x000f280000300a00 */
[----:B------:R-:W-:Y:S01]  /*aa20*/  LDGSTS.E [R201+0x47a00], desc[UR26][R114.64], !P3 ;  /* 0x47a0000072c97fae */ /* 0x000fe2000d9a101a */
[----:B--2---:R-:W-:-:S03]  /*aa30*/  IMAD.WIDE R118, R200, 0x4, R118 ;  /* 0x00000004c8767825 */ /* 0x004fc600078e0276 */
[----:B------:R-:W2:Y:S01]  /*aa40*/  LDL.LU.64 R136, [R1+0x40] ;  /* 0x0000400001887983 */ /* 0x000ea20000300a00 */
[----:B------:R-:W-:-:S03]  /*aa50*/  IMAD.WIDE R152, R200, 0x4, R124 ;  /* 0x00000004c8987825 */ /* 0x000fc600078e027c */
[----:B------:R-:W-:Y:S04]  /*aa60*/  LDGSTS.E [R201+0x47c00], desc[UR26][R116.64], !P3 ;  /* 0x47c0000074c97fae */ /* 0x000fe8000d9a101a */
[----:B------:R-:W2:Y:S04]  /*aa70*/  LDL.LU.64 R150, [R1+0x38] ;  /* 0x0000380001967983 */ /* 0x000ea80000300a00 */
[----:B------:R-:W-:Y:S01]  /*aa80*/  LDGSTS.E [R201+0x47e00], desc[UR26][R118.64], !P3 ;  /* 0x47e0000076c97fae */ /* 0x000fe2000d9a101a */
[----:B------:R-:W-:Y:S01]  /*aa90*/  ISETP.GE.U32.AND P3, PT, R0, 0x7fffff4d, PT ;  /* 0x7fffff4d0000780c */ /* 0x000fe20003f66070 */
[----:B------:R-:W-:-:S02]  /*aaa0*/  VIADD R0, R130, 0xffffff6b ;  /* 0xffffff6b82007836 */ /* 0x000fc40000000000 */
[----:B------:R-:W-:Y:S01]  /*aab0*/  LDGSTS.E [R201+0x48000], desc[UR26][R152.64], !P4 ;  /* 0x4800000098c97fae */ /* 0x000fe2000e1a101a */
[----:B---3--:R-:W-:-:S03]  /*aac0*/  IMAD.WIDE R122, R200, 0x4, R176 ;  /* 0x00000004c87a7825 */ /* 0x008fc600078e02b0 */
[----:B------:R-:W3:Y:S01]  /*aad0*/  LDL.LU.64 R176, [R1+0x30] ;  /* 0x0000300001b07983 */ /* 0x000ee20000300a00 */
[----:B----4-:R-:W-:-:S03]  /*aae0*/  IMAD.WIDE R124, R200, 0x4, R184 ;  /* 0x00000004c87c7825 */ /* 0x010fc600078e02b8 */
[----:B------:R-:W4:Y:S01]  /*aaf0*/  LDL.LU.64 R156, [R1+0x28] ;  /* 0x00002800019c7983 */ /* 0x000f220000300a00 */
[----:B------:R-:W-:-:S03]  /*ab00*/  IMAD.WIDE R126, R200, 0x4, R226 ;  /* 0x00000004c87e7825 */ /* 0x000fc600078e02e2 */
[----:B------:R-:W3:Y:S01]  /*ab10*/  LDL.LU.64 R184, [R1+0x20] ;  /* 0x0000200001b87983 */ /* 0x000ee20000300a00 */
[----:B------:R-:W-:-:S03]  /*ab20*/  IMAD.WIDE R160, R200, 0x4, R132 ;  /* 0x00000004c8a07825 */ /* 0x000fc600078e0284 */
[----:B------:R-:W3:Y:S01]  /*ab30*/  LDL.LU.64 R226, [R1+0x18] ;  /* 0x0000180001e27983 */ /* 0x000ee20000300a00 */
[----:B------:R-:W-:-:S03]  /*ab40*/  IMAD.WIDE R130, R200, 0x4, R218 ;  /* 0x00000004c8827825 */ /* 0x000fc600078e02da */
[----:B------:R-:W3:Y:S01]  /*ab50*/  LDL.LU.64 R218, [R1+0x10] ;  /* 0x0000100001da7983 */ /* 0x000ee20000300a00 */
[----:B------:R-:W-:-:S03]  /*ab60*/  IMAD.WIDE R132, R200, 0x4, R208 ;  /* 0x00000004c8847825 */ /* 0x000fc600078e02d0 */
[----:B------:R-:W3:Y:S01]  /*ab70*/  LDL.LU.64 R208, [R1+0x8] ;  /* 0x0000080001d07983 */ /* 0x000ee20000300a00 */
[----:B------:R-:W-:-:S03]  /*ab80*/  IMAD.WIDE R134, R200, 0x4, R192 ;  /* 0x00000004c8867825 */ /* 0x000fc600078e02c0 */
[----:B------:R-:W3:Y:S04]  /*ab90*/  LDL.LU.64 R192, [R1] ;  /* 0x0000000001c07983 */ /* 0x000ee80000300a00 */
[----:B------:R-:W4:Y:S04]  /*aba0*/  LDL.LU.64 R6, [R1+0x248] ;  /* 0x0002480001067983 */ /* 0x000f280000300a00 */
[----:B------:R-:W4:Y:S04]  /*abb0*/  LDL.LU.64 R24, [R1+0x240] ;  /* 0x0002400001187983 */ /* 0x000f280000300a00 */
[----:B------:R-:W-:Y:S04]  /*abc0*/  LDGSTS.E [R201+0x48200], desc[UR26][R122.64], !P4 ;  /* 0x482000007ac97fae */ /* 0x000fe8000e1a101a */
[----:B------:R-:W-:Y:S04]  /*abd0*/  LDGSTS.E [R201+0x48400], desc[UR26][R124.64], !P4 ;  /* 0x484000007cc97fae */ /* 0x000fe8000e1a101a */
[----:B------:R-:W-:Y:S01]  /*abe0*/  LDGSTS.E [R201+0x48600], desc[UR26][R126.64], !P4 ;  /* 0x486000007ec97fae */ /* 0x000fe2000e1a101a */
[----:B------:R-:W-:-:S04]  /*abf0*/  IMAD.WIDE R146, R200, 0x4, R164 ;  /* 0x00000004c8927825 */ /* 0x000fc800078e02a4 */
[----:B--2---:R-:W-:Y:S01]  /*ac00*/  IMAD.WIDE R148, R200, 0x4, R136 ;  /* 0x00000004c8947825 */ /* 0x004fe200078e0288 */
[----:B------:R-:W-:Y:S01]  /*ac10*/  ISETP.GE.U32.AND P4, PT, R0, 0x7fffff4c, PT ;  /* 0x7fffff4c0000780c */ /* 0x000fe20003f86070 */
[----:B------:R-:W2:Y:S04]  /*ac20*/  LDL.LU.64 R136, [R1+0x220] ;  /* 0x0002200001887983 */ /* 0x000ea80000300a00 */
[----:B------:R-:W2:Y:S01]  /*ac30*/  LDL.LU.64 R250, [R1+0x228] ;  /* 0x0002280001fa7983 */ /* 0x000ea20000300a00 */
[----:B------:R-:W-:Y:S02]  /*ac40*/  IADD3 R0, PT, PT, R4, -0x96, RZ ;  /* 0xffffff6a04007810 */ /* 0x000fe40007ffe0ff */
[----:B------:R-:W3:Y:S01]  /*ac50*/  LDC R4, c[0x0][0x3a0] ;  /* 0x0000e800ff047b82 */ /* 0x000ee20000000800 */
[----:B------:R-:W-:Y:S01]  /*ac60*/  LDGSTS.E [R201+0x48800], desc[UR26][R160.64], !P2 ;  /* 0x48800000a0c97fae */ /* 0x000fe2000d1a101a */
[----:B------:R-:W-:-:S03]  /*ac70*/  IMAD.WIDE R168, R200, 0x4, R168 ;  /* 0x00000004c8a87825 */ /* 0x000fc600078e02a8 */
[----:B------:R-:W-:Y:S04]  /*ac80*/  LDGSTS.E [R201+0x48a00], desc[UR26][R130.64], !P2 ;  /* 0x48a0000082c97fae */ /* 0x000fe8000d1a101a */
[----:B------:R-:W-:Y:S01]  /*ac90*/  LDGSTS.E [R201+0x48c00], desc[UR26][R132.64], !P2 ;  /* 0x48c0000084c97fae */ /* 0x000fe2000d1a101a */
[----:B------:R-:W-:-:S03]  /*aca0*/  IMAD.WIDE R150, R200, 0x4, R150 ;  /* 0x00000004c8967825 */ /* 0x000fc600078e0296 */
[----:B------:R-:W-:Y:S01]  /*acb0*/  LDGSTS.E [R201+0x48e00], desc[UR26][R134.64], !P2 ;  /* 0x48e0000086c97fae */ /* 0x000fe2000d1a101a */
[----:B------:R-:W-:Y:S01]  /*acc0*/  ISETP.GE.U32.AND P2, PT, R0, 0x7fffff4b, PT ;  /* 0x7fffff4b0000780c */ /* 0x000fe20003f46070 */
[----:B-1----:R-:W-:Y:S02]  /*acd0*/  VIADD R0, R3, 0xffffff69 ;  /* 0xffffff6903007836 */ /* 0x002fe40000000000 */
[----:B------:R-:W1:Y:S01]  /*ace0*/  LDC R3, c[0x0][0x3a0] ;  /* 0x0000e800ff037b82 */ /* 0x000e620000000800 */
[----:B------:R-:W-:Y:S04]  /*acf0*/  LDGSTS.E [R201+0x49000], desc[UR26][R168.64], !P6 ;  /* 0x49000000a8c97fae */ /* 0x000fe8000f1a101a */
[----:B------:R-:W-:Y:S04]  /*ad00*/  LDGSTS.E [R201+0x49200], desc[UR26][R146.64], !P6 ;  /* 0x4920000092c97fae */ /* 0x000fe8000f1a101a */
[----:B------:R-:W-:Y:S04]  /*ad10*/  LDGSTS.E [R201+0x49400], desc[UR26][R148.64], !P6 ;  /* 0x4940000094c97fae */ /* 0x000fe8000f1a101a */
[----:B------:R-:W-:Y:S01]  /*ad20*/  LDGSTS.E [R201+0x49600], desc[UR26][R150.64], !P6 ;  /* 0x4960000096c97fae */ /* 0x000fe2000f1a101a */
[----:B------:R-:W-:Y:S01]  /*ad30*/  ISETP.GE.U32.AND P6, PT, R0, 0x7fffff4a, PT ;  /* 0x7fffff4a0000780c */ /* 0x000fe20003fc6070 */
[----:B------:R-:W-:-:S02]  /*ad40*/  VIADD R0, R162, 0xffffff68 ;  /* 0xffffff68a2007836 */ /* 0x000fc40000000000 */
[----:B---3--:R-:W-:-:S04]  /*ad50*/  IMAD.WIDE R164, R200, 0x4, R192 ;  /* 0x00000004c8a47825 */ /* 0x008fc800078e02c0 */
[C---:B------:R-:W-:Y:S02]  /*ad60*/  IMAD.WIDE R192, R200.reuse, 0x4, R248 ;  /* 0x00000004c8c07825 */ /* 0x040fe400078e02f8 */
[----:B------:R-:W3:Y:S02]  /*ad70*/  LDL.LU.64 R248, [R1+0x238] ;  /* 0x0002380001f87983 */ /* 0x000ee40000300a00 */
[----:B------:R-:W-:-:S04]  /*ad80*/  IMAD.WIDE R176, R200, 0x4, R176 ;  /* 0x00000004c8b07825 */ /* 0x000fc800078e02b0 */
[C---:B----4-:R-:W-:Y:S01]  /*ad90*/  IMAD.WIDE R154, R200.reuse, 0x4, R156 ;  /* 0x00000004c89a7825 */ /* 0x050fe200078e029c */
[----:B------:R-:W-:Y:S03]  /*ada0*/  LDGSTS.E [R201+0x49800], desc[UR26][R176.64], !P3 ;  /* 0x49800000b0c97fae */ /* 0x000fe6000d9a101a */
[C---:B------:R-:W-:Y:S01]  /*adb0*/  IMAD.WIDE R156, R200.reuse, 0x4, R184 ;  /* 0x00000004c89c7825 */ /* 0x040fe200078e02b8 */
[----:B------:R-:W-:Y:S03]  /*adc0*/  LDGSTS.E [R201+0x49a00], desc[UR26][R154.64], !P3 ;  /* 0x49a000009ac97fae */ /* 0x000fe6000d9a101a */
[C---:B------:R-:W-:Y:S01]  /*add0*/  IMAD.WIDE R158, R200.reuse, 0x4, R226 ;  /* 0x00000004c89e7825 */ /* 0x040fe200078e02e2 */
[----:B------:R-:W-:Y:S01]  /*ade0*/  LDGSTS.E [R201+0x49c00], desc[UR26][R156.64], !P3 ;  /* 0x49c000009cc97fae */ /* 0x000fe2000d9a101a */
[----:B------:R-:W4:Y:S02]  /*adf0*/  LDC R226, c[0x0][0x3a0] ;  /* 0x0000e800ffe27b82 */ /* 0x000f240000000800 */
[C---:B------:R-:W-:Y:S01]  /*ae00*/  IMAD.WIDE R184, R200.reuse, 0x4, R218 ;  /* 0x00000004c8b87825 */ /* 0x040fe200078e02da */
[----:B------:R-:W-:Y:S03]  /*ae10*/  LDGSTS.E [R201+0x49e00], desc[UR26][R158.64], !P3 ;  /* 0x49e000009ec97fae */ /* 0x000fe6000d9a101a */
[----:B------:R-:W-:Y:S01]  /*ae20*/  IMAD.WIDE R162, R200, 0x4, R208 ;  /* 0x00000004c8a27825 */ /* 0x000fe200078e02d0 */
[----:B------:R-:W-:Y:S01]  /*ae30*/  ISETP.GE.U32.AND P3, PT, R0, 0x7fffff49, PT ;  /* 0x7fffff490000780c */ /* 0x000fe20003f66070 */
[----:B------:R-:W-:Y:S01]  /*ae40*/  LDGSTS.E [R201+0x4a000], desc[UR26][R184.64], !P4 ;  /* 0x4a000000b8c97fae */ /* 0x000fe2000e1a101a */
[----:B------:R-:W-:Y:S01]  /*ae50*/  IADD3 R0, PT, PT, R5, -0x99, RZ ;  /* 0xffffff6705007810 */ /* 0x000fe20007ffe0ff */
[C---:B------:R-:W-:Y:S01]  /*ae60*/  IMAD.WIDE R170, R200.reuse, 0x4, R246 ;  /* 0x00000004c8aa7825 */ /* 0x040fe200078e02f6 */
[----:B------:R-:W2:Y:S01]  /*ae70*/  LDC R5, c[0x0][0x3a0] ;  /* 0x0000e800ff057b82 */ /* 0x000ea20000000800 */
[----:B------:R-:W-:Y:S02]  /*ae80*/  LDGSTS.E [R201+0x4a200], desc[UR26][R162.64], !P4 ;  /* 0x4a200000a2c97fae */ /* 0x000fe4000e1a101a */
[----:B------:R-:W-:-:S02]  /*ae90*/  IMAD.WIDE R172, R200, 0x4, R244 ;  /* 0x00000004c8ac7825 */ /* 0x000fc400078e02f4 */
[----:B------:R-:W-:Y:S02]  /*aea0*/  LDGSTS.E [R201+0x4a400], desc[UR26][R164.64], !P4 ;  /* 0x4a400000a4c97fae */ /* 0x000fe4000e1a101a */
[----:B------:R-:W-:Y:S02]  /*aeb0*/  IMAD.WIDE R174, R200, 0x4, R174 ;  /* 0x00000004c8ae7825 */ /* 0x000fe400078e02ae */
[----:B------:R-:W-:Y:S01]  /*aec0*/  LDGSTS.E [R201+0x4a600], desc[UR26][R166.64], !P4 ;  /* 0x4a600000a6c97fae */ /* 0x000fe2000e1a101a */
[----:B------:R-:W-:Y:S01]  /*aed0*/  ISETP.GE.U32.AND P4, PT, R0, 0x7fffff48, PT ;  /* 0x7fffff480000780c */ /* 0x000fe20003f86070 */
[----:B------:R-:W-:Y:S02]  /*aee0*/  VIADD R0, R4, 0xffffff66 ;  /* 0xffffff6604007836 */ /* 0x000fe40000000000 */
[----:B------:R-:W-:Y:S01]  /*aef0*/  LDGSTS.E [R201+0x4a800], desc[UR26][R192.64], !P2 ;  /* 0x4a800000c0c97fae */ /* 0x000fe2000d1a101a */
[----:B------:R-:W-:Y:S01]  /*af00*/  IMAD.WIDE R208, R200, 0x4, R242 ;  /* 0x00000004c8d07825 */ /* 0x000fe200078e02f2 */
[----:B------:R-:W2:Y:S02]  /*af10*/  LDC R4, c[0x0][0x3a0] ;  /* 0x0000e800ff047b82 */ /* 0x000ea40000000800 */
[----:B------:R-:W-:Y:S04]  /*af20*/  LDGSTS.E [R201+0x4aa00], desc[UR26][R170.64], !P2 ;  /* 0x4aa00000aac97fae */ /* 0x000fe8000d1a101a */
[----:B------:R-:W-:Y:S04]  /*af30*/  LDGSTS.E [R201+0x4ac00], desc[UR26][R172.64], !P2 ;  /* 0x4ac00000acc97fae */ /* 0x000fe8000d1a101a */
[----:B------:R-:W-:Y:S01]  /*af40*/  LDGSTS.E [R201+0x4ae00], desc[UR26][R174.64], !P2 ;  /* 0x4ae00000aec97fae */ /* 0x000fe2000d1a101a */
[----:B------:R-:W-:Y:S01]  /*af50*/  ISETP.GE.U32.AND P2, PT, R0, 0x7fffff47, PT ;  /* 0x7fffff470000780c */ /* 0x000fe20003f46070 */
[----:B-1----:R-:W-:-:S02]  /*af60*/  VIADD R0, R3, 0xffffff65 ;  /* 0xffffff6503007836 */ /* 0x002fc40000000000 */
        /* <DEDUP_REMOVED lines=12> */
[----:B------:R-:W-:Y:S01]  /*b030*/  IMAD.WIDE R188, R200, 0x4, R188 ;  /* 0x00000004c8bc7825 */ /* 0x000fe200078e02bc */
[----:B----4-:R-:W-:Y:S01]  /*b040*/  IADD3 R0, PT, PT, R226, -0x9c, RZ ;  /* 0xffffff64e2007810 */ /* 0x010fe20007ffe0ff */
[----:B------:R-:W-:Y:S01]  /*b050*/  LDGSTS.E [R201+0x4ba00], desc[UR26][R186.64], !P3 ;  /* 0x4ba00000bac97fae */ /* 0x000fe2000d9a101a */
[----:B------:R-:W4:Y:S01]  /*b060*/  LDC R240, c[0x0][0x3a0] ;  /* 0x0000e800fff07b82 */ /* 0x000f220000000800 */
        /* <DEDUP_REMOVED lines=12> */
[----:B------:R-:W-:Y:S01]  /*b130*/  LDGSTS.E [R201+0x4c600], desc[UR26][R198.64], !P4 ;  /* 0x4c600000c6c97fae */ /* 0x000fe2000e1a101a */
[----:B------:R-:W-:Y:S01]  /*b140*/  IMAD.WIDE R210, R200, 0x4, R210 ;  /* 0x00000004c8d27825 */ /* 0x000fe200078e02d2 */
[----:B------:R-:W2:Y:S01]  /*b150*/  LDC R5, c[0x0][0x3a0] ;  /* 0x0000e800ff057b82 */ /* 0x000ea20000000800 */
[----:B------:R-:W-:Y:S01]  /*b160*/  ISETP.GE.U32.AND P4, PT, R0, 0x7fffff44, PT ;  /* 0x7fffff440000780c */ /* 0x000fe20003f86070 */
[----:B------:R-:W2:Y:S01]  /*b170*/  LDL.LU.64 R246, [R1+0x230] ;  /* 0x0002300001f67983 */ /* 0x000ea20000300a00 */
[----:B-1----:R-:W-:-:S02]  /*b180*/  VIADD R0, R3, 0xffffff62 ;  /* 0xffffff6203007836 */ /* 0x002fc40000000000 */
[----:B------:R-:W-:Y:S01]  /*b190*/  VIADD R3, R232, 0xffffff60 ;  /* 0xffffff60e8037836 */ /* 0x000fe20000000000 */
[----:B------:R-:W4:Y:S01]  /*b1a0*/  LDL.LU.64 R32, [R1+0x218] ;  /* 0x0002180001207983 */ /* 0x000f220000300a00 */
[C---:B------:R-:W-:Y:S02]  /*b1b0*/  IMAD.WIDE R232, R200.reuse, 0x4, R24 ;  /* 0x00000004c8e87825 */ /* 0x040fe400078e0218 */
[----:B------:R-:W1:Y:S02]  /*b1c0*/  S2R R25, SR_TID.X ;  /* 0x0000000000197919 */ /* 0x000e640000002100 */
[C---:B------:R-:W-:Y:S01]  /*b1d0*/  IMAD.WIDE R212, R200.reuse, 0x4, R212 ;  /* 0x00000004c8d47825 */ /* 0x040fe200078e02d4 */
[----:B------:R-:W4:Y:S03]  /*b1e0*/  LDL.LU.64 R14, [R1+0x210] ;  /* 0x00021000010e7983 */ /* 0x000f260000300a00 */
        /* <DEDUP_REMOVED lines=10> */
[----:B------:R-:W-:Y:S01]  /*b290*/  IMAD.WIDE R224, R200, 0x4, R224 ;  /* 0x00000004c8e07825 */ /* 0x000fe200078e02e0 */
[----:B------:R-:W-:Y:S01]  /*b2a0*/  LDGSTS.E [R201+0x4ce00], desc[UR26][R216.64], !P2 ;  /* 0x4ce00000d8c97fae */ /* 0x000fe2000d1a101a */
[----:B-1----:R-:W-:-:S03]  /*b2b0*/  LOP3.LUT R25, R25, 0x1f, RZ, 0xc0, !PT ;  /* 0x0000001f19197812 */ /* 0x002fc600078ec0ff */
[----:B------:R-:W-:Y:S04]  /*b2c0*/  LDGSTS.E [R201+0x4d000], desc[UR26][R238.64], !P6 ;  /* 0x4d000000eec97fae */ /* 0x000fe8000f1a101a */
[----:B------:R-:W-:Y:S04]  /*b2d0*/  LDGSTS.E [R201+0x4d200], desc[UR26][R220.64], !P6 ;  /* 0x4d200000dcc97fae */ /* 0x000fe8000f1a101a */
[----:B------:R-:W-:Y:S04]  /*b2e0*/  LDGSTS.E [R201+0x4d400], desc[UR26][R222.64], !P6 ;  /* 0x4d400000dec97fae */ /* 0x000fe8000f1a101a */
[----:B------:R-:W-:Y:S01]  /*b2f0*/  LDGSTS.E [R201+0x4d600], desc[UR26][R224.64], !P6 ;  /* 0x4d600000e0c97fae */ /* 0x000fe2000f1a101a */
[----:B------:R-:W-:-:S03]  /*b300*/  ISETP.GE.AND P6, PT, R25, R3, PT ;  /* 0x000000031900720c */ /* 0x000fc60003fc6270 */
[----:B------:R-:W4:Y:S04]  /*b310*/  LDL.LU.64 R8, [R1+0x1f8] ;  /* 0x0001f80001087983 */ /* 0x000f280000300a00 */
[----:B------:R-:W4:Y:S04]  /*b320*/  LDL.LU.64 R6, [R1+0x1f0] ;  /* 0x0001f00001067983 */ /* 0x000f280000300a00 */
[----:B------:R-:W4:Y:S01]  /*b330*/  LDL.LU.64 R24, [R1+0x1e8] ;  /* 0x0001e80001187983 */ /* 0x000f220000300a00 */
[----:B------:R-:W-:-:S04]  /*b340*/  IMAD.WIDE R242, R200, 0x4, R136 ;  /* 0x00000004c8f27825 */ /* 0x000fc800078e0288 */
[----:B---3--:R-:W-:-:S05]  /*b350*/  IMAD.WIDE R248, R200, 0x4, R248 ;  /* 0x00000004c8f87825 */ /* 0x008fca00078e02f8 */
[----:B------:R-:W-:Y:S04]  /*b360*/  STL.64 [R1+0x80], R248 ;  /* 0x000080f801007387 */ /* 0x000fe80000100a00 */
[----:B------:R-:W3:Y:S01]  /*b370*/  LDL.LU.64 R136, [R1+0x1d8] ;  /* 0x0001d80001887983 */ /* 0x000ee20000300a00 */
[----:B------:R-:W-:Y:S01]  /*b380*/  ISETP.GE.U32.AND P2, PT, R0, 0x7fffff43, PT ;  /* 0x7fffff430000780c */ /* 0x000fe20003f46070 */
[----:B------:R-:W-:-:S04]  /*b390*/  IMAD.WIDE R236, R200, 0x4, R236 ;  /* 0x00000004c8ec7825 */ /* 0x000fc800078e02ec */
[C---:B------:R-:W-:Y:S01]  /*b3a0*/  IMAD.WIDE R228, R200.reuse, 0x4, R228 ;  /* 0x00000004c8e47825 */ /* 0x040fe200078e02e4 */
[----:B------:R-:W-:Y:S03]  /*b3b0*/  LDGSTS.E [R201+0x4d800], desc[UR26][R236.64], !P3 ;  /* 0x4d800000ecc97fae */ /* 0x000fe6000d9a101a */
[C---:B------:R-:W-:Y:S01]  /*b3c0*/  IMAD.WIDE R230, R200.reuse, 0x4, R230 ;  /* 0x00000004c8e67825 */ /* 0x040fe200078e02e6 */
[----:B------:R-:W-:Y:S03]  /*b3d0*/  LDGSTS.E [R201+0x4da00], desc[UR26][R228.64], !P3 ;  /* 0x4da00000e4c97fae */ /* 0x000fe6000d9a101a */
[----:B------:R-:W-:Y:S01]  /*b3e0*/  IMAD.WIDE R244, R200, 0x4, R250 ;  /* 0x00000004c8f47825 */ /* 0x000fe200078e02fa */
[----:B------:R-:W-:Y:S04]  /*b3f0*/  LDGSTS.E [R201+0x4dc00], desc[UR26][R230.64], !P3 ;  /* 0x4dc00000e6c97fae */ /* 0x000fe8000d9a101a */
[----:B------:R-:W-:Y:S01]  /*b400*/  LDGSTS.E [R201+0x4de00], desc[UR26][R232.64], !P3 ;  /* 0x4de00000e8c97fae */ /* 0x000fe2000d9a101a */
[----:B------:R-:W-:Y:S01]  /*b410*/  IADD3 R0, PT, PT, R4, -0x9f, RZ ;  /* 0xffffff6104007810 */ /* 0x000fe20007ffe0ff */
[----:B------:R-:W-:Y:S01]  /*b420*/  IMAD.WIDE R206, R200, 0x4, R206 ;  /* 0x00000004c8ce7825 */ /* 0x000fe200078e02ce */
[----:B------:R-:W1:Y:S01]  /*b430*/  LDC R4, c[0x0][0x3a0] ;  /* 0x0000e800ff047b82 */ /* 0x000e620000000800 */
[----:B------:R-:W-:Y:S01]  /*b440*/  LDGSTS.E [R201+0x4e000], desc[UR26][R248.64], !P4 ;  /* 0x4e000000f8c97fae */ /* 0x000fe2000e1a101a */
[----:B------:R-:W-:Y:S01]  /*b450*/  ISETP.GE.U32.AND P3, PT, R0, 0x7fffff42, PT ;  /* 0x7fffff420000780c */ /* 0x000fe20003f66070 */
[----:B--2---:R-:W-:-:S04]  /*b460*/  IMAD.WIDE R246, R200, 0x4, R246 ;  /* 0x00000004c8f67825 */ /* 0x004fc800078e02f6 */
[C---:B----4-:R-:W-:Y:S01]  /*b470*/  IMAD.WIDE R32, R200.reuse, 0x4, R32 ;  /* 0x00000004c8207825 */ /* 0x050fe200078e0220 */
[----:B------:R-:W-:Y:S04]  /*b480*/  STL.64 [R1+0xf8], R246 ;  /* 0x0000f8f601007387 */ /* 0x000fe80000100a00 */
[----:B------:R-:W-:Y:S01]  /*b490*/  LDGSTS.E [R201+0x4e200], desc[UR26][R246.64], !P4 ;  /* 0x4e200000f6c97fae */ /* 0x000fe2000e1a101a */
[----:B------:R-:W-:-:S03]  /*b4a0*/  IMAD.WIDE R14, R200, 0x4, R14 ;  /* 0x00000004c80e7825 */ /* 0x000fc600078e020e */
[----:B------:R-:W-:Y:S04]  /*b4b0*/  STL.64 [R1+0xf0], R244 ;  /* 0x0000f0f401007387 */ /* 0x000fe80000100a00 */
[----:B------:R-:W-:Y:S01]  /*b4c0*/  LDGSTS.E [R201+0x4e400], desc[UR26][R244.64], !P4 ;  /* 0x4e400000f4c97fae */ /* 0x000fe2000e1a101a */
[----:B------:R-:W-:-:S03]  /*b4d0*/  IMAD.WIDE R12, R200, 0x4, R12 ;  /* 0x00000004c80c7825 */ /* 0x000fc600078e020c */
[----:B------:R-:W-:Y:S04]  /*b4e0*/  STL.64 [R1+0xe8], R242 ;  /* 0x0000e8f201007387 */ /* 0x000fe80000100a00 */
[----:B------:R-:W-:Y:S01]  /*b4f0*/  LDGSTS.E [R201+0x4e600], desc[UR26][R242.64], !P4 ;  /* 0x4e600000f2c97fae */ /* 0x000fe2000e1a101a */
[----:B------:R-:W-:-:S03]  /*b500*/  IMAD.WIDE R10, R200, 0x4, R10 ;  /* 0x00000004c80a7825 */ /* 0x000fc600078e020a */
[----:B------:R-:W-:Y:S04]  /*b510*/  STL.64 [R1+0x88], R32 ;  /* 0x0000882001007387 */ /* 0x000fe80000100a00 */
[----:B------:R-:W-:Y:S04]  /*b520*/  LDGSTS.E [R201+0x4e800], desc[UR26][R32.64], !P2 ;  /* 0x4e80000020c97fae */ /* 0x000fe8000d1a101a */
[----:B------:R-:W-:Y:S04]  /*b530*/  STL.64 [R1+0xe0], R14 ;  /* 0x0000e00e01007387 */ /* 0x000fe80000100a00 */
[----:B------:R-:W-:Y:S04]  /*b540*/  LDGSTS.E [R201+0x4ea00], desc[UR26][R14.64], !P2 ;  /* 0x4ea000000ec97fae */ /* 0x000fe8000d1a101a */
[----:B------:R-:W-:Y:S04]  /*b550*/  STL.64 [R1+0xd8], R12 ;  /* 0x0000d80c01007387 */ /* 0x000fe80000100a00 */
[----:B------:R-:W-:Y:S04]  /*b560*/  LDGSTS.E [R201+0x4ec00], desc[UR26][R12.64], !P2 ;  /* 0x4ec000000cc97fae */ /* 0x000fe8000d1a101a */
[----:B------:R2:W-:Y:S04]  /*b570*/  STL.64 [R1+0xd0], R10 ;  /* 0x0000d00a01007387 */ /* 0x0005e80000100a00 */
[----:B------:R2:W-:Y:S02]  /*b580*/  LDGSTS.E [R201+0x4ee00], desc[UR26][R10.64], !P2 ;  /* 0x4ee000000ac97fae */ /* 0x0005e4000d1a101a */
[----:B--2---:R-:W-:-:S04]  /*b590*/  IMAD.WIDE R10, R200, 0x4, R8 ;  /* 0x00000004c80a7825 */ /* 0x004fc800078e0208 */
[C---:B------:R-:W-:Y:S01]  /*b5a0*/  IMAD.WIDE R8, R200.reuse, 0x4, R6 ;  /* 0x00000004c8087825 */ /* 0x040fe200078e0206 */
[----:B------:R2:W-:Y:S03]  /*b5b0*/  STL.64 [R1+0x90], R10 ;  /* 0x0000900a01007387 */ /* 0x0005e60000100a00 */
[C---:B------:R-:W-:Y:S01]  /*b5c0*/  IMAD.WIDE R6, R200.reuse, 0x4, R24 ;  /* 0x00000004c8067825 */ /* 0x040fe200078e0218 */
[----:B------:R4:W-:Y:S04]  /*b5d0*/  STL.64 [R1+0xc8], R8 ;  /* 0x0000c80801007387 */ /* 0x0009e80000100a00 */
[----:B------:R1:W-:Y:S04]  /*b5e0*/  STL.64 [R1+0xc0], R6 ;  /* 0x0000c00601007387 */ /* 0x0003e80000100a00 */
[----:B------:R3:W-:Y:S04]  /*b5f0*/  STL.64 [R1+0x5f0], R206 ;  /* 0x0005f0ce01007387 */ /* 0x0007e80000100a00 */
[----:B------:R-:W3:Y:S04]  /*b600*/  LDL.LU.64 R246, [R1+0x1b8] ;  /* 0x0001b80001f67983 */ /* 0x000ee80000300a00 */
[----:B------:R-:W3:Y:S04]  /*b610*/  LDL.LU.64 R248, [R1+0x1b0] ;  /* 0x0001b00001f87983 */ /* 0x000ee80000300a00 */
[----:B------:R-:W3:Y:S04]  /*b620*/  LDL.LU.64 R250, [R1+0x1a8] ;  /* 0x0001a80001fa7983 */ /* 0x000ee80000300a00 */
[----:B------:R-:W-:Y:S04]  /*b630*/  LDGSTS.E [R201+0x4f000], desc[UR26][R10.64], !P3 ;  /* 0x4f0000000ac97fae */ /* 0x000fe8000d9a101a */
[----:B------:R-:W3:Y:S04]  /*b640*/  LDL.LU.64 R14, [R1+0x1a0] ;  /* 0x0001a000010e7983 */ /* 0x000ee80000300a00 */
[----:B------:R-:W-:Y:S04]  /*b650*/  LDGSTS.E [R201+0x4f200], desc[UR26][R8.64], !P3 ;  /* 0x4f20000008c97fae */ /* 0x000fe8000d9a101a */
[----:B--2---:R-:W2:Y:S04]  /*b660*/  LDL.LU.64 R10, [R1+0x198] ;  /* 0x00019800010a7983 */ /* 0x004ea80000300a00 */
[----:B------:R-:W-:Y:S04]  /*b670*/  LDGSTS.E [R201+0x4f400], desc[UR26][R6.64], !P3 ;  /* 0x4f40000006c97fae */ /* 0x000fe8000d9a101a */
[----:B----4-:R-:W4:Y:S04]  /*b680*/  LDL.LU.64 R8, [R1+0x190] ;  /* 0x0001900001087983 */ /* 0x010f280000300a00 */
[----:B------:R3:W-:Y:S04]  /*b690*/  LDGSTS.E [R201+0x4f600], desc[UR26][R206.64], !P3 ;  /* 0x4f600000cec97fae */ /* 0x0007e8000d9a101a */
[----:B-1----:R-:W4:Y:S04]  /*b6a0*/  LDL.LU.64 R6, [R1+0x188] ;  /* 0x0001880001067983 */ /* 0x002f280000300a00 */
[----:B------:R-:W4:Y:S04]  /*b6b0*/  LDL.LU.64 R24, [R1+0x180] ;  /* 0x0001800001187983 */ /* 0x000f280000300a00 */
[----:B------:R-:W4:Y:S01]  /*b6c0*/  LDL.LU.64 R12, [R1+0x178] ;  /* 0x00017800010c7983 */ /* 0x000f220000300a00 */
[----:B---3--:R-:W-:-:S03]  /*b6d0*/  IMAD.WIDE R206, R200, 0x4, R136 ;  /* 0x00000004c8ce7825 */ /* 0x008fc600078e0288 */
[----:B------:R-:W3:Y:S04]  /*b6e0*/  LDL.LU.64 R136, [R1+0x170] ;  /* 0x0001700001887983 */ /* 0x000ee80000300a00 */
[----:B------:R-:W3:Y:S01]  /*b6f0*/  LDL.LU.64 R32, [R1+0x168] ;  /* 0x0001680001207983 */ /* 0x000ee20000300a00 */
[----:B------:R-:W-:Y:S02]  /*b700*/  SEL R0, RZ, 0x4, P6 ;  /* 0x00000004ff007807 */ /* 0x000fe40003000000 */
[----:B------:R-:W-:Y:S01]  /*b710*/  ISETP.GT.AND P6, PT, R252, 0xbf, PT ;  /* 0x000000bffc00780c */ /* 0x000fe20003fc4270 */
[----:B------:R-:W-:Y:S01]  /*b720*/  IMAD.WIDE R204, R200, 0x4, R204 ;  /* 0x00000004c8cc7825 */ /* 0x000fe200078e02cc */
[----:B------:R1:W-:Y:S01]  /*b730*/  STL.64 [R1+0x608], R206 ;  /* 0x000608ce01007387 */ /* 0x0003e20000100a00 */
[----:B------:R-:W2:Y:S01]  /*b740*/  LDC R252, c[0x0][0x3a0] ;  /* 0x0000e800fffc7b82 */ /* 0x000ea20000000800 */
[----:B------:R-:W-:-:S02]  /*b750*/  SEL R0, R0, RZ, P6 ;  /* 0x000000ff00007207 */ /* 0x000fc40003000000 */
[----:B------:R-:W-:-:S05]  /*b760*/  ISETP.GE.U32.AND P6, PT, R3, 0x7fffff41, PT ;  /* 0x7fffff410300780c */ /* 0x000fca0003fc6070 */
[----:B------:R-:W1:Y:S01]  /*b770*/  LDC R3, c[0x0][0x3a0] ;  /* 0x0000e800ff037b82 */ /* 0x000e620000000800 */
[----:B------:R-:W-:Y:S01]  /*b780*/  ISETP.NE.U32.AND P4, PT, R0, RZ, PT ;  /* 0x000000ff0000720c */ /* 0x000fe20003f85070 */
[----:B------:R-:W-:-:S05]  /*b790*/  VIADD R0, R240, 0xffffff5f ;  /* 0xffffff5ff0007836 */ /* 0x000fca0000000000 */
[----:B------:R-:W-:Y:S01]  /*b7a0*/  ISETP.GE.U32.AND P2, PT, R0, 0x7fffff40, PT ;  /* 0x7fffff400000780c */ /* 0x000fe20003f46070 */
[C---:B------:R-:W-:Y:S01]  /*b7b0*/  IMAD.WIDE R202, R200.reuse, 0x4, R202 ;  /* 0x00000004c8ca7825 */ /* 0x040fe200078e02ca */
[----:B------:R-:W-:Y:S01]  /*b7c0*/  IADD3 R0, PT, PT, R5, -0xa2, RZ ;  /* 0xffffff5e05007810 */ /* 0x000fe20007ffe0ff */
[----:B------:R1:W-:Y:S02]  /*b7d0*/  LDGSTS.E [R201+0x4f800], desc[UR26][R206.64], !P6 ;  /* 0x4f800000cec97fae */ /* 0x0003e4000f1a101a */
[----:B------:R-:W-:Y:S01]  /*b7e0*/  IMAD.WIDE R138, R200, 0x4, R138 ;  /* 0x00000004c88a7825 */ /* 0x000fe200078e028a */
[----:B------:R-:W-:Y:S01]  /*b7f0*/  ISETP.GE.U32.AND P3, PT, R0, 0x7fffff3f, PT ;  /* 0x7fffff3f0000780c */ /* 0x000fe20003f66070 */
[----:B------:R1:W-:Y:S04]  /*b800*/  LDGSTS.E [R201+0x4fa00], desc[UR26][R204.64], !P6 ;  /* 0x4fa00000ccc97fae */ /* 0x0003e8000f1a101a */
[----:B------:R1:W-:Y:S04]  /*b810*/  LDGSTS.E [R201+0x4fc00], desc[UR26][R202.64], !P6 ;  /* 0x4fc00000cac97fae */ /* 0x0003e8000f1a101a */
[----:B-1----:R-:W3:Y:S01]  /*b820*/  LDL.LU.64 R206, [R1+0x158] ;  /* 0x0001580001ce7983 */ /* 0x002ee20000300a00 */
[----:B------:R-:W-:-:S03]  /*b830*/  VIADD R0, R3, 0xffffff5d ;  /* 0xffffff5d03007836 */ /* 0x000fc60000000000 */
[----:B------:R1:W-:Y:S01]  /*b840*/  STL.64 [R1+0x5f8], R204 ;  /* 0x0005f8cc01007387 */ /* 0x0003e20000100a00 */
[C---:B------:R-:W-:Y:S01]  /*b850*/  IMAD.WIDE R234, R143.reuse, 0x4, R234 ;  /* 0x000000048fea7825 */ /* 0x040fe200078e02ea */
[----:B------:R-:W2:Y:S02]  /*b860*/  LDC R3, c[0x0][0x3a0] ;  /* 0x0000e800ff037b82 */ /* 0x000ea40000000800 */
[----:B------:R2:W-:Y:S01]  /*b870*/  LDGSTS.E [R201+0x4fe00], desc[UR26][R138.64], !P6 ;  /* 0x4fe000008ac97fae */ /* 0x0005e2000f1a101a */
[----:B------:R-:W-:Y:S01]  /*b880*/  ISETP.GE.U32.AND P6, PT, R0, 0x7fffff3e, PT ;  /* 0x7fffff3e0000780c */ /* 0x000fe20003fc6070 */
[----:B------:R-:W-:Y:S02]  /*b890*/  VIADD R0, R4, 0xffffff5c ;  /* 0xffffff5c04007836 */ /* 0x000fe40000000000 */
[----:B------:R-:W0:Y:S04]  /*b8a0*/  LDGDEPBAR ;  /* 0x00000000000079af */ /* 0x000e280000000000 */
[----:B-1----:R-:W3:Y:S04]  /*b8b0*/  LDL.LU.64 R204, [R1+0x148] ;  /* 0x0001480001cc7983 */ /* 0x002ee80000300a00 */
[----:B------:R1:W-:Y:S04]  /*b8c0*/  STL.64 [R1+0x600], R202 ;  /* 0x000600ca01007387 */ /* 0x0003e80000100a00 */
[----:B------:R-:W-:Y:S04]  /*b8d0*/  LDGSTS.E [R141+0x68000], desc[UR26][R234.64], P5 ;  /* 0x68000000ea8d7fae */ /* 0x000fe8000a9a101a */
[----:B-1----:R-:W3:Y:S04]  /*b8e0*/  LDL.LU.64 R202, [R1+0x150] ;  /* 0x0001500001ca7983 */ /* 0x002ee80000300a00 */
[----:B------:R1:W-:Y:S04]  /*b8f0*/  STL.64 [R1+0x610], R138 ;  /* 0x0006108a01007387 */ /* 0x0003e80000100a00 */
[----:B-1----:R-:W3:Y:S01]  /*b900*/  LDL.LU.64 R138, [R1+0x160] ;  /* 0x00016000018a7983 */ /* 0x002ee20000300a00 */
[----:B------:R-:W-:-:S04]  /*b910*/  IMAD.WIDE R4, R143, 0x4, R246 ;  /* 0x000000048f047825 */ /* 0x000fc800078e02f6 */
[----:B------:R-:W-:-:S04]  /*b920*/  IMAD.WIDE R240, R143, 0x4, R248 ;  /* 0x000000048ff07825 */ /* 0x000fc800078e02f8 */
[C---:B------:R-:W-:Y:S01]  /*b930*/  IMAD.WIDE R242, R143.reuse, 0x4, R250 ;  /* 0x000000048ff27825 */ /* 0x040fe200078e02fa */
[----:B------:R-:W-:Y:S03]  /*b940*/  LDGSTS.E [R141+0x68400], desc[UR26][R240.64], P5 ;  /* 0x68400000f08d7fae */ /* 0x000fe6000a9a101a */
[----:B------:R-:W-:-:S05]  /*b950*/  IMAD.WIDE R244, R143, 0x4, R14 ;  /* 0x000000048ff47825 */ /* 0x000fca00078e020e */
[----:B------:R-:W-:Y:S01]  /*b960*/  LDGSTS.E [R141+0x68800], desc[UR26][R244.64], P5 ;  /* 0x68800000f48d7fae */ /* 0x000fe2000a9a101a */
[----:B--2---:R-:W-:-:S03]  /*b970*/  IMAD.WIDE R246, R143, 0x4, R10 ;  /* 0x000000048ff67825 */ /* 0x004fc600078e020a */
[----:B------:R-:W2:Y:S01]  /*b980*/  LDL.LU.64 R10, [R1+0x140] ;  /* 0x00014000010a7983 */ /* 0x000ea20000300a00 */
[----:B----4-:R-:W-:-:S03]  /*b990*/  IMAD.WIDE R248, R143, 0x4, R8 ;  /* 0x000000048ff87825 */ /* 0x010fc600078e0208 */
[----:B------:R-:W4:Y:S04]  /*b9a0*/  LDL.LU.64 R8, [R1+0x138] ;  /* 0x0001380001087983 */ /* 0x000f280000300a00 */
[----:B------:R-:W-:Y:S01]  /*b9b0*/  LDGSTS.E [R141+0x68c00], desc[UR26][R248.64], P5 ;  /* 0x68c00000f88d7fae */ /* 0x000fe2000a9a101a */
[----:B------:R-:W-:-:S03]  /*b9c0*/  IMAD.WIDE R250, R143, 0x4, R6 ;  /* 0x000000048ffa7825 */ /* 0x000fc600078e0206 */
[----:B------:R-:W4:Y:S01]  /*b9d0*/  LDL.LU.64 R6, [R1+0x130] ;  /* 0x0001300001067983 */ /* 0x000f220000300a00 */
[----:B------:R-:W-:-:S04]  /*b9e0*/  IMAD.WIDE R14, R143, 0x4, R24 ;  /* 0x000000048f0e7825 */ /* 0x000fc800078e0218 */
[C---:B------:R-:W-:Y:S01]  /*b9f0*/  IMAD.WIDE R12, R143.reuse, 0x4, R12 ;  /* 0x000000048f0c7825 */ /* 0x040fe200078e020c */
[----:B------:R1:W-:Y:S04]  /*ba00*/  STL.64 [R1+0x38], R14 ;  /* 0x0000380e01007387 */ /* 0x0003e80000100a00 */
[----:B------:R-:W4:Y:S04]  /*ba10*/  LDL.LU.64 R24, [R1+0x128] ;  /* 0x0001280001187983 */ /* 0x000f280000300a00 */
[----:B------:R-:W-:Y:S04]  /*ba20*/  STL.64 [R1+0x40], R12 ;  /* 0x0000400c01007387 */ /* 0x000fe80000100a00 */
[----:B------:R-:W-:Y:S01]  /*ba30*/  LDGSTS.E [R141+0x69000], desc[UR26][R14.64], P5 ;  /* 0x690000000e8d7fae */ /* 0x000fe2000a9a101a */
[----:B---3--:R-:W-:-:S04]  /*ba40*/  IMAD.WIDE R136, R143, 0x4, R136 ;  /* 0x000000048f887825 */ /* 0x008fc800078e0288 */
[C---:B------:R-:W-:Y:S01]  /*ba50*/  IMAD.WIDE R32, R143.reuse, 0x4, R32 ;  /* 0x000000048f207825 */ /* 0x040fe200078e0220 */
[----:B------:R3:W-:Y:S04]  /*ba60*/  STL.64 [R1+0x50], R136 ;  /* 0x0000508801007387 */ /* 0x0007e80000100a00 */
[----:B------:R2:W-:Y:S04]  /*ba70*/  STL.64 [R1+0x58], R32 ;  /* 0x0000582001007387 */ /* 0x0005e80000100a00 */
[----:B-1----:R-:W4:Y:S04]  /*ba80*/  LDL.LU.64 R14, [R1+0x650] ;  /* 0x00065000010e7983 */ /* 0x002f280000300a00 */
[----:B------:R-:W-:Y:S04]  /*ba90*/  LDGSTS.E [R141+0x69400], desc[UR26][R136.64], P5 ;  /* 0x69400000888d7fae */ /* 0x000fe8000a9a101a */
[----:B---3--:R-:W3:Y:S01]  /*baa0*/  LDL.LU.64 R136, [R1+0x648] ;  /* 0x0006480001887983 */ /* 0x008ee20000300a00 */
[----:B------:R-:W-:-:S04]  /*bab0*/  IMAD.WIDE R206, R143, 0x4, R206 ;  /* 0x000000048fce7825 */ /* 0x000fc800078e02ce */
[----:B------:R-:W-:-:S04]  /*bac0*/  IMAD.WIDE R204, R143, 0x4, R204 ;  /* 0x000000048fcc7825 */ /* 0x000fc800078e02cc */
[----:B------:R-:W-:-:S04]  /*bad0*/  IMAD.WIDE R202, R143, 0x4, R202 ;  /* 0x000000048fca7825 */ /* 0x000fc800078e02ca */
[----:B------:R-:W-:-:S05]  /*bae0*/  IMAD.WIDE R138, R143, 0x4, R138 ;  /* 0x000000048f8a7825 */ /* 0x000fca00078e028a */
[----:B------:R-:W-:Y:S04]  /*baf0*/  LDGSTS.E [R141+0x69800], desc[UR26][R138.64], P5 ;  /* 0x698000008a8d7fae */ /* 0x000fe8000a9a101a */
[----:B------:R-:W-:Y:S01]  /*bb00*/  LDGSTS.E [R141+0x69c00], desc[UR26][R202.64], P5 ;  /* 0x69c00000ca8d7fae */ /* 0x000fe2000a9a101a */
[----:B--2---:R-:W-:-:S04]  /*bb10*/  IMAD.WIDE R10, R200, 0x4, R10 ;  /* 0x00000004c80a7825 */ /* 0x004fc800078e020a */
[----:B----4-:R-:W-:-:S04]  /*bb20*/  IMAD.WIDE R8, R200, 0x4, R8 ;  /* 0x00000004c8087825 */ /* 0x010fc800078e0208 */
[----:B------:R-:W-:-:S04]  /*bb30*/  IMAD.WIDE R6, R200, 0x4, R6 ;  /* 0x00000004c8067825 */ /* 0x000fc800078e0206 */
[----:B------:R-:W-:Y:S01]  /*bb40*/  IMAD.WIDE R24, R200, 0x4, R24 ;  /* 0x00000004c8187825 */ /* 0x000fe200078e0218 */
[----:B---3--:R-:W-:Y:S04]  /*bb50*/  LDGSTS.E [R136+0x68200], desc[UR26][R4.64], P5 ;  /* 0x6820000004887fae */ /* 0x008fe8000a9a101a */
[----:B------:R-:W-:Y:S04]  /*bb60*/  LDGSTS.E [R136+0x68600], desc[UR26][R242.64], P5 ;  /* 0x68600000f2887fae */ /* 0x000fe8000a9a101a */
[----:B------:R-:W-:Y:S04]  /*bb70*/  LDGSTS.E [R136+0x68a00], desc[UR26][R246.64], P5 ;  /* 0x68a00000f6887fae */ /* 0x000fe8000a9a101a */
[----:B------:R-:W-:Y:S04]  /*bb80*/  LDGSTS.E [R136+0x68e00], desc[UR26][R250.64], P5 ;  /* 0x68e00000fa887fae */ /* 0x000fe8000a9a101a */
[----:B------:R1:W-:Y:S04]  /*bb90*/  LDGSTS.E [R136+0x69200], desc[UR26][R12.64], P5 ;  /* 0x692000000c887fae */ /* 0x0003e8000a9a101a */
[----:B------:R-:W-:Y:S04]  /*bba0*/  LDGSTS.E [R136+0x69600], desc[UR26][R32.64], P5 ;  /* 0x6960000020887fae */ /* 0x000fe8000a9a101a */
[----:B------:R-:W-:Y:S04]  /*bbb0*/  LDGSTS.E [R136+0x69a00], desc[UR26][R206.64], P5 ;  /* 0x69a00000ce887fae */ /* 0x000fe8000a9a101a */
[----:B------:R-:W-:Y:S04]  /*bbc0*/  LDGSTS.E [R136+0x69e00], desc[UR26][R204.64], P5 ;  /* 0x69e00000cc887fae */ /* 0x000fe8000a9a101a */
[----:B------:R-:W0:Y:S01]  /*bbd0*/  LDGDEPBAR ;  /* 0x00000000000079af */ /* 0x000e220000000000 */
[----:B------:R-:W-:Y:S06]  /*bbe0*/  BAR.SYNC.DEFER_BLOCKING 0x0 ;  /* 0x0000000000007b1d */ /* 0x000fec0000010000 */
[----:B------:R-:W1:Y:S04]  /*bbf0*/  LDL.LU.64 R12, [R1+0x640] ;  /* 0x00064000010c7983 */ /* 0x000e680000300a00 */
[----:B------:R-:W2:Y:S04]  /*bc00*/  LDL.LU.64 R32, [R1+0x638] ;  /* 0x0006380001207983 */ /* 0x000ea80000300a00 */
[----:B------:R3:W-:Y:S04]  /*bc10*/  STL.64 [R1+0x250], R10 ;  /* 0x0002500a01007387 */ /* 0x0007e80000100a00 */
[----:B------:R4:W-:Y:S04]  /*bc20*/  STL.64 [R1+0x248], R8 ;  /* 0x0002480801007387 */ /* 0x0009e80000100a00 */
[----:B------:R3:W-:Y:S04]  /*bc30*/  STL.64 [R1+0x240], R6 ;  /* 0x0002400601007387 */ /* 0x0007e80000100a00 */
[----:B------:R-:W-:Y:S01]  /*bc40*/  @!PT LDS RZ, [RZ] ;  /* 0x00000000fffff984 */ /* 0x000fe20000000800 */
[----:B------:R-:W-:Y:S01]  /*bc50*/  @!PT LDS RZ, [RZ] ;  /* 0x00000000fffff984 */ /* 0x000fe20000000800 */
[----:B------:R-:W-:Y:S01]  /*bc60*/  @!PT LDS RZ, [RZ] ;  /* 0x00000000fffff984 */ /* 0x000fe20000000800 */
[----:B------:R1:W-:Y:S04]  /*bc70*/  LDGSTS.E [R201+0x50000], desc[UR26][R10.64], !P2 ;  /* 0x500000000ac97fae */ /* 0x0003e8000d1a101a */
[----:B------:R1:W-:Y:S04]  /*bc80*/  LDGSTS.E [R201+0x50200], desc[UR26][R8.64], !P2 ;  /* 0x5020000008c97fae */ /* 0x0003e8000d1a101a */
[----:B------:R1:W-:Y:S04]  /*bc90*/  LDGSTS.E [R201+0x50400], desc[UR26][R6.64], !P2 ;  /* 0x5040000006c97fae */ /* 0x0003e8000d1a101a */
[----:B---3--:R-:W3:Y:S04]  /*bca0*/  LDL.LU.64 R10, [R1+0x630] ;  /* 0x00063000010a7983 */ /* 0x008ee80000300a00 */
[----:B------:R4:W-:Y:S04]  /*bcb0*/  STL.64 [R1+0x238], R24 ;  /* 0x0002381801007387 */ /* 0x0009e80000100a00 */
[----:B----4-:R-:W4:Y:S04]  /*bcc0*/  LDL.LU.64 R8, [R1+0x628] ;  /* 0x0006280001087983 */ /* 0x010f280000300a00 */
[----:B------:R-:W2:Y:S04]  /*bcd0*/  LDL.LU.64 R6, [R1+0x620] ;  /* 0x0006200001067983 */ /* 0x000ea80000300a00 */
[----:B------:R1:W-:Y:S04]  /*bce0*/  LDGSTS.E [R201+0x50600], desc[UR26][R24.64], !P2 ;  /* 0x5060000018c97fae */ /* 0x0003e8000d1a101a */
[----:B------:R-:W2:Y:S01]  /*bcf0*/  LDL.LU.64 R24, [R1+0x618] ;  /* 0x0006180001187983 */ /* 0x000ea20000300a00 */
[----:B------:R-:W-:-:S02]  /*bd00*/  ISETP.GE.U32.AND P5, PT, R0, 0x7fffff3d, PT ;  /* 0x7fffff3d0000780c */ /* 0x000fc40003fa6070 */
[----:B------:R-:W-:Y:S02]  /*bd10*/  IADD3 R0, PT, PT, R252, -0xa5, RZ ;  /* 0xffffff5bfc007810 */ /* 0x000fe40007ffe0ff */
[----:B------:R-:W1:Y:S02]  /*bd20*/  LDC R252, c[0x0][0x3a0] ;  /* 0x0000e800fffc7b82 */ /* 0x000e640000000800 */
[----:B------:R-:W-:-:S06]  /*bd30*/  ISETP.GE.U32.AND P2, PT, R0, 0x7fffff3c, PT ;  /* 0x7fffff3c0000780c */ /* 0x000fcc0003f46070 */
[----:B------:R-:W1:Y:S02]  /*bd40*/  LDC R0, c[0x0][0x3a0] ;  /* 0x0000e800ff007b82 */ /* 0x000e640000000800 */
[----:B-1----:R-:W-:Y:S02]  /*bd50*/  VIADD R0, R0, 0xffffff5a ;  /* 0xffffff5a00007836 */ /* 0x002fe40000000000 */
[----:B------:R-:W-:-:S04]  /*bd60*/  IMAD.WIDE R12, R200, 0x4, R12 ;  /* 0x00000004c80c7825 */ /* 0x000fc800078e020c */
[----:B---3--:R-:W-:-:S04]  /*bd70*/  IMAD.WIDE R10, R200, 0x4, R10 ;  /* 0x00000004c80a7825 */ /* 0x008fc800078e020a */
[----:B----4-:R-:W-:-:S04]  /*bd80*/  IMAD.WIDE R8, R200, 0x4, R8 ;  /* 0x00000004c8087825 */ /* 0x010fc800078e0208 */
[----:B--2---:R-:W-:-:S04]  /*bd90*/  IMAD.WIDE R6, R200, 0x4, R6 ;  /* 0x00000004c8067825 */ /* 0x004fc800078e0206 */
[----:B------:R-:W-:-:S05]  /*bda0*/  IMAD.WIDE R24, R200, 0x4, R24 ;  /* 0x00000004c8187825 */ /* 0x000fca00078e0218 */
[----:B------:R-:W-:Y:S04]  /*bdb0*/  STL.64 [R1+0x230], R24 ;  /* 0x0002301801007387 */ /* 0x000fe80000100a00 */
[----:B------:R-:W-:Y:S04]  /*bdc0*/  LDGSTS.E [R201+0x50800], desc[UR26][R24.64], !P3 ;  /* 0x5080000018c97fae */ /* 0x000fe8000d9a101a */
[----:B------:R1:W-:Y:S04]  /*bdd0*/  STL.64 [R1+0x4f8], R6 ;  /* 0x0004f80601007387 */ /* 0x0003e80000100a00 */
[----:B------:R1:W-:Y:S04]  /*bde0*/  LDGSTS.E [R201+0x50a00], desc[UR26][R6.64], !P3 ;  /* 0x50a0000006c97fae */ /* 0x0003e8000d9a101a */
[----:B------:R2:W-:Y:S04]  /*bdf0*/  LDGSTS.E [R201+0x50c00], desc[UR26][R8.64], !P3 ;  /* 0x50c0000008c97fae */ /* 0x0005e8000d9a101a */
[----:B------:R3:W-:Y:S01]  /*be00*/  LDGSTS.E [R201+0x50e00], desc[UR26][R10.64], !P3 ;  /* 0x50e000000ac97fae */ /* 0x0007e2000d9a101a */
[----:B-1----:R-:W1:Y:S01]  /*be10*/  LDC R7, c[0x0][0x3a0] ;  /* 0x0000e800ff077b82 */ /* 0x002e620000000800 */
[----:B------:R-:W-:Y:S01]  /*be20*/  ISETP.GE.U32.AND P3, PT, R0, 0x7fffff3b, PT ;  /* 0x7fffff3b0000780c */ /* 0x000fe20003f66070 */
[----:B------:R-:W-:Y:S01]  /*be30*/  VIADD R0, R3, 0xffffff59 ;  /* 0xffffff5903007836 */ /* 0x000fe20000000000 */
[----:B------:R2:W-:Y:S01]  /*be40*/  STL.64 [R1+0x4f0], R8 ;  /* 0x0004f00801007387 */ /* 0x0005e20000100a00 */
[----:B------:R-:W-:-:S04]  /*be50*/  IMAD.WIDE R24, R200, 0x4, R32 ;  /* 0x00000004c8187825 */ /* 0x000fc800078e0220 */
[----:B------:R-:W4:Y:S01]  /*be60*/  LDC R3, c[0x0][0x3a0] ;  /* 0x0000e800ff037b82 */ /* 0x000f220000000800 */
[----:B------:R3:W-:Y:S04]  /*be70*/  STL.64 [R1+0x4e8], R10 ;  /* 0x0004e80a01007387 */ /* 0x0007e80000100a00 */
[----:B------:R-:W-:Y:S01]  /*be80*/  STL.64 [R1+0x228], R24 ;  /* 0x0002281801007387 */ /* 0x000fe20000100a00 */
[C---:B--2---:R-:W-:Y:S02]  /*be90*/  IMAD.WIDE R8, R200.reuse, 0x4, R16 ;  /* 0x00000004c8087825 */ /* 0x044fe400078e0210 */
[----:B------:R-:W2:Y:S01]  /*bea0*/  LDC R6, c[0x0][0x3a0] ;  /* 0x0000e800ff067b82 */ /* 0x000ea20000000800 */
[----:B------:R-:W-:Y:S01]  /*beb0*/  LDGSTS.E [R201+0x51000], desc[UR26][R24.64], !P6 ;  /* 0x5100000018c97fae */ /* 0x000fe2000f1a101a */
[----:B---3--:R-:W-:-:S03]  /*bec0*/  IMAD.WIDE R10, R200, 0x4, R14 ;  /* 0x00000004c80a7825 */ /* 0x008fc600078e020e */
[----:B------:R3:W-:Y:S01]  /*bed0*/  STL.64 [R1+0x4e0], R12 ;  /* 0x0004e00c01007387 */ /* 0x0007e20000100a00 */
[----:B------:R-:W-:-:S03]  /*bee0*/  IMAD.WIDE R14, R200, 0x4, R40 ;  /* 0x00000004c80e7825 */ /* 0x000fc600078e0228 */
[----:B------:R3:W-:Y:S04]  /*bef0*/  LDGSTS.E [R201+0x51200], desc[UR26][R12.64], !P6 ;  /* 0x512000000cc97fae */ /* 0x0007e8000f1a101a */
[----:B------:R1:W-:Y:S04]  /*bf00*/  STL.64 [R1+0x4d8], R10 ;  /* 0x0004d80a01007387 */ /* 0x0003e80000100a00 */
[----:B------:R1:W-:Y:S01]  /*bf10*/  LDGSTS.E [R201+0x51400], desc[UR26][R10.64], !P6 ;  /* 0x514000000ac97fae */ /* 0x0003e2000f1a101a */
[----:B---3--:R-:W-:-:S03]  /*bf20*/  IMAD.WIDE R12, R200, 0x4, R18 ;  /* 0x00000004c80c7825 */ /* 0x008fc600078e0212 */
[----:B------:R3:W-:Y:S04]  /*bf30*/  STL.64 [R1+0x4d0], R8 ;  /* 0x0004d00801007387 */ /* 0x0007e80000100a00 */
[----:B------:R3:W-:Y:S01]  /*bf40*/  LDGSTS.E [R201+0x51600], desc[UR26][R8.64], !P6 ;  /* 0x5160000008c97fae */ /* 0x0007e2000f1a101a */
[----:B------:R-:W-:Y:S01]  /*bf50*/  ISETP.GE.U32.AND P6, PT, R0, 0x7fffff3a, PT ;  /* 0x7fffff3a0000780c */ /* 0x000fe20003fc6070 */
[----:B-1----:R-:W-:Y:S02]  /*bf60*/  IMAD.WIDE R10, R200, 0x4, R20 ;  /* 0x00000004c80a7825 */ /* 0x002fe400078e0214 */
[----:B------:R1:W-:Y:S01]  /*bf70*/  STL.64 [R1+0x220], R14 ;  /* 0x0002200e01007387 */ /* 0x0003e20000100a00 */
[----:B------:R-:W-:-:S03]  /*bf80*/  IADD3 R0, PT, PT, R252, -0xa8, RZ ;  /* 0xffffff58fc007810 */ /* 0x000fc60007ffe0ff */
[----:B------:R1:W-:Y:S01]  /*bf90*/  LDGSTS.E [R201+0x51800], desc[UR26][R14.64], !P5 ;  /* 0x518000000ec97fae */ /* 0x0003e2000e9a101a */
[----:B---3--:R-:W-:-:S03]  /*bfa0*/  IMAD.WIDE R8, R200, 0x4, R22 ;  /* 0x00000004c8087825 */ /* 0x008fc600078e0216 */
[----:B------:R3:W-:Y:S04]  /*bfb0*/  STL.64 [R1+0x4c8], R12 ;  /* 0x0004c80c01007387 */ /* 0x0007e80000100a00 */
[----:B------:R3:W-:Y:S01]  /*bfc0*/  LDGSTS.E [R201+0x51a00], desc[UR26][R12.64], !P5 ;  /* 0x51a000000cc97fae */ /* 0x0007e2000e9a101a */
[----:B-1----:R-:W-:-:S03]  /*bfd0*/  IMAD.WIDE R14, R200, 0x4, R48 ;  /* 0x00000004c80e7825 */ /* 0x002fc600078e0230 */
[----:B------:R1:W-:Y:S04]  /*bfe0*/  STL.64 [R1+0x4c0], R10 ;  /* 0x0004c00a01007387 */ /* 0x0003e80000100a00 */
[----:B------:R1:W-:Y:S01]  /*bff0*/  LDGSTS.E [R201+0x51c00], desc[UR26][R10.64], !P5 ;  /* 0x51c000000ac97fae */ /* 0x0003e2000e9a101a */
[----:B---3--:R-:W-:-:S03]  /*c000*/  IMAD.WIDE R12, R200, 0x4, R26 ;  /* 0x00000004c80c7825 */ /* 0x008fc600078e021a */
[----:B------:R3:W-:Y:S04]  /*c010*/  STL.64 [R1+0x4b8], R8 ;  /* 0x0004b80801007387 */ /* 0x0007e80000100a00 */
[----:B------:R3:W-:Y:S01]  /*c020*/  LDGSTS.E [R201+0x51e00], desc[UR26][R8.64], !P5 ;  /* 0x51e0000008c97fae */ /* 0x0007e2000e9a101a */
[----:B------:R-:W-:Y:S01]  /*c030*/  ISETP.GE.U32.AND P5, PT, R0, 0x7fffff39, PT ;  /* 0x7fffff390000780c */ /* 0x000fe20003fa6070 */
[----:B-1----:R-:W-:Y:S02]  /*c040*/  IMAD.WIDE R10, R200, 0x4, R28 ;  /* 0x00000004c80a7825 */ /* 0x002fe400078e021c */
[----:B------:R1:W-:Y:S02]  /*c050*/  STL.64 [R1+0x218], R14 ;  /* 0x0002180e01007387 */ /* 0x0003e40000100a00 */
[----:B------:R-:W-:-:S02]  /*c060*/  VIADD R0, R7, 0xffffff57 ;  /* 0xffffff5707007836 */ /* 0x000fc40000000000 */
[----:B------:R1:W-:Y:S01]  /*c070*/  LDGSTS.E [R201+0x52000], desc[UR26][R14.64], !P2 ;  /* 0x520000000ec97fae */ /* 0x0003e2000d1a101a */
[----:B------:R-:W2:Y:S01]  /*c080*/  LDC R7, c[0x0][0x3a0] ;  /* 0x0000e800ff077b82 */ /* 0x000ea20000000800 */
[C---:B---3--:R-:W-:Y:S02]  /*c090*/  IMAD.WIDE R8, R200.reuse, 0x4, R30 ;  /* 0x00000004c8087825 */ /* 0x048fe400078e021e */
        /* <DEDUP_REMOVED lines=10> */
[----:B------:R1:W-:Y:S02]  /*c140*/  LDGSTS.E [R201+0x52800], desc[UR26][R14.64], !P3 ;  /* 0x528000000ec97fae */ /* 0x0003e4000d9a101a */
[----:B----4-:R-:W-:-:S02]  /*c150*/  VIADD R0, R3, 0xffffff56 ;  /* 0xffffff5603007836 */ /* 0x010fc40000000000 */
[----:B------:R4:W-:Y:S01]  /*c160*/  LDGSTS.E [R201+0x52a00], desc[UR26][R12.64], !P3 ;  /* 0x52a000000cc97fae */ /* 0x0009e2000d9a101a */
[----:B------:R-:W4:Y:S01]  /*c170*/  LDC R3, c[0x0][0x3a0] ;  /* 0x0000e800ff037b82 */ /* 0x000f220000000800 */
[----:B---3--:R-:W-:Y:S02]  /*c180*/  IMAD.WIDE R8, R200, 0x4, R38 ;  /* 0x00000004c8087825 */ /* 0x008fe400078e0226 */
[----:B------:R3:W-:Y:S04]  /*c190*/  LDGSTS.E [R201+0x52c00], desc[UR26][R10.64], !P3 ;  /* 0x52c000000ac97fae */ /* 0x0007e8000d9a101a */
[----:B------:R1:W-:Y:S01]  /*c1a0*/  LDGSTS.E [R201+0x52e00], desc[UR26][R8.64], !P3 ;  /* 0x52e0000008c97fae */ /* 0x0003e2000d9a101a */
[----:B------:R-:W-:Y:S02]  /*c1b0*/  ISETP.GE.U32.AND P3, PT, R0, 0x7fffff37, PT ;  /* 0x7fffff370000780c */ /* 0x000fe40003f66070 */
[----:B--2---:R-:W-:Y:S01]  /*c1c0*/  IADD3 R0, PT, PT, R6, -0xab, RZ ;  /* 0xffffff5506007810 */ /* 0x004fe20007ffe0ff */
[----:B------:R1:W-:Y:S01]  /*c1d0*/  STL.64 [R1+0x210], R14 ;  /* 0x0002100e01007387 */ /* 0x0003e20000100a00 */
[----:B------:R-:W2:Y:S03]  /*c1e0*/  LDC R6, c[0x0][0x3a0] ;  /* 0x0000e800ff067b82 */ /* 0x000ea60000000800 */
[----:B------:R4:W-:Y:S04]  /*c1f0*/  STL.64 [R1+0x498], R12 ;  /* 0x0004980c01007387 */ /* 0x0009e80000100a00 */
[----:B------:R3:W-:Y:S01]  /*c200*/  STL.64 [R1+0x490], R10 ;  /* 0x0004900a01007387 */ /* 0x0007e20000100a00 */
[----:B-1----:R-:W-:-:S03]  /*c210*/  IMAD.WIDE R14, R200, 0x4, R64 ;  /* 0x00000004c80e7825 */ /* 0x002fc600078e0240 */
[----:B------:R1:W-:Y:S01]  /*c220*/  STL.64 [R1+0x488], R8 ;  /* 0x0004880801007387 */ /* 0x0003e20000100a00 */
[----:B----4-:R-:W-:-:S03]  /*c230*/  IMAD.WIDE R12, R200, 0x4, R42 ;  /* 0x00000004c80c7825 */ /* 0x010fc600078e022a */
[----:B------:R4:W-:Y:S01]  /*c240*/  STL.64 [R1+0x208], R14 ;  /* 0x0002080e01007387 */ /* 0x0009e20000100a00 */
[----:B---3--:R-:W-:-:S03]  /*c250*/  IMAD.WIDE R10, R200, 0x4, R44 ;  /* 0x00000004c80a7825 */ /* 0x008fc600078e022c */
[----:B------:R4:W-:Y:S01]  /*c260*/  LDGSTS.E [R201+0x53000], desc[UR26][R14.64], !P6 ;  /* 0x530000000ec97fae */ /* 0x0009e2000f1a101a */
[----:B-1----:R-:W-:-:S03]  /*c270*/  IMAD.WIDE R8, R200, 0x4, R46 ;  /* 0x00000004c8087825 */ /* 0x002fc600078e022e */
[----:B------:R1:W-:Y:S04]  /*c280*/  STL.64 [R1+0x480], R12 ;  /* 0x0004800c01007387 */ /* 0x0003e80000100a00 */
[----:B------:R1:W-:Y:S01]  /*c290*/  LDGSTS.E [R201+0x53200], desc[UR26][R12.64], !P6 ;  /* 0x532000000cc97fae */ /* 0x0003e2000f1a101a */
[----:B----4-:R-:W-:-:S03]  /*c2a0*/  IMAD.WIDE R14, R200, 0x4, R72 ;  /* 0x00000004c80e7825 */ /* 0x010fc600078e0248 */
[----:B------:R3:W-:Y:S04]  /*c2b0*/  STL.64 [R1+0x478], R10 ;  /* 0x0004780a01007387 */ /* 0x0007e80000100a00 */
[----:B------:R3:W-:Y:S01]  /*c2c0*/  LDGSTS.E [R201+0x53400], desc[UR26][R10.64], !P6 ;  /* 0x534000000ac97fae */ /* 0x0007e2000f1a101a */
[----:B-1----:R-:W-:-:S03]  /*c2d0*/  IMAD.WIDE R12, R200, 0x4, R50 ;  /* 0x00000004c80c7825 */ /* 0x002fc600078e0232 */
[----:B------:R1:W-:Y:S04]  /*c2e0*/  STL.64 [R1+0x470], R8 ;  /* 0x0004700801007387 */ /* 0x0003e80000100a00 */
[----:B------:R1:W-:Y:S01]  /*c2f0*/  LDGSTS.E [R201+0x53600], desc[UR26][R8.64], !P6 ;  /* 0x5360000008c97fae */ /* 0x0003e2000f1a101a */
[----:B------:R-:W-:Y:S01]  /*c300*/  ISETP.GE.U32.AND P6, PT, R0, 0x7fffff36, PT ;  /* 0x7fffff360000780c */ /* 0x000fe20003fc6070 */
[----:B---3--:R-:W-:Y:S02]  /*c310*/  IMAD.WIDE R10, R200, 0x4, R52 ;  /* 0x00000004c80a7825 */ /* 0x008fe400078e0234 */
[----:B------:R3:W-:Y:S02]  /*c320*/  STL.64 [R1+0x1a0], R14 ;  /* 0x0001a00e01007387 */ /* 0x0007e40000100a00 */
[----:B------:R-:W-:-:S02]  /*c330*/  VIADD R0, R7, 0xffffff54 ;  /* 0xffffff5407007836 */ /* 0x000fc40000000000 */
[----:B------:R3:W-:Y:S01]  /*c340*/  LDGSTS.E [R201+0x53800], desc[UR26][R14.64], !P5 ;  /* 0x538000000ec97fae */ /* 0x0007e2000e9a101a */
[----:B------:R-:W4:Y:S01]  /*c350*/  LDC R7, c[0x0][0x3a0] ;  /* 0x0000e800ff077b82 */ /* 0x000f220000000800 */
[C---:B-1----:R-:W-:Y:S02]  /*c360*/  IMAD.WIDE R8, R200.reuse, 0x4, R54 ;  /* 0x00000004c8087825 */ /* 0x042fe400078e0236 */
[----:B------:R1:W-:Y:S04]  /*c370*/  STL.64 [R1+0x468], R12 ;  /* 0x0004680c01007387 */ /* 0x0003e80000100a00 */
[----:B------:R1:W-:Y:S01]  /*c380*/  LDGSTS.E [R201+0x53a00], desc[UR26][R12.64], !P5 ;  /* 0x53a000000cc97fae */ /* 0x0003e2000e9a101a */
[----:B---3--:R-:W-:-:S03]  /*c390*/  IMAD.WIDE R14, R200, 0x4, R80 ;  /* 0x00000004c80e7825 */ /* 0x008fc600078e0250 */
[----:B------:R3:W-:Y:S04]  /*c3a0*/  STL.64 [R1+0x460], R10 ;  /* 0x0004600a01007387 */ /* 0x0007e80000100a00 */
[----:B------:R3:W-:Y:S01]  /*c3b0*/  LDGSTS.E [R201+0x53c00], desc[UR26][R10.64], !P5 ;  /* 0x53c000000ac97fae */ /* 0x0007e2000e9a101a */
[----:B-1----:R-:W-:-:S03]  /*c3c0*/  IMAD.WIDE R12, R200, 0x4, R58 ;  /* 0x00000004c80c7825 */ /* 0x002fc600078e023a */
[----:B------:R1:W-:Y:S04]  /*c3d0*/  STL.64 [R1+0x458], R8 ;  /* 0x0004580801007387 */ /* 0x0003e80000100a00 */
[----:B------:R1:W-:Y:S01]  /*c3e0*/  LDGSTS.E [R201+0x53e00], desc[UR26][R8.64], !P5 ;  /* 0x53e0000008c97fae */ /* 0x0003e2000e9a101a */
[----:B------:R-:W-:Y:S01]  /*c3f0*/  ISETP.GE.U32.AND P5, PT, R0, 0x7fffff35, PT ;  /* 0x7fffff350000780c */ /* 0x000fe20003fa6070 */
[----:B---3--:R-:W-:Y:S02]  /*c400*/  IMAD.WIDE R10, R200, 0x4, R60 ;  /* 0x00000004c80a7825 */ /* 0x008fe400078e023c */
[----:B------:R3:W-:Y:S02]  /*c410*/  LDGSTS.E [R201+0x54000], desc[UR26][R14.64], !P2 ;  /* 0x540000000ec97fae */ /* 0x0007e4000d1a101a */
[----:B------:R-:W-:-:S02]  /*c420*/  VIADD R0, R3, 0xffffff53 ;  /* 0xffffff5303007836 */ /* 0x000fc40000000000 */
[----:B------:R2:W-:Y:S01]  /*c430*/  LDGSTS.E [R201+0x54200], desc[UR26][R12.64], !P2 ;  /* 0x542000000cc97fae */ /* 0x0005e2000d1a101a */
[----:B------:R-:W4:Y:S01]  /*c440*/  LDC R3, c[0x0][0x3a0] ;  /* 0x0000e800ff037b82 */ /* 0x000f220000000800 */
[C---:B-1----:R-:W-:Y:S02]  /*c450*/  IMAD.WIDE R8, R200.reuse, 0x4, R62 ;  /* 0x00000004c8087825 */ /* 0x042fe400078e023e */
[----:B------:R3:W-:Y:S04]  /*c460*/  STL.64 [R1+0x198], R14 ;  /* 0x0001980e01007387 */ /* 0x0007e80000100a00 */
[----:B------:R1:W-:Y:S04]  /*c470*/  LDGSTS.E [R201+0x54400], desc[UR26][R10.64], !P2 ;  /* 0x544000000ac97fae */ /* 0x0003e8000d1a101a */
[----:B------:R1:W-:Y:S04]  /*c480*/  STL.64 [R1+0x450], R12 ;  /* 0x0004500c01007387 */ /* 0x0003e80000100a00 */
[----:B------:R1:W-:Y:S01]  /*c490*/  LDGSTS.E [R201+0x54600], desc[UR26][R8.64], !P2 ;  /* 0x5460000008c97fae */ /* 0x0003e2000d1a101a */
[----:B---3--:R-:W-:Y:S01]  /*c4a0*/  IMAD.WIDE R14, R200, 0x4, R88 ;  /* 0x00000004c80e7825 */ /* 0x008fe200078e0258 */
[----:B------:R-:W-:-:S02]  /*c4b0*/  ISETP.GE.U32.AND P2, PT, R0, 0x7fffff34, PT ;  /* 0x7fffff340000780c */ /* 0x000fc40003f46070 */
[----:B------:R3:W-:Y:S01]  /*c4c0*/  STL.64 [R1+0x448], R10 ;  /* 0x0004480a01007387 */ /* 0x0007e20000100a00 */
[----:B--2---:R-:W-:Y:S02]  /*c4d0*/  IADD3 R0, PT, PT, R6, -0xae, RZ ;  /* 0xffffff5206007810 */ /* 0x004fe40007ffe0ff */
[----:B------:R-:W2:Y:S01]  /*c4e0*/  LDC R6, c[0x0][0x3a0] ;  /* 0x0000e800ff067b82 */ /* 0x000ea20000000800 */
[C---:B-1----:R-:W-:Y:S01]  /*c4f0*/  IMAD.WIDE R12, R200.reuse, 0x4, R66 ;  /* 0x00000004c80c7825 */ /* 0x042fe200078e0242 */
[----:B------:R1:W-:Y:S04]  /*c500*/  STL.64 [R1+0x440], R8 ;  /* 0x0004400801007387 */ /* 0x0003e80000100a00 */
        /* <DEDUP_REMOVED lines=12> */
[----:B---3--:R-:W-:-:S03]  /*c5d0*/  IMAD.WIDE R10, R200, 0x4, R76 ;  /* 0x00000004c80a7825 */ /* 0x008fc600078e024c */
[----:B------:R3:W-:Y:S01]  /*c5e0*/  STL.64 [R1+0x188], R14 ;  /* 0x0001880e01007387 */ /* 0x0007e20000100a00 */
[----:B------:R-:W-:-:S03]  /*c5f0*/  ISETP.GE.U32.AND P3, PT, R0, 0x7fffff33, PT ;  /* 0x7fffff330000780c */ /* 0x000fc60003f66070 */
[----:B------:R3:W-:Y:S01]  /*c600*/  LDGSTS.E [R201+0x55000], desc[UR26][R14.64], !P6 ;  /* 0x550000000ec97fae */ /* 0x0007e2000f1a101a */
[----:B-1----:R-:W-:-:S03]  /*c610*/  IMAD.WIDE R8, R200, 0x4, R78 ;  /* 0x00000004c8087825 */ /* 0x002fc600078e024e */
[----:B------:R1:W-:Y:S04]  /*c620*/  STL.64 [R1+0x420], R12 ;  /* 0x0004200c01007387 */ /* 0x0003e80000100a00 */
[----:B------:R1:W-:Y:S01]  /*c630*/  LDGSTS.E [R201+0x55200], desc[UR26][R12.64], !P6 ;  /* 0x552000000cc97fae */ /* 0x0003e2000f1a101a */
[----:B---3--:R-:W-:-:S03]  /*c640*/  IMAD.WIDE R14, R200, 0x4, R104 ;  /* 0x00000004c80e7825 */ /* 0x008fc600078e0268 */
[----:B------:R3:W-:Y:S04]  /*c650*/  STL.64 [R1+0x418], R10 ;  /* 0x0004180a01007387 */ /* 0x0007e80000100a00 */
[----:B------:R3:W-:Y:S01]  /*c660*/  LDGSTS.E [R201+0x55400], desc[UR26][R10.64], !P6 ;  /* 0x554000000ac97fae */ /* 0x0007e2000f1a101a */
[----:B------:R-:W-:Y:S02]  /*c670*/  VIADD R0, R7, 0xffffff51 ;  /* 0xffffff5107007836 */ /* 0x000fe40000000000 */
[----:B------:R-:W4:Y:S01]  /*c680*/  LDC R7, c[0x0][0x3a0] ;  /* 0x0000e800ff077b82 */ /* 0x000f220000000800 */
[C---:B-1----:R-:W-:Y:S01]  /*c690*/  IMAD.WIDE R12, R200.reuse, 0x4, R82 ;  /* 0x00000004c80c7825 */ /* 0x042fe200078e0252 */
        /* <DEDUP_REMOVED lines=22> */
[----:B------:R1:W-:Y:S01]  /*c800*/  STL.64 [R1+0x3f0], R12 ;  /* 0x0003f00c01007387 */ /* 0x0003e20000100a00 */
[----:B--2---:R-:W-:Y:S02]  /*c810*/  IADD3 R0, PT, PT, R6, -0xb1, RZ ;  /* 0xffffff4f06007810 */ /* 0x004fe40007ffe0ff */
[----:B------:R-:W2:Y:S01]  /*c820*/  LDC R6, c[0x0][0x3a0] ;  /* 0x0000e800ff067b82 */ /* 0x000ea20000000800 */
        /* <DEDUP_REMOVED lines=8> */
[----:B------:R-:W-:Y:S04]  /*c8b0*/  STL.64 [R1+0x170], R14 ;  /* 0x0001700e01007387 */ /* 0x000fe80000100a00 */
[----:B------:R-:W-:Y:S01]  /*c8c0*/  LDGSTS.E [R201+0x56800], desc[UR26][R14.64], !P3 ;  /* 0x568000000ec97fae */ /* 0x000fe2000d9a101a */
[----:B-1----:R-:W-:-:S03]  /*c8d0*/  IMAD.WIDE R8, R200, 0x4, R102 ;  /* 0x00000004c8087825 */ /* 0x002fc600078e0266 */
[----:B------:R-:W-:Y:S04]  /*c8e0*/  STL.64 [R1+0x3d8], R12 ;  /* 0x0003d80c01007387 */ /* 0x000fe80000100a00 */
[----:B------:R-:W-:Y:S04]  /*c8f0*/  LDGSTS.E [R201+0x56a00], desc[UR26][R12.64], !P3 ;  /* 0x56a000000cc97fae */ /* 0x000fe8000d9a101a */
[----:B------:R-:W-:Y:S04]  /*c900*/  STL.64 [R1+0x3d0], R10 ;  /* 0x0003d00a01007387 */ /* 0x000fe80000100a00 */
[----:B------:R-:W-:Y:S04]  /*c910*/  LDGSTS.E [R201+0x56c00], desc[UR26][R10.64], !P3 ;  /* 0x56c000000ac97fae */ /* 0x000fe8000d9a101a */
[----:B------:R1:W-:Y:S04]  /*c920*/  STL.64 [R1+0x3c8], R8 ;  /* 0x0003c80801007387 */ /* 0x0003e80000100a00 */
[----:B------:R1:W-:Y:S01]  /*c930*/  LDGSTS.E [R201+0x56e00], desc[UR26][R8.64], !P3 ;  /* 0x56e0000008c97fae */ /* 0x0003e2000d9a101a */
[----:B------:R-:W-:Y:S01]  /*c940*/  ISETP.GE.U32.AND P2, PT, R0, 0x7fffff30, PT ;  /* 0x7fffff300000780c */ /* 0x000fe20003f46070 */
[----:B----4-:R-:W-:-:S02]  /*c950*/  VIADD R0, R7, 0xffffff4e ;  /* 0xffffff4e07007836 */ /* 0x010fc40000000000 */
[C---:B------:R-:W-:Y:S01]  /*c960*/  IMAD.WIDE R16, R200.reuse, 0x4, R128 ;  /* 0x00000004c8107825 */ /* 0x040fe200078e0280 */
[----:B------:R-:W3:Y:S08]  /*c970*/  LDC R7, c[0x0][0x3a0] ;  /* 0x0000e800ff077b82 */ /* 0x000ef00000000800 */
[----:B-1----:R-:W1:Y:S01]  /*c980*/  LDC R8, c[0x0][0x3a0] ;  /* 0x0000e800ff087b82 */ /* 0x002e620000000800 */
[----:B------:R-:W-:Y:S01]  /*c990*/  IMAD.WIDE R14, R200, 0x4, R106 ;  /* 0x00000004c80e7825 */ /* 0x000fe200078e026a */
[----:B------:R-:W-:-:S03]  /*c9a0*/  ISETP.GE.U32.AND P3, PT, R0, 0x7fffff2f, PT ;  /* 0x7fffff2f0000780c */ /* 0x000fc60003f66070 */
[C---:B------:R-:W-:Y:S01]  /*c9b0*/  IMAD.WIDE R12, R200.reuse, 0x4, R108 ;  /* 0x00000004c80c7825 */ /* 0x040fe200078e026c */
[----:B------:R4:W-:Y:S02]  /*c9c0*/  STL.64 [R1+0x168], R16 ;  /* 0x0001681001007387 */ /* 0x0009e40000100a00 */
[----:B------:R-:W1:Y:S01]  /*c9d0*/  LDC R9, c[0x0][0x3a0] ;  /* 0x0000e800ff097b82 */ /* 0x000e620000000800 */
[C---:B------:R-:W-:Y:S01]  /*c9e0*/  IMAD.WIDE R10, R200.reuse, 0x4, R110 ;  /* 0x00000004c80a7825 */ /* 0x040fe200078e026e */
[----:B------:R4:W-:Y:S03]  /*c9f0*/  LDGSTS.E [R201+0x57000], desc[UR26][R16.64], !P6 ;  /* 0x5700000010c97fae */ /* 0x0009e6000f1a101a */
[----:B------:R-:W-:Y:S01]  /*ca00*/  VIADD R0, R3, 0xffffff4d ;  /* 0xffffff4d03007836 */ /* 0x000fe20000000000 */
[----:B------:R2:W-:Y:S02]  /*ca10*/  STL.64 [R1+0x3c0], R14 ;  /* 0x0003c00e01007387 */ /* 0x0005e40000100a00 */
[----:B------:R-:W1:Y:S02]  /*ca20*/  LDC R3, c[0x0][0x3a0] ;  /* 0x0000e800ff037b82 */ /* 0x000e640000000800 */
[----:B------:R2:W-:Y:S01]  /*ca30*/  LDGSTS.E [R201+0x57200], desc[UR26][R14.64], !P6 ;  /* 0x572000000ec97fae */ /* 0x0005e2000f1a101a */
[----:B----4-:R-:W-:-:S03]  /*ca40*/  IMAD.WIDE R16, R200, 0x4, R144 ;  /* 0x00000004c8107825 */ /* 0x010fc600078e0290 */
[----:B------:R4:W-:Y:S04]  /*ca50*/  STL.64 [R1+0x3b8], R12 ;  /* 0x0003b80c01007387 */ /* 0x0009e80000100a00 */
[----:B------:R4:W-:Y:S01]  /*ca60*/  LDGSTS.E [R201+0x57400], desc[UR26][R12.64], !P6 ;  /* 0x574000000cc97fae */ /* 0x0009e2000f1a101a */
[----:B--2---:R-:W-:-:S03]  /*ca70*/  IMAD.WIDE R14, R200, 0x4, R114 ;  /* 0x00000004c80e7825 */ /* 0x004fc600078e0272 */
[----:B------:R2:W-:Y:S04]  /*ca80*/  STL.64 [R1+0x3b0], R10 ;  /* 0x0003b00a01007387 */ /* 0x0005e80000100a00 */
[----:B------:R2:W-:Y:S01]  /*ca90*/  LDGSTS.E [R201+0x57600], desc[UR26][R10.64], !P6 ;  /* 0x576000000ac97fae */ /* 0x0005e2000f1a101a */
[----:B------:R-:W-:Y:S01]  /*caa0*/  ISETP.GE.U32.AND P6, PT, R0, 0x7fffff2e, PT ;  /* 0x7fffff2e0000780c */ /* 0x000fe20003fc6070 */
[----:B----4-:R-:W-:Y:S01]  /*cab0*/  IMAD.WIDE R12, R200, 0x4, R116 ;  /* 0x00000004c80c7825 */ /* 0x010fe200078e0274 */
[----:B------:R-:W-:Y:S01]  /*cac0*/  IADD3 R0, PT, PT, R6, -0xb4, RZ ;  /* 0xffffff4c06007810 */ /* 0x000fe20007ffe0ff */
[----:B------:R4:W-:Y:S01]  /*cad0*/  LDGSTS.E [R201+0x57800], desc[UR26][R16.64], !P5 ;  /* 0x5780000010c97fae */ /* 0x0009e2000e9a101a */
[----:B------:R-:W3:Y:S03]  /*cae0*/  LDC R6, c[0x0][0x3a0] ;  /* 0x0000e800ff067b82 */ /* 0x000ee60000000800 */
[----:B------:R1:W-:Y:S01]  /*caf0*/  LDGSTS.E [R201+0x57a00], desc[UR26][R14.64], !P5 ;  /* 0x57a000000ec97fae */ /* 0x0003e2000e9a101a */
[----:B--2---:R-:W-:-:S03]  /*cb00*/  IMAD.WIDE R10, R200, 0x4, R118 ;  /* 0x00000004c80a7825 */ /* 0x004fc600078e0276 */
[----:B------:R4:W-:Y:S04]  /*cb10*/  STL.64 [R1+0x160], R16 ;  /* 0x0001601001007387 */ /* 0x0009e80000100a00 */
[----:B------:R2:W-:Y:S04]  /*cb20*/  LDGSTS.E [R201+0x57c00], desc[UR26][R12.64], !P5 ;  /* 0x57c000000cc97fae */ /* 0x0005e8000e9a101a */
[----:B------:R2:W-:Y:S04]  /*cb30*/  STL.64 [R1+0x3a8], R14 ;  /* 0x0003a80e01007387 */ /* 0x0005e80000100a00 */
[----:B------:R2:W-:Y:S01]  /*cb40*/  LDGSTS.E [R201+0x57e00], desc[UR26][R10.64], !P5 ;  /* 0x57e000000ac97fae */ /* 0x0005e2000e9a101a */
[----:B----4-:R-:W-:Y:S01]  /*cb50*/  IMAD.WIDE R16, R200, 0x4, R152 ;  /* 0x00000004c8107825 */ /* 0x010fe200078e0298 */
[----:B------:R-:W-:-:S02]  /*cb60*/  ISETP.GE.U32.AND P5, PT, R0, 0x7fffff2d, PT ;  /* 0x7fffff2d0000780c */ /* 0x000fc40003fa6070 */
[----:B------:R4:W-:Y:S01]  /*cb70*/  STL.64 [R1+0x3a0], R12 ;  /* 0x0003a00c01007387 */ /* 0x0009e20000100a00 */
[----:B-1----:R-:W-:Y:S02]  /*cb80*/  VIADD R0, R8, 0xffffff4b ;  /* 0xffffff4b08007836 */ /* 0x002fe40000000000 */
[----:B------:R-:W1:Y:S01]  /*cb90*/  LDC R8, c[0x0][0x3a0] ;  /* 0x0000e800ff087b82 */ /* 0x000e620000000800 */
[C---:B--2---:R-:W-:Y:S01]  /*cba0*/  IMAD.WIDE R14, R200.reuse, 0x4, R122 ;  /* 0x00000004c80e7825 */ /* 0x044fe200078e027a */
[----:B------:R2:W-:Y:S04]  /*cbb0*/  STL.64 [R1+0x398], R10 ;  /* 0x0003980a01007387 */ /* 0x0005e80000100a00 */
[----:B------:R3:W-:Y:S01]  /*cbc0*/  STL.64 [R1+0x158], R16 ;  /* 0x0001581001007387 */ /* 0x0007e20000100a00 */
[----:B----4-:R-:W-:-:S03]  /*cbd0*/  IMAD.WIDE R12, R200, 0x4, R124 ;  /* 0x00000004c80c7825 */ /* 0x010fc600078e027c */
        /* <DEDUP_REMOVED lines=33> */
[----:B------:R3:W-:Y:S01]  /*cdf0*/  STL.64 [R1+0x358], R12 ;  /* 0x0003580c01007387 */ /* 0x0007e20000100a00 */
[----:B------:R-:W-:-:S03]  /*ce00*/  IADD3 R0, PT, PT, R7, -0xb7, RZ ;  /* 0xffffff4907007810 */ /* 0x000fc60007ffe0ff */
[----:B------:R3:W-:Y:S01]  /*ce10*/  LDGSTS.E [R201+0x59400], desc[UR26][R12.64], !P6 ;  /* 0x594000000cc97fae */ /* 0x0007e2000f1a101a */
[----:B--2---:R-:W-:-:S03]  /*ce20*/  IMAD.WIDE R14, R200, 0x4, R154 ;  /* 0x00000004c80e7825 */ /* 0x004fc600078e029a */
[----:B------:R2:W-:Y:S04]  /*ce30*/  STL.64 [R1+0x350], R10 ;  /* 0x0003500a01007387 */ /* 0x0005e80000100a00 */
[----:B------:R2:W-:Y:S01]  /*ce40*/  LDGSTS.E [R201+0x59600], desc[UR26][R10.64], !P6 ;  /* 0x596000000ac97fae */ /* 0x0005e2000f1a101a */
[----:B---3--:R-:W-:-:S03]  /*ce50*/  IMAD.WIDE R12, R200, 0x4, R156 ;  /* 0x00000004c80c7825 */ /* 0x008fc600078e029c */
[----:B------:R3:W-:Y:S01]  /*ce60*/  STL.64 [R1+0x140], R16 ;  /* 0x0001401001007387 */ /* 0x0007e20000100a00 */
[----:B------:R-:W-:-:S03]  /*ce70*/  ISETP.GE.U32.AND P6, PT, R0, 0x7fffff2a, PT ;  /* 0x7fffff2a0000780c */ /* 0x000fc60003fc6070 */
[----:B------:R3:W-:Y:S01]  /*ce80*/  LDGSTS.E [R201+0x59800], desc[UR26][R16.64], !P5 ;  /* 0x5980000010c97fae */ /* 0x0007e2000e9a101a */
[----:B--2---:R-:W-:-:S03]  /*ce90*/  IMAD.WIDE R10, R200, 0x4, R158 ;  /* 0x00000004c80a7825 */ /* 0x004fc600078e029e */
[----:B------:R2:W-:Y:S04]  /*cea0*/  STL.64 [R1+0x348], R14 ;  /* 0x0003480e01007387 */ /* 0x0005e80000100a00 */
[----:B------:R2:W-:Y:S01]  /*ceb0*/  LDGSTS.E [R201+0x59a00], desc[UR26][R14.64], !P5 ;  /* 0x59a000000ec97fae */ /* 0x0005e2000e9a101a */
[----:B---3--:R-:W-:-:S03]  /*cec0*/  IMAD.WIDE R16, R200, 0x4, R184 ;  /* 0x00000004c8107825 */ /* 0x008fc600078e02b8 */
[----:B------:R3:W-:Y:S04]  /*ced0*/  STL.64 [R1+0x340], R12 ;  /* 0x0003400c01007387 */ /* 0x0007e80000100a00 */
[----:B------:R3:W-:Y:S01]  /*cee0*/  LDGSTS.E [R201+0x59c00], desc[UR26][R12.64], !P5 ;  /* 0x59c000000cc97fae */ /* 0x0007e2000e9a101a */
[----:B-1----:R-:W-:Y:S02]  /*cef0*/  VIADD R0, R8, 0xffffff48 ;  /* 0xffffff4808007836 */ /* 0x002fe40000000000 */
[----:B------:R-:W1:Y:S01]  /*cf00*/  LDC R8, c[0x0][0x3a0] ;  /* 0x0000e800ff087b82 */ /* 0x000e620000000800 */
[C---:B--2---:R-:W-:Y:S01]  /*cf10*/  IMAD.WIDE R14, R200.reuse, 0x4, R162 ;  /* 0x00000004c80e7825 */ /* 0x044fe200078e02a2 */
[----:B------:R2:W-:Y:S04]  /*cf20*/  STL.64 [R1+0x338], R10 ;  /* 0x0003380a01007387 */ /* 0x0005e80000100a00 */
[----:B------:R2:W-:Y:S01]  /*cf30*/  LDGSTS.E [R201+0x59e00], desc[UR26][R10.64], !P5 ;  /* 0x59e000000ac97fae */ /* 0x0005e2000e9a101a */
[----:B---3--:R-:W-:-:S03]  /*cf40*/  IMAD.WIDE R12, R200, 0x4, R164 ;  /* 0x00000004c80c7825 */ /* 0x008fc600078e02a4 */
[----:B------:R-:W-:Y:S01]  /*cf50*/  STL.64 [R1+0x138], R16 ;  /* 0x0001381001007387 */ /* 0x000fe20000100a00 */
[----:B------:R-:W-:-:S03]  /*cf60*/  ISETP.GE.U32.AND P5, PT, R0, 0x7fffff29, PT ;  /* 0x7fffff290000780c */ /* 0x000fc60003fa6070 */
[----:B------:R-:W-:Y:S01]  /*cf70*/  LDGSTS.E [R201+0x5a000], desc[UR26][R16.64], !P2 ;  /* 0x5a00000010c97fae */ /* 0x000fe2000d1a101a */
[----:B--2---:R-:W-:-:S03]  /*cf80*/  IMAD.WIDE R10, R200, 0x4, R166 ;  /* 0x00000004c80a7825 */ /* 0x004fc600078e02a6 */
[----:B------:R2:W-:Y:S04]  /*cf90*/  STL.64 [R1+0x330], R14 ;  /* 0x0003300e01007387 */ /* 0x0005e80000100a00 */
[----:B------:R2:W-:Y:S01]  /*cfa0*/  LDGSTS.E [R201+0x5a200], desc[UR26][R14.64], !P2 ;  /* 0x5a2000000ec97fae */ /* 0x0005e2000d1a101a */
[----:B------:R-:W-:-:S03]  /*cfb0*/  VIADD R0, R6, 0xffffff47 ;  /* 0xffffff4706007836 */ /* 0x000fc60000000000 */
[----:B------:R3:W-:Y:S01]  /*cfc0*/  STL.64 [R1+0x328], R12 ;  /* 0x0003280c01007387 */ /* 0x0007e20000100a00 */
[----:B------:R-:W-:-:S03]  /*cfd0*/  IMAD.WIDE R6, R200, 0x4, R174 ;  /* 0x00000004c8067825 */ /* 0x000fc600078e02ae */
        /* <DEDUP_REMOVED lines=10> */
[----:B------:R-:W-:-:S03]  /*d080*/  IMAD.WIDE R16, R200, 0x4, R208 ;  /* 0x00000004c8107825 */ /* 0x000fc600078e02d0 */
[----:B------:R1:W-:Y:S04]  /*d090*/  STL.64 [R1+0x310], R10 ;  /* 0x0003100a01007387 */ /* 0x0003e80000100a00 */
[----:B------:R1:W-:Y:S01]  /*d0a0*/  LDGSTS.E [R201+0x5ac00], desc[UR26][R10.64], !P3 ;  /* 0x5ac000000ac97fae */ /* 0x0003e2000d9a101a */
[----:B---3--:R-:W-:-:S03]  /*d0b0*/  IMAD.WIDE R14, R200, 0x4, R178 ;  /* 0x00000004c80e7825 */ /* 0x008fc600078e02b2 */
[----:B------:R3:W-:Y:S04]  /*d0c0*/  STL.64 [R1+0x308], R6 ;  /* 0x0003080601007387 */ /* 0x0007e80000100a00 */
[----:B------:R3:W-:Y:S01]  /*d0d0*/  LDGSTS.E [R201+0x5ae00], desc[UR26][R6.64], !P3 ;  /* 0x5ae0000006c97fae */ /* 0x0007e2000d9a101a */
[----:B--2---:R-:W-:Y:S01]  /*d0e0*/  IMAD.WIDE R12, R200, 0x4, R180 ;  /* 0x00000004c80c7825 */ /* 0x004fe200078e02b4 */
[----:B------:R-:W-:Y:S02]  /*d0f0*/  ISETP.GE.U32.AND P2, PT, R0, 0x7fffff28, PT ;  /* 0x7fffff280000780c */ /* 0x000fe40003f46070 */
[----:B----4-:R-:W-:Y:S01]  /*d100*/  IADD3 R0, PT, PT, R3, -0xba, RZ ;  /* 0xffffff4603007810 */ /* 0x010fe20007ffe0ff */
[----:B-1----:R-:W-:Y:S01]  /*d110*/  IMAD.WIDE R10, R200, 0x4, R182 ;  /* 0x00000004c80a7825 */ /* 0x002fe200078e02b6 */
[----:B------:R1:W-:Y:S01]  /*d120*/  STL.64 [R1+0x128], R16 ;  /* 0x0001281001007387 */ /* 0x0003e20000100a00 */
[----:B------:R-:W2:Y:S03]  /*d130*/  LDC R3, c[0x0][0x3a0] ;  /* 0x0000e800ff037b82 */ /* 0x000ea60000000800 */
[----:B------:R1:W-:Y:S05]  /*d140*/  LDGSTS.E [R201+0x5b000], desc[UR26][R16.64], !P6 ;  /* 0x5b00000010c97fae */ /* 0x0003ea000f1a101a */
[----:B---3--:R-:W3:Y:S01]  /*d150*/  LDC R7, c[0x0][0x3a0] ;  /* 0x0000e800ff077b82 */ /* 0x008ee20000000800 */
[----:B------:R4:W-:Y:S01]  /*d160*/  STL.64 [R1+0x300], R14 ;  /* 0x0003000e01007387 */ /* 0x0009e20000100a00 */
[----:B------:R-:W-:-:S03]  /*d170*/  ISETP.GE.U32.AND P3, PT, R0, 0x7fffff27, PT ;  /* 0x7fffff270000780c */ /* 0x000fc60003f66070 */
[----:B------:R4:W-:Y:S03]  /*d180*/  LDGSTS.E [R201+0x5b200], desc[UR26][R14.64], !P6 ;  /* 0x5b2000000ec97fae */ /* 0x0009e6000f1a101a */
[----:B------:R-:W2:Y:S01]  /*d190*/  LDC R6, c[0x0][0x3a0] ;  /* 0x0000e800ff067b82 */ /* 0x000ea20000000800 */
[----:B-1----:R-:W-:Y:S01]  /*d1a0*/  IMAD.WIDE R16, R200, 0x4, R218 ;  /* 0x00000004c8107825 */ /* 0x002fe200078e02da */
[----:B------:R1:W-:Y:S04]  /*d1b0*/  STL.64 [R1+0x2f8], R12 ;  /* 0x0002f80c01007387 */ /* 0x0003e80000100a00 */
[----:B------:R1:W-:Y:S01]  /*d1c0*/  LDGSTS.E [R201+0x5b400], desc[UR26][R12.64], !P6 ;  /* 0x5b4000000cc97fae */ /* 0x0003e2000f1a101a */
[----:B------:R-:W-:-:S02]  /*d1d0*/  VIADD R0, R9, 0xffffff45 ;  /* 0xffffff4509007836 */ /* 0x000fc40000000000 */
[C---:B----4-:R-:W-:Y:S01]  /*d1e0*/  IMAD.WIDE R14, R200.reuse, 0x4, R186 ;  /* 0x00000004c80e7825 */ /* 0x050fe200078e02ba */
[----:B------:R4:W-:Y:S04]  /*d1f0*/  STL.64 [R1+0x2e0], R10 ;  /* 0x0002e00a01007387 */ /* 0x0009e80000100a00 */
[----:B------:R4:W-:Y:S01]  /*d200*/  LDGSTS.E [R201+0x5b600], desc[UR26][R10.64], !P6 ;  /* 0x5b6000000ac97fae */ /* 0x0009e2000f1a101a */
[----:B-1----:R-:W-:-:S03]  /*d210*/  IMAD.WIDE R12, R200, 0x4, R188 ;  /* 0x00000004c80c7825 */ /* 0x002fc600078e02bc */
[----:B------:R-:W-:Y:S01]  /*d220*/  STL.64 [R1+0x120], R16 ;  /* 0x0001201001007387 */ /* 0x000fe20000100a00 */
[----:B------:R-:W-:-:S03]  /*d230*/  ISETP.GE.U32.AND P6, PT, R0, 0x7fffff26, PT ;  /* 0x7fffff260000780c */ /* 0x000fc60003fc6070 */
[----:B------:R-:W-:Y:S01]  /*d240*/  LDGSTS.E [R201+0x5b800], desc[UR26][R16.64], !P5 ;  /* 0x5b80000010c97fae */ /* 0x000fe2000e9a101a */
[----:B----4-:R-:W-:-:S03]  /*d250*/  IMAD.WIDE R10, R200, 0x4, R190 ;  /* 0x00000004c80a7825 */ /* 0x010fc600078e02be */
[----:B------:R1:W-:Y:S04]  /*d260*/  STL.64 [R1+0x2d8], R14 ;  /* 0x0002d80e01007387 */ /* 0x0003e80000100a00 */
[----:B------:R1:W-:Y:S01]  /*d270*/  LDGSTS.E [R201+0x5ba00], desc[UR26][R14.64], !P5 ;  /* 0x5ba000000ec97fae */ /* 0x0003e2000e9a101a */
[----:B------:R-:W-:-:S03]  /*d280*/  VIADD R0, R8, 0xffffff44 ;  /* 0xffffff4408007836 */ /* 0x000fc60000000000 */
[----:B------:R4:W-:Y:S01]  /*d290*/  STL.64 [R1+0x2d0], R12 ;  /* 0x0002d00c01007387 */ /* 0x0009e20000100a00 */
[----:B------:R-:W-:-:S03]  /*d2a0*/  IMAD.WIDE R8, R200, 0x4, R198 ;  /* 0x00000004c8087825 */ /* 0x000fc600078e02c6 */
[----:B------:R4:W-:Y:S01]  /*d2b0*/  LDGSTS.E [R201+0x5bc00], desc[UR26][R12.64], !P5 ;  /* 0x5bc000000cc97fae */ /* 0x0009e2000e9a101a */
[----:B-1----:R-:W-:-:S03]  /*d2c0*/  IMAD.WIDE R14, R200, 0x4, R226 ;  /* 0x00000004c80e7825 */ /* 0x002fc600078e02e2 */
[----:B------:R1:W-:Y:S04]  /*d2d0*/  STL.64 [R1+0x2c8], R10 ;  /* 0x0002c80a01007387 */ /* 0x0003e80000100a00 */
[----:B------:R1:W-:Y:S01]  /*d2e0*/  LDGSTS.E [R201+0x5be00], desc[UR26][R10.64], !P5 ;  /* 0x5be000000ac97fae */ /* 0x0003e2000e9a101a */
[----:B----4-:R-:W-:-:S03]  /*d2f0*/  IMAD.WIDE R12, R200, 0x4, R194 ;  /* 0x00000004c80c7825 */ /* 0x010fc600078e02c2 */
[----:B------:R4:W-:Y:S01]  /*d300*/  STL.64 [R1+0x118], R14 ;  /* 0x0001180e01007387 */ /* 0x0009e20000100a00 */
[----:B------:R-:W-:-:S03]  /*d310*/  IMAD.WIDE R16, R200, 0x4, R210 ;  /* 0x00000004c8107825 */ /* 0x000fc600078e02d2 */
[----:B------:R4:W-:Y:S01]  /*d320*/  LDGSTS.E [R201+0x5c000], desc[UR26][R14.64], !P2 ;  /* 0x5c0000000ec97fae */ /* 0x0009e2000d1a101a */
[----:B-1----:R-:W-:-:S03]  /*d330*/  IMAD.WIDE R10, R200, 0x4, R196 ;  /* 0x00000004c80a7825 */ /* 0x002fc600078e02c4 */
[----:B------:R1:W-:Y:S01]  /*d340*/  STL.64 [R1+0x2c0], R12 ;  /* 0x0002c00c01007387 */ /* 0x0003e20000100a00 */
[----:B------:R-:W-:-:S03]  /*d350*/  ISETP.GE.U32.AND P5, PT, R0, 0x7fffff25, PT ;  /* 0x7fffff250000780c */ /* 0x000fc60003fa6070 */
[----:B------:R1:W-:Y:S01]  /*d360*/  LDGSTS.E [R201+0x5c200], desc[UR26][R12.64], !P2 ;  /* 0x5c2000000cc97fae */ /* 0x0003e2000d1a101a */
[----:B---3--:R-:W-:Y:S01]  /*d370*/  IADD3 R0, PT, PT, R7, -0xbd, RZ ;  /* 0xffffff4307007810 */ /* 0x008fe20007ffe0ff */
[----:B----4-:R-:W3:Y:S02]  /*d380*/  LDC R14, c[0x0][0x3a0] ;  /* 0x0000e800ff0e7b82 */ /* 0x010ee40000000800 */
[----:B------:R4:W-:Y:S04]  /*d390*/  STL.64 [R1+0x2b8], R10 ;  /* 0x0002b80a01007387 */ /* 0x0009e80000100a00 */
[----:B------:R4:W-:Y:S01]  /*d3a0*/  LDGSTS.E [R201+0x5c400], desc[UR26][R10.64], !P2 ;  /* 0x5c4000000ac97fae */ /* 0x0009e2000d1a101a */
[----:B-1----:R-:W-:-:S03]  /*d3b0*/  IMAD.WIDE R12, R200, 0x4, R212 ;  /* 0x00000004c80c7825 */ /* 0x002fc600078e02d4 */
[----:B------:R1:W-:Y:S04]  /*d3c0*/  STL.64 [R1+0x2b0], R8 ;  /* 0x0002b00801007387 */ /* 0x0003e80000100a00 */
[----:B------:R1:W-:Y:S01]  /*d3d0*/  LDGSTS.E [R201+0x5c600], desc[UR26][R8.64], !P2 ;  /* 0x5c60000008c97fae */ /* 0x0003e2000d1a101a */
[----:B----4-:R-:W-:-:S03]  /*d3e0*/  IMAD.WIDE R10, R200, 0x4, R214 ;  /* 0x00000004c80a7825 */ /* 0x010fc600078e02d6 */
[----:B------:R-:W-:Y:S01]  /*d3f0*/  STL.64 [R1+0x110], R16 ;  /* 0x0001101001007387 */ /* 0x000fe20000100a00 */
[----:B------:R-:W-:-:S03]  /*d400*/  ISETP.GE.U32.AND P2, PT, R0, 0x7fffff24, PT ;  /* 0x7fffff240000780c */ /* 0x000fc60003f46070 */
[----:B------:R-:W-:Y:S01]  /*d410*/  LDGSTS.E [R201+0x5c800], desc[UR26][R16.64], !P3 ;  /* 0x5c80000010c97fae */ /* 0x000fe2000d9a101a */
[----:B-1----:R-:W-:-:S03]  /*d420*/  IMAD.WIDE R8, R200, 0x4, R216 ;  /* 0x00000004c8087825 */ /* 0x002fc600078e02d8 */
[----:B------:R1:W-:Y:S04]  /*d430*/  STL.64 [R1+0x2a8], R12 ;  /* 0x0002a80c01007387 */ /* 0x0003e80000100a00 */
[----:B------:R1:W-:Y:S01]  /*d440*/  LDGSTS.E [R201+0x5ca00], desc[UR26][R12.64], !P3 ;  /* 0x5ca000000cc97fae */ /* 0x0003e2000d9a101a */
[----:B--2---:R-:W-:-:S03]  /*d450*/  VIADD R0, R6, 0xffffff42 ;  /* 0xffffff4206007836 */ /* 0x004fc60000000000 */
[----:B------:R2:W-:Y:S01]  /*d460*/  STL.64 [R1+0x2a0], R10 ;  /* 0x0002a00a01007387 */ /* 0x0005e20000100a00 */
[----:B------:R-:W-:-:S03]  /*d470*/  IMAD.WIDE R6, R200, 0x4, R224 ;  /* 0x00000004c8067825 */ /* 0x000fc600078e02e0 */
        /* <DEDUP_REMOVED lines=17> */
[----:B------:R-:W2:Y:S04]  /*d590*/  LDL.LU.64 R32, [R1+0x38] ;  /* 0x0000380001207983 */ /* 0x000ea80000300a00 */
[----:B------:R-:W-:Y:S01]  /*d5a0*/  STL.64 [R1+0x100], R12 ;  /* 0x0001000c01007387 */ /* 0x000fe20000100a00 */
[----:B-1----:R-:W-:-:S03]  /*d5b0*/  IMAD.WIDE R6, R200, 0x4, R232 ;  /* 0x00000004c8067825 */ /* 0x002fc600078e02e8 */
[----:B------:R1:W-:Y:S04]  /*d5c0*/  STL.64 [R1+0x278], R10 ;  /* 0x0002780a01007387 */ /* 0x0003e80000100a00 */
[----:B------:R4:W-:Y:S04]  /*d5d0*/  LDGSTS.E [R201+0x5d800], desc[UR26][R12.64], !P5 ;  /* 0x5d8000000cc97fae */ /* 0x0009e8000e9a101a */
[----:B------:R-:W-:Y:S04]  /*d5e0*/  STL.64 [R1+0x270], R8 ;  /* 0x0002700801007387 */ /* 0x000fe80000100a00 */
[----:B------:R-:W-:Y:S04]  /*d5f0*/  LDGSTS.E [R201+0x5da00], desc[UR26][R10.64], !P5 ;  /* 0x5da000000ac97fae */ /* 0x000fe8000e9a101a */
[----:B------:R3:W-:Y:S01]  /*d600*/  STL.64 [R1+0x268], R6 ;  /* 0x0002680601007387 */ /* 0x0007e20000100a00 */
[----:B------:R-:W-:-:S04]  /*d610*/  IMAD.WIDE R26, R143, 0x4, R234 ;  /* 0x000000048f1a7825 */ /* 0x000fc800078e02ea */
[----:B------:R-:W-:-:S04]  /*d620*/  IMAD.WIDE R18, R143, 0x4, R4 ;  /* 0x000000048f127825 */ /* 0x000fc800078e0204 */
[C---:B------:R-:W-:Y:S01]  /*d630*/  IMAD.WIDE R24, R143.reuse, 0x4, R240 ;  /* 0x000000048f187825 */ /* 0x040fe200078e02f0 */
[----:B-1----:R-:W2:Y:S04]  /*d640*/  LDL.LU.64 R10, [R1+0x40] ;  /* 0x00004000010a7983 */ /* 0x002ea80000300a00 */
[----:B------:R-:W2:Y:S04]  /*d650*/  LDL.LU.64 R46, [R1+0x50] ;  /* 0x00005000012e7983 */ /* 0x000ea80000300a00 */
[----:B------:R-:W2:Y:S04]  /*d660*/  LDL.LU.64 R44, [R1+0x58] ;  /* 0x00005800012c7983 */ /* 0x000ea80000300a00 */
[----:B------:R-:W2:Y:S01]  /*d670*/  LDL.LU.64 R42, [R1+0x80] ;  /* 0x00008000012a7983 */ /* 0x000ea20000300a00 */
[----:B------:R-:W-:-:S03]  /*d680*/  IMAD.WIDE R22, R143, 0x4, R244 ;  /* 0x000000048f167825 */ /* 0x000fc600078e02f4 */
[----:B------:R-:W2:Y:S01]  /*d690*/  LDL.LU.64 R64, [R1+0x88] ;  /* 0x0000880001407983 */ /* 0x000ea20000300a00 */
[----:B------:R-:W-:-:S03]  /*d6a0*/  IMAD.WIDE R16, R143, 0x4, R242 ;  /* 0x000000048f107825 */ /* 0x000fc600078e02f2 */
[----:B------:R-:W2:Y:S04]  /*d6b0*/  LDL.LU.64 R34, [R1+0x90] ;  /* 0x0000900001227983 */ /* 0x000ea80000300a00 */
[----:B------:R-:W2:Y:S04]  /*d6c0*/  LDL.LU.64 R56, [R1+0xf8] ;  /* 0x0000f80001387983 */ /* 0x000ea80000300a00 */
[----:B------:R-:W2:Y:S01]  /*d6d0*/  LDL.LU.64 R38, [R1+0xf0] ;  /* 0x0000f00001267983 */ /* 0x000ea20000300a00 */
[----:B------:R-:W-:-:S03]  /*d6e0*/  ISETP.GE.U32.AND P3, PT, R0, 0x7fffff23, PT ;  /* 0x7fffff230000780c */ /* 0x000fc60003f66070 */
[----:B------:R-:W2:Y:S01]  /*d6f0*/  LDL.LU.64 R36, [R1+0xe8] ;  /* 0x0000e80001247983 */ /* 0x000ea20000300a00 */
[----:B------:R-:W-:-:S03]  /*d700*/  VIADD R0, R3, 0xffffff41 ;  /* 0xffffff4103007836 */ /* 0x000fc60000000000 */
[----:B------:R-:W-:Y:S01]  /*d710*/  STL.64 [R1+0x30], R26 ;  /* 0x0000301a01007387 */ /* 0x000fe20000100a00 */
[----:B---3--:R-:W-:-:S03]  /*d720*/  IADD3 R3, PT, PT, R14, -0xc0, RZ ;  /* 0xffffff400e037810 */ /* 0x008fc60007ffe0ff */
[----:B------:R-:W-:Y:S01]  /*d730*/  STL.64 [R1+0x28], R18 ;  /* 0x0000281201007387 */ /* 0x000fe20000100a00 */
[----:B------:R-:W-:-:S03]  /*d740*/  IMAD.WIDE R20, R143, 0x4, R248 ;  /* 0x000000048f147825 */ /* 0x000fc600078e02f8 */
[----:B------:R1:W-:Y:S01]  /*d750*/  STL.64 [R1+0x20], R24 ;  /* 0x0000201801007387 */ /* 0x0003e20000100a00 */
[----:B------:R-:W-:-:S03]  /*d760*/  IMAD.WIDE R14, R143, 0x4, R246 ;  /* 0x000000048f0e7825 */ /* 0x000fc600078e02f6 */
[----:B------:R3:W-:Y:S01]  /*d770*/  STL.64 [R1+0x10], R22 ;  /* 0x0000101601007387 */ /* 0x0007e20000100a00 */
[----:B----4-:R-:W-:-:S03]  /*d780*/  IMAD.WIDE R12, R143, 0x4, R250 ;  /* 0x000000048f0c7825 */ /* 0x010fc600078e02fa */
[----:B------:R3:W-:Y:S04]  /*d790*/  STL.64 [R1+0x18], R16 ;  /* 0x0000181001007387 */ /* 0x0007e80000100a00 */
[----:B------:R-:W4:Y:S04]  /*d7a0*/  LDL.LU.64 R48, [R1+0xe0] ;  /* 0x0000e00001307983 */ /* 0x000f280000300a00 */
[----:B------:R-:W3:Y:S04]  /*d7b0*/  LDL.LU.64 R30, [R1+0xd8] ;  /* 0x0000d800011e7983 */ /* 0x000ee80000300a00 */
[----:B------:R-:W3:Y:S04]  /*d7c0*/  LDL.LU.64 R28, [R1+0xd0] ;  /* 0x0000d000011c7983 */ /* 0x000ee80000300a00 */
[----:B------:R-:W3:Y:S01]  /*d7d0*/  LDL.LU.64 R40, [R1+0xc8] ;  /* 0x0000c80001287983 */ /* 0x000ee20000300a00 */
[----:B------:R-:W-:-:S03]  /*d7e0*/  IMAD.WIDE R246, R143, 0x4, R138 ;  /* 0x000000048ff67825 */ /* 0x000fc600078e028a */
[----:B------:R1:W-:Y:S04]  /*d7f0*/  STL.64 [R1], R20 ;  /* 0x0000001401007387 */ /* 0x0003e80000100a00 */
[----:B------:R1:W-:Y:S04]  /*d800*/  STL.64 [R1+0x8], R14 ;  /* 0x0000080e01007387 */ /* 0x0003e80000100a00 */
[----:B------:R-:W-:Y:S04]  /*d810*/  LDGSTS.E [R201+0x5dc00], desc[UR26][R8.64], !P5 ;  /* 0x5dc0000008c97fae */ /* 0x000fe8000e9a101a */
[----:B------:R1:W-:Y:S02]  /*d820*/  LDGSTS.E [R201+0x5de00], desc[UR26][R6.64], !P5 ;  /* 0x5de0000006c97fae */ /* 0x0003e4000e9a101a */
[----:B-1----:R-:W-:-:S04]  /*d830*/  IMAD.WIDE R6, R143, 0x4, R206 ;  /* 0x000000048f067825 */ /* 0x002fc800078e02ce */
[C---:B--2---:R-:W-:Y:S02]  /*d840*/  IMAD.WIDE R250, R143.reuse, 0x4, R32 ;  /* 0x000000048ffa7825 */ /* 0x044fe400078e0220 */
[----:B------:R-:W2:Y:S04]  /*d850*/  LDL.LU.64 R32, [R1+0xc0] ;  /* 0x0000c00001207983 */ /* 0x000ea80000300a00 */
[----:B------:R1:W-:Y:S04]  /*d860*/  STL.64 [R1+0x48], R12 ;  /* 0x0000480c01007387 */ /* 0x0003e80000100a00 */
[----:B------:R-:W2:Y:S01]  /*d870*/  LDL.LU.64 R138, [R1+0x610] ;  /* 0x00061000018a7983 */ /* 0x000ea20000300a00 */
[----:B------:R-:W-:-:S05]  /*d880*/  IMAD.WIDE R10, R143, 0x4, R10 ;  /* 0x000000048f0a7825 */ /* 0x000fca00078e020a */
[----:B------:R1:W-:Y:S04]  /*d890*/  STL.64 [R1+0x40], R10 ;  /* 0x0000400a01007387 */ /* 0x0003e80000100a00 */
[----:B------:R-:W2:Y:S01]  /*d8a0*/  LDL.LU.64 R206, [R1+0x608] ;  /* 0x0006080001ce7983 */ /* 0x000ea20000300a00 */
[----:B------:R-:W-:-:S04]  /*d8b0*/  IMAD.WIDE R8, R143, 0x4, R44 ;  /* 0x000000048f087825 */ /* 0x000fc800078e022c */
[C---:B------:R-:W-:Y:S02]  /*d8c0*/  IMAD.WIDE R244, R143.reuse, 0x4, R202 ;  /* 0x000000048ff47825 */ /* 0x040fe400078e02ca */
[----:B------:R-:W3:Y:S02]  /*d8d0*/  LDL.LU.64 R202, [R1+0x600] ;  /* 0x0006000001ca7983 */ /* 0x000ee40000300a00 */
[C---:B------:R-:W-:Y:S02]  /*d8e0*/  IMAD.WIDE R58, R200.reuse, 0x4, R42 ;  /* 0x00000004c83a7825 */ /* 0x040fe400078e022a */
[----:B------:R1:W-:Y:S02]  /*d8f0*/  STL.64 [R1+0x38], R8 ;  /* 0x0000380801007387 */ /* 0x0003e40000100a00 */
[----:B------:R-:W-:Y:S02]  /*d900*/  IMAD.WIDE R4, R143, 0x4, R204 ;  /* 0x000000048f047825 */ /* 0x000fe400078e02cc */
[----:B------:R-:W3:Y:S02]  /*d910*/  LDL.LU.64 R204, [R1+0x5f8] ;  /* 0x0005f80001cc7983 */ /* 0x000ee40000300a00 */
[----:B------:R-:W-:-:S02]  /*d920*/  IMAD.WIDE R42, R200, 0x4, R34 ;  /* 0x00000004c82a7825 */ /* 0x000fc400078e0222 */
[----:B------:R1:W-:Y:S04]  /*d930*/  STL.64 [R1+0x260], R6 ;  /* 0x0002600601007387 */ /* 0x0003e80000100a00 */
[----:B------:R1:W-:Y:S04]  /*d940*/  STL.64 [R1+0x50], R58 ;  /* 0x0000503a01007387 */ /* 0x0003e80000100a00 */
[----:B------:R1:W-:Y:S01]  /*d950*/  STL.64 [R1+0x258], R4 ;  /* 0x0002580401007387 */ /* 0x0003e20000100a00 */
[----:B------:R-:W-:Y:S01]  /*d960*/  ISETP.GE.U32.AND P6, PT, R0, 0x7fffff22, PT ;  /* 0x7fffff220000780c */ /* 0x000fe20003fc6070 */
[C---:B------:R-:W-:Y:S01]  /*d970*/  IMAD.WIDE R56, R200.reuse, 0x4, R56 ;  /* 0x00000004c8387825 */ /* 0x040fe200078e0238 */
        /* <DEDUP_REMOVED lines=8> */
[----:B------:R-:W-:-:S02]  /*da00*/  IMAD.WIDE R248, R143, 0x4, R46 ;  /* 0x000000048ff87825 */ /* 0x000fc400078e022e */
[----:B------:R-:W-:Y:S02]  /*da10*/  LDGSTS.E [R201+0x5e800], desc[UR26][R50.64], !P3 ;  /* 0x5e80000032c97fae */ /* 0x000fe4000d9a101a */
[C---:B--2---:R-:W-:Y:S02]  /*da20*/  IMAD.WIDE R34, R200.reuse, 0x4, R206 ;  /* 0x00000004c8227825 */ /* 0x044fe400078e02ce */
[----:B------:R-:W2:Y:S02]  /*da30*/  LDL.LU.64 R206, [R1+0x5f0] ;  /* 0x0005f00001ce7983 */ /* 0x000ea40000300a00 */
[----:B----4-:R-:W-:-:S04]  /*da40*/  IMAD.WIDE R48, R200, 0x4, R48 ;  /* 0x00000004c8307825 */ /* 0x010fc800078e0230 */
[C---:B---3--:R-:W-:Y:S01]  /*da50*/  IMAD.WIDE R46, R200.reuse, 0x4, R30 ;  /* 0x00000004c82e7825 */ /* 0x048fe200078e021e */
        /* <DEDUP_REMOVED lines=12> */
[----:B------:R1:W-:Y:S01]  /*db20*/  STL.64 [R1+0x58], R50 ;  /* 0x0000583201007387 */ /* 0x0003e20000100a00 */
[----:B------:R-:W3:Y:S03]  /*db30*/  S2R R2, SR_TID.X ;  /* 0x0000000000027919 */ /* 0x000ee60000002100 */
[----:B------:R1:W-:Y:S04]  /*db40*/  STL.64 [R1+0x60], R42 ;  /* 0x0000602a01007387 */ /* 0x0003e80000100a00 */
[----:B------:R1:W-:Y:S04]  /*db50*/  STL.64 [R1+0x200], R56 ;  /* 0x0002003801007387 */ /* 0x0003e80000100a00 */
[----:B------:R1:W-:Y:S04]  /*db60*/  STL.64 [R1+0x68], R34 ;  /* 0x0000682201007387 */ /* 0x0003e80000100a00 */
[----:B------:R1:W-:Y:S04]  /*db70*/  STL.64 [R1+0x1f8], R54 ;  /* 0x0001f83601007387 */ /* 0x0003e80000100a00 */
[----:B------:R1:W-:Y:S04]  /*db80*/  STL.64 [R1+0x1f0], R52 ;  /* 0x0001f03401007387 */ /* 0x0003e80000100a00 */
[----:B------:R1:W-:Y:S04]  /*db90*/  STL.64 [R1+0x1e8], R48 ;  /* 0x0001e83001007387 */ /* 0x0003e80000100a00 */
[----:B------:R1:W-:Y:S01]  /*dba0*/  STL.64 [R1+0x1e0], R46 ;  /* 0x0001e02e01007387 */ /* 0x0003e20000100a00 */
[----:B---3--:R-:W-:-:S05]  /*dbb0*/  LOP3.LUT R2, R2, 0x7f, RZ, 0xc0, !PT ;  /* 0x0000007f02027812 */ /* 0x008fca00078ec0ff */
[----:B------:R-:W-:Y:S02]  /*dbc0*/  IMAD.SHL.U32 R2, R2, 0x4, RZ ;  /* 0x0000000402027824 */ /* 0x000fe400078e00ff */
[----:B--2---:R-:W-:Y:S02]  /*dbd0*/  IMAD.WIDE R36, R200, 0x4, R206 ;  /* 0x00000004c8247825 */ /* 0x004fe400078e02ce */
[----:B------:R-:W5:Y:S04]  /*dbe0*/  LDL.LU.64 R206, [R1+0x5e8] ;  /* 0x0005e80001ce7983 */ /* 0x000f680000300a00 */
[----:B------:R-:W-:Y:S04]  /*dbf0*/  LDGSTS.E [R201+0x5f600], desc[UR26][R36.64], !P6 ;  /* 0x5f60000024c97fae */ /* 0x000fe8000f1a101a */
[----:B------:R-:W-:Y:S04]  /*dc00*/  LDGSTS.E [R201+0x5f800], desc[UR26][R34.64], !P5 ;  /* 0x5f80000022c97fae */ /* 0x000fe8000e9a101a */
[----:B------:R-:W-:Y:S04]  /*dc10*/  LDGSTS.E [R201+0x5fa00], desc[UR26][R32.64], !P5 ;  /* 0x5fa0000020c97fae */ /* 0x000fe8000e9a101a */
[----:B------:R-:W-:Y:S04]  /*dc20*/  LDGSTS.E [R201+0x5fc00], desc[UR26][R30.64], !P5 ;  /* 0x5fc000001ec97fae */ /* 0x000fe8000e9a101a */
[----:B------:R-:W-:Y:S04]  /*dc30*/  LDGSTS.E [R201+0x5fe00], desc[UR26][R28.64], !P5 ;  /* 0x5fe000001cc97fae */ /* 0x000fe8000e9a101a */
[----:B------:R-:W0:Y:S04]  /*dc40*/  LDGDEPBAR ;  /* 0x00000000000079af */ /* 0x000e280000000000 */
[----:B------:R-:W-:Y:S04]  /*dc50*/  LDGSTS.E [R141+0x6a000], desc[UR26][R26.64], P4 ;  /* 0x6a0000001a8d7fae */ /* 0x000fe8000a1a101a */
[----:B------:R2:W-:Y:S04]  /*dc60*/  LDGSTS.E [R141+0x6a400], desc[UR26][R24.64], P4 ;  /* 0x6a400000188d7fae */ /* 0x0005e8000a1a101a */
        /* <DEDUP_REMOVED lines=11> */
[----:B------:R1:W-:Y:S01]  /*dd20*/  LDGSTS.E [R136+0x6b600], desc[UR26][R8.64], P4 ;  /* 0x6b60000008887fae */ /* 0x0003e2000a1a101a */
[----:B--2---:R-:W2:Y:S03]  /*dd30*/  S2R R24, SR_TID.X ;  /* 0x0000000000187919 */ /* 0x004ea60000002100 */
[----:B------:R1:W-:Y:S04]  /*dd40*/  LDGSTS.E [R136+0x6ba00], desc[UR26][R6.64], P4 ;  /* 0x6ba0000006887fae */ /* 0x0003e8000a1a101a */
[----:B------:R1:W-:Y:S04]  /*dd50*/  LDGSTS.E [R136+0x6be00], desc[UR26][R4.64], P4 ;  /* 0x6be0000004887fae */ /* 0x0003e8000a1a101a */
[----:B------:R-:W0:Y:S04]  /*dd60*/  LDGDEPBAR ;  /* 0x00000000000079af */ /* 0x000e280000000000 */
[----:B------:R1:W-:Y:S04]  /*dd70*/  STL.64 [R1+0x1d8], R44 ;  /* 0x0001d82c01007387 */ /* 0x0003e80000100a00 */
[----:B------:R1:W5:Y:S04]  /*dd80*/  LDL.LU.64 R204, [R1+0x5e0] ;  /* 0x0005e00001cc7983 */ /* 0x0003680000300a00 */
[----:B------:R1:W-:Y:S04]  /*dd90*/  STL.64 [R1+0x1d0], R40 ;  /* 0x0001d02801007387 */ /* 0x0003e80000100a00 */
[----:B------:R1:W5:Y:S04]  /*dda0*/  LDL.LU.64 R202, [R1+0x5d8] ;  /* 0x0005d80001ca7983 */ /* 0x0003680000300a00 */
[----:B------:R1:W-:Y:S01]  /*ddb0*/  STL.64 [R1+0x1c8], R38 ;  /* 0x0001c82601007387 */ /* 0x0003e20000100a00 */
[----:B------:R-:W-:-:S04]  /*ddc0*/  DEPBAR.LE SB0, 0xa ;  /* 0x000082800000791a */ /* 0x000fc80000000000 */
[----:B------:R1:W5:Y:S01]  /*ddd0*/  LDL.LU.64 R138, [R1+0x5d0] ;  /* 0x0005d000018a7983 */ /* 0x0003620000300a00 */
[----:B--2---:R-:W-:-:S03]  /*dde0*/  IMAD.SHL.U32 R0, R24, 0x40, RZ ;  /* 0x0000004018007824 */ /* 0x004fc600078e00ff */
[----:B------:R1:W-:Y:S04]  /*ddf0*/  STL.64 [R1+0x1c0], R36 ;  /* 0x0001c02401007387 */ /* 0x0003e80000100a00 */
[----:B------:R1:W-:Y:S01]  /*de00*/  STL.64 [R1+0x1b8], R32 ;  /* 0x0001b82001007387 */ /* 0x0003e20000100a00 */
[----:B------:R-:W-:-:S03]  /*de10*/  IMAD.SHL.U32 R3, R24, 0x10, RZ ;  /* 0x0000001018037824 */ /* 0x000fc600078e00ff */
[----:B------:R1:W-:Y:S01]  /*de20*/  STL.64 [R1+0x1b0], R30 ;  /* 0x0001b01e01007387 */ /* 0x0003e20000100a00 */
[----:B------:R-:W-:-:S03]  /*de30*/  LOP3.LUT R25, R24, 0x60, RZ, 0xc0, !PT ;  /* 0x0000006018197812 */ /* 0x000fc600078ec0ff */
[----:B------:R1:W-:Y:S01]  /*de40*/  STL.64 [R1+0x1a8], R28 ;  /* 0x0001a81c01007387 */ /* 0x0003e20000100a00 */
[----:B------:R-:W-:Y:S02]  /*de50*/  LOP3.LUT R0, R0, 0x600, RZ, 0xc0, !PT ;  /* 0x0000060000007812 */ /* 0x000fe400078ec0ff */
[----:B------:R-:W-:Y:S02]  /*de60*/  LOP3.LUT R3, R3, 0x70, RZ, 0xc0, !PT ;  /* 0x0000007003037812 */ /* 0x000fe400078ec0ff */
[----:B------:R-:W-:-:S05]  /*de70*/  LEA R0, R25, R0, 0x2 ;  /* 0x0000000019007211 */ /* 0x000fca00078e10ff */
[----:B------:R-:W-:Y:S01]  /*de80*/  IMAD.IADD R0, R3, 0x1, R0 ;  /* 0x0000000103007824 */ /* 0x000fe200078e0200 */
[----:B------:R-:W-:Y:S06]  /*de90*/  BAR.SYNC.DEFER_BLOCKING 0x0 ;  /* 0x0000000000007b1d */ /* 0x000fec0000010000 */
[----:B------:R1:W2:Y:S04]  /*dea0*/  LDSM.16.M88.4 R100, [R0+UR10] ;  /* 0x0000000a0064783b */ /* 0x0002a80008000200 */
[----:B------:R1:W3:Y:S04]  /*deb0*/  LDSM.16.M88.4 R208, [R0+UR10+0x800] ;  /* 0x0008000a00d0783b */ /* 0x0002e80008000200 */
[----:B------:R1:W4:Y:S04]  /*dec0*/  LDSM.16.M88.4 R212, [R0+UR10+0x1000] ;  /* 0x0010000a00d4783b */ /* 0x0003280008000200 */
[----:B------:R1:W1:Y:S04]  /*ded0*/  LDSM.16.M88.4 R216, [R0+UR10+0x1800] ;  /* 0x0018000a00d8783b */ /* 0x0002680008000200 */
        /* <DEDUP_REMOVED lines=27> */
[----:B------:R1:W1:Y:S01]  /*e090*/  LDSM.16.M88.4 R228, [R0+UR10+0xf800] ;  /* 0x00f8000a00e4783b */ /* 0x0002620008000200 */
[----:B--234-:R-:W-:Y:S05]  /*e0a0*/  @!P0 BRA `(.L_x_6) ;  /* 0x0000000800048947 */ /* 0x01cfea0003800000 */
[----:B-1----:R-:W-:Y:S01]  /*e0b0*/  IMAD.MOV.U32 R94, RZ, RZ, R126 ;  /* 0x000000ffff5e7224 */ /* 0x002fe200078e007e */
[----:B------:R-:W-:Y:S01]  /*e0c0*/  MOV R8, R104 ;  /* 0x0000006800087202 */ /* 0x000fe20000000f00 */
[----:B------:R-:W-:Y:S01]  /*e0d0*/  IMAD.MOV.U32 R4, RZ, RZ, R100 ;  /* 0x000000ffff047224 */ /* 0x000fe200078e0064 */
        /* <DEDUP_REMOVED lines=83> */
[----:B------:R-:W-:-:S02]  /*e610*/  IMAD.MOV.U32 R49, RZ, RZ, R165 ;  /* 0x000000ffff317224 */ /* 0x000fc400078e00a5 */
[----:B------:R-:W-:Y:S02]  /*e620*/  IMAD.MOV.U32 R51, RZ, RZ, R173 ;  /* 0x000000ffff337224 */ /* 0x000fe400078e00ad */
[----:B------:R-:W-:Y:S02]  /*e630*/  IMAD.MOV.U32 R54, RZ, RZ, R157 ;  /* 0x000000ffff367224 */ /* 0x000fe400078e009d */
[----:B------:R-:W-:Y:S02]  /*e640*/  IMAD.MOV.U32 R55, RZ, RZ, R161 ;  /* 0x000000ffff377224 */ /* 0x000fe400078e00a1 */
[----:B------:R-:W-:Y:S02]  /*e650*/  IMAD.MOV.U32 R57, RZ, RZ, R133 ;  /* 0x000000ffff397224 */ /* 0x000fe400078e0085 */
[----:B------:R-:W-:Y:S02]  /*e660*/  IMAD.MOV.U32 R58, RZ, RZ, R145 ;  /* 0x000000ffff3a7224 */ /* 0x000fe400078e0091 */
        /* <DEDUP_REMOVED lines=35> */
[----:B------:R-:W-:-:S04]  /*e8a0*/  IMAD.MOV.U32 R130, RZ, RZ, R235 ;  /* 0x000000ffff827224 */ /* 0x000fc800078e00eb */
[----:B------:R2:W-:Y:S03]  /*e8b0*/  STTM.x128 tmem[UR12+0x100], R4 ;  /* 0x00010004000079ed */ /* 0x0005e600083c000c */
.L_x_6:
[----:B--2---:R-:W2:Y:S04]  /*e8c0*/  LDL.LU.64 R82, [R1+0x20] ;  /* 0x0000200001527983 */ /* 0x004ea80000300a00 */
[----:B------:R-:W3:Y:S04]  /*e8d0*/  LDL.LU.64 R68, [R1+0x10] ;  /* 0x0000100001447983 */ /* 0x000ee80000300a00 */
[----:B------:R-:W4:Y:S04]  /*e8e0*/  LDL.LU.64 R78, [R1] ;  /* 0x00000000014e7983 */ /* 0x000f280000300a00 */
[----:B------:R-:W4:Y:S04]  /*e8f0*/  LDL.LU.64 R66, [R1+0x38] ;  /* 0x0000380001427983 */ /* 0x000f280000300a00 */
[----:B------:R-:W4:Y:S04]  /*e900*/  LDL.LU.64 R80, [R1+0x28] ;  /* 0x0000280001507983 */ /* 0x000f280000300a00 */
[----:B------:R-:W4:Y:S04]  /*e910*/  LDL.LU.64 R76, [R1+0x40] ;  /* 0x00004000014c7983 */ /* 0x000f280000300a00 */
[----:B------:R-:W4:Y:S04]  /*e920*/  LDL.LU.64 R60, [R1+0x8] ;  /* 0x00000800013c7983 */ /* 0x000f280000300a00 */
[----:B------:R-:W4:Y:S04]  /*e930*/  LDL.LU.64 R74, [R1+0x18] ;  /* 0x00001800014a7983 */ /* 0x000f280000300a00 */
[----:B-1----:R-:W4:Y:S04]  /*e940*/  LDL.LU.64 R34, [R1+0x178] ;  /* 0x0001780001227983 */ /* 0x002f280000300a00 */
[----:B------:R-:W4:Y:S04]  /*e950*/  LDL.LU.64 R32, [R1+0x170] ;  /* 0x0001700001207983 */ /* 0x000f280000300a00 */
        /* <DEDUP_REMOVED lines=15> */
[----:B------:R-:W4:Y:S01]  /*ea50*/  LDL.LU.64 R16, [R1+0x130] ;  /* 0x0001300001107983 */ /* 0x000f220000300a00 */
[----:B------:R-:W-:-:S03]  /*ea60*/  IMAD.SHL.U32 R2, R143, 0x4, RZ ;  /* 0x000000048f027824 */ /* 0x000fc600078e00ff */
[----:B------:R-:W4:Y:S01]  /*ea70*/  LDL.LU.64 R42, [R1+0x148] ;  /* 0x00014800012a7983 */ /* 0x000f220000300a00 */
[----:B------:R-:W-:-:S03]  /*ea80*/  SHF.R.S32.HI R133, RZ, 0x1f, R143 ;  /* 0x0000001fff857819 */ /* 0x000fc6000001148f */
[----:B------:R-:W4:Y:S04]  /*ea90*/  LDL.LU.64 R18, [R1+0x138] ;  /* 0x0001380001127983 */ /* 0x000f280000300a00 */
[----:B------:R-:W4:Y:S04]  /*eaa0*/  LDL.LU.64 R54, [R1+0x210] ;  /* 0x0002100001367983 */ /* 0x000f280000300a00 */
[----:B------:R-:W4:Y:S04]  /*eab0*/  LDL.LU.64 R56, [R1+0x1a0] ;  /* 0x0001a00001387983 */ /* 0x000f280000300a00 */
[----:B------:R-:W4:Y:S01]  /*eac0*/  LDL.LU.64 R52, [R1+0x198] ;  /* 0x0001980001347983 */ /* 0x000f220000300a00 */
[----:B------:R-:W-:-:S03]  /*ead0*/  SHF.L.U64.HI R3, R143, 0x2, R133 ;  /* 0x000000028f037819 */ /* 0x000fc60000010285 */
[----:B------:R-:W4:Y:S04]  /*eae0*/  LDL.LU.64 R50, [R1+0x190] ;  /* 0x0001900001327983 */ /* 0x000f280000300a00 */
[----:B------:R-:W4:Y:S04]  /*eaf0*/  LDL.LU.64 R28, [R1+0x160] ;  /* 0x00016000011c7983 */ /* 0x000f280000300a00 */
[----:B------:R-:W4:Y:S04]  /*eb00*/  LDL.LU.64 R14, [R1+0x128] ;  /* 0x00012800010e7983 */ /* 0x000f280000300a00 */
[----:B------:R-:W4:Y:S04]  /*eb10*/  LDL.LU.64 R12, [R1+0x120] ;  /* 0x00012000010c7983 */ /* 0x000f280000300a00 */
[----:B------:R-:W4:Y:S04]  /*eb20*/  LDL.LU.64 R10, [R1+0x118] ;  /* 0x00011800010a7983 */ /* 0x000f280000300a00 */
[----:B------:R-:W4:Y:S04]  /*eb30*/  LDL.LU.64 R8, [R1+0x110] ;  /* 0x0001100001087983 */ /* 0x000f280000300a00 */
[----:B------:R-:W4:Y:S04]  /*eb40*/  LDL.LU.64 R62, [R1+0x250] ;  /* 0x00025000013e7983 */ /* 0x000f280000300a00 */
[----:B-----5:R-:W-:Y:S04]  /*eb50*/  STL.64 [R1+0x5f0], R202 ;  /* 0x0005f0ca01007387 */ /* 0x020fe80000100a00 */
[----:B------:R-:W-:Y:S04]  /*eb60*/  STL.64 [R1+0x5e8], R140 ;  /* 0x0005e88c01007387 */ /* 0x000fe80000100a00 */
[----:B------:R-:W-:Y:S04]  /*eb70*/  STL.64 [R1+0x5e0], R138 ;  /* 0x0005e08a01007387 */ /* 0x000fe80000100a00 */
[----:B------:R1:W-:Y:S04]  /*eb80*/  STL [R1+0x5d8], R0 ;  /* 0x0005d80001007387 */ /* 0x0003e80000100800 */
[----:B------:R-:W-:Y:S04]  /*eb90*/  STL.64 [R1+0x5d0], R136 ;  /* 0x0005d08801007387 */ /* 0x000fe80000100a00 */
[----:B------:R-:W-:Y:S01]  /*eba0*/  STL [R1+0x2f0], R2 ;  /* 0x0002f00201007387 */ /* 0x000fe20000100800 */
[----:B-1----:R-:W-:-:S02]  /*ebb0*/  SHF.L.U32 R0, R200, 0x2, RZ ;  /* 0x00000002c8007819 */ /* 0x002fc400000006ff */
[----:B------:R-:W-:Y:S01]  /*ebc0*/  SHF.R.S32.HI R252, RZ, 0x1f, R200 ;  /* 0x0000001ffffc7819 */ /* 0x000fe200000114c8 */
[----:B------:R-:W1:Y:S02]  /*ebd0*/  FENCE.VIEW.ASYNC.T ;  /* 0x00000000000073c6 */ /* 0x000e640000000200 */
[----:B-1----:R-:W-:Y:S01]  /*ebe0*/  BAR.SYNC.DEFER_BLOCKING 0x0 ;  /* 0x0000000000007b1d */ /* 0x002fe20000010000 */
[-C--:B--2---:R-:W-:Y:S02]  /*ebf0*/  IADD3 R70, P2, PT, R82, R2.reuse, RZ ;  /* 0x0000000252467210 */ /* 0x084fe40007f5e0ff */
[-C--:B---3--:R-:W-:Y:S02]  /*ec00*/  IADD3 R64, P3, PT, R68, R2.reuse, RZ ;  /* 0x0000000244407210 */ /* 0x088fe40007f7e0ff */
[----:B------:R-:W-:Y:S02]  /*ec10*/  IADD3.X R71, PT, PT, R83, R3, RZ, P2, !PT ;  /* 0x0000000353477210 */ /* 0x000fe400017fe4ff */
[----:B------:R-:W-:Y:S01]  /*ec20*/  IADD3 R68, P2, PT, R250, R2, RZ ;  /* 0x00000002fa447210 */ /* 0x000fe20007f5e0ff */
[----:B------:R-:W-:-:S03]  /*ec30*/  IMAD.X R65, R69, 0x1, R3, P3 ;  /* 0x0000000145417824 */ /* 0x000fc600018e0603 */
[----:B------:R-:W-:Y:S02]  /*ec40*/  IADD3.X R69, PT, PT, R251, R3, RZ, P2, !PT ;  /* 0x00000003fb457210 */ /* 0x000fe400017fe4ff */
[----:B----4-:R-:W-:-:S05]  /*ec50*/  IADD3 R72, P0, PT, R84, R2, RZ ;  /* 0x0000000254487210 */ /* 0x010fca0007f1e0ff */
[----:B------:R-:W-:-:S05]  /*ec60*/  IMAD.X R73, R85, 0x1, R3, P0 ;  /* 0x0000000155497824 */ /* 0x000fca00000e0603 */
[----:B------:R1:W-:Y:S04]  /*ec70*/  STL.64 [R1+0xf8], R72 ;  /* 0x0000f84801007387 */ /* 0x0003e80000100a00 */
[----:B------:R2:W-:Y:S04]  /*ec80*/  STL.64 [R1+0xf0], R70 ;  /* 0x0000f04601007387 */ /* 0x0005e80000100a00 */
[----:B------:R3:W-:Y:S01]  /*ec90*/  STL.64 [R1+0xe8], R64 ;  /* 0x0000e84001007387 */ /* 0x0007e20000100a00 */
[----:B-1----:R-:W-:-:S03]  /*eca0*/  IADD3 R72, P0, PT, R78, R2, RZ ;  /* 0x000000024e487210 */ /* 0x002fc60007f1e0ff */
[----:B--2---:R-:W2:Y:S02]  /*ecb0*/  LDL.LU.64 R70, [R1+0x238] ;  /* 0x0002380001467983 */ /* 0x004ea40000300a00 */
[--C-:B------:R-:W-:Y:S01]  /*ecc0*/  IMAD.X R73, R79, 0x1, R3.reuse, P0 ;  /* 0x000000014f497824 */ /* 0x100fe200000e0603 */
[-C--:B------:R-:W-:Y:S01]  /*ecd0*/  IADD3 R78, P0, PT, R248, R2.reuse, RZ ;  /* 0x00000002f84e7210 */ /* 0x080fe20007f1e0ff */
[----:B---3--:R-:W3:Y:S04]  /*ece0*/  LDL.LU.64 R64, [R1+0x230] ;  /* 0x0002300001407983 */ /* 0x008ee80000300a00 */
[----:B------:R-:W-:Y:S01]  /*ecf0*/  IMAD.X R79, R249, 0x1, R3, P0 ;  /* 0x00000001f94f7824 */ /* 0x000fe200000e0603 */
[----:B------:R1:W-:Y:S04]  /*ed00*/  STL.64 [R1+0xe0], R72 ;  /* 0x0000e04801007387 */ /* 0x0003e80000100a00 */
[----:B------:R4:W-:Y:S04]  /*ed10*/  STL.64 [R1+0xd8], R68 ;  /* 0x0000d84401007387 */ /* 0x0009e80000100a00 */
[----:B------:R4:W-:Y:S01]  /*ed20*/  STL.64 [R1+0xd0], R78 ;  /* 0x0000d04e01007387 */ /* 0x0009e20000100a00 */
[----:B-1----:R-:W-:-:S02]  /*ed30*/  IADD3 R72, P3, PT, R246, R2, RZ ;  /* 0x00000002f6487210 */ /* 0x002fc40007f7e0ff */
[----:B----4-:R-:W-:-:S03]  /*ed40*/  IADD3 R68, P2, PT, R244, R2, RZ ;  /* 0x00000002f4447210 */ /* 0x010fc60007f5e0ff */
[----:B------:R-:W-:Y:S01]  /*ed50*/  IMAD.X R73, R247, 0x1, R3, P3 ;  /* 0x00000001f7497824 */ /* 0x000fe200018e0603 */
[----:B------:R-:W-:Y:S02]  /*ed60*/  IADD3 R78, P0, PT, R80, R2, RZ ;  /* 0x00000002504e7210 */ /* 0x000fe40007f1e0ff */
[-C--:B------:R-:W-:Y:S02]  /*ed70*/  IADD3.X R69, PT, PT, R245, R3.reuse, RZ, P2, !PT ;  /* 0x00000003f5457210 */ /* 0x080fe400017fe4ff */
[----:B------:R1:W-:Y:S01]  /*ed80*/  STL.64 [R1+0xc8], R72 ;  /* 0x0000c84801007387 */ /* 0x0003e20000100a00 */
[----:B------:R-:W-:-:S03]  /*ed90*/  IADD3.X R79, PT, PT, R81, R3, RZ, P0, !PT ;  /* 0x00000003514f7210 */ /* 0x000fc600007fe4ff */
[----:B------:R4:W-:Y:S04]  /*eda0*/  STL.64 [R1+0xc0], R68 ;  /* 0x0000c04401007387 */ /* 0x0009e80000100a00 */
[----:B------:R4:W-:Y:S01]  /*edb0*/  STL.64 [R1+0xb8], R78 ;  /* 0x0000b84e01007387 */ /* 0x0009e20000100a00 */
[-C--:B-1----:R-:W-:Y:S01]  /*edc0*/  IADD3 R72, P2, PT, R74, R2.reuse, RZ ;  /* 0x000000024a487210 */ /* 0x082fe20007f5e0ff */
[----:B----4-:R-:W-:Y:S01]  /*edd0*/  IMAD.MOV.U32 R68, RZ, RZ, R58 ;  /* 0x000000ffff447224 */ /* 0x010fe200078e003a */
[----:B------:R-:W-:Y:S01]  /*ede0*/  IADD3 R58, P3, PT, R60, R2, RZ ;  /* 0x000000023c3a7210 */ /* 0x000fe20007f7e0ff */
[----:B------:R-:W-:Y:S02]  /*edf0*/  IMAD.MOV.U32 R69, RZ, RZ, R59 ;  /* 0x000000ffff457224 */ /* 0x000fe400078e003b */
[----:B------:R-:W-:-:S02]  /*ee00*/  IMAD.MOV.U32 R78, RZ, RZ, R68 ;  /* 0x000000ffff4e7224 */ /* 0x000fc400078e0044 */
[--C-:B------:R-:W-:Y:S01]  /*ee10*/  IMAD.X R73, R75, 0x1, R3.reuse, P2 ;  /* 0x000000014b497824 */ /* 0x100fe200010e0603 */
[----:B------:R-:W-:Y:S02]  /*ee20*/  MOV R79, R69 ;  /* 0x00000045004f7202 */ /* 0x000fe40000000f00 */
[----:B------:R-:W-:Y:S01]  /*ee30*/  IADD3 R74, P2, PT, R78, R2, RZ ;  /* 0x000000024e4a7210 */ /* 0x000fe20007f5e0ff */
[--C-:B------:R-:W-:Y:S01]  /*ee40*/  IMAD.X R59, R61, 0x1, R3.reuse, P3 ;  /* 0x000000013d3b7824 */ /* 0x100fe200018e0603 */
[----:B------:R-:W4:Y:S01]  /*ee50*/  LDL.LU.64 R68, [R1+0x240] ;  /* 0x0002400001447983 */ /* 0x000f220000300a00 */
[----:B------:R-:W-:Y:S02]  /*ee60*/  SHF.L.U64.HI R132, R200, 0x2, R252 ;  /* 0x00000002c8847819 */ /* 0x000fe400000102fc */
[----:B------:R-:W-:Y:S01]  /*ee70*/  IMAD.X R75, R79, 0x1, R3, P2 ;  /* 0x000000014f4b7824 */ /* 0x000fe200010e0603 */
[----:B------:R1:W-:Y:S01]  /*ee80*/  STL.64 [R1+0xb0], R72 ;  /* 0x0000b04801007387 */ /* 0x0003e20000100a00 */
[----:B------:R-:W-:-:S03]  /*ee90*/  IADD3 R60, P0, PT, R62, R0, RZ ;  /* 0x000000003e3c7210 */ /* 0x000fc60007f1e0ff */
[----:B------:R1:W-:Y:S04]  /*eea0*/  STL.64 [R1+0xa8], R58 ;  /* 0x0000a83a01007387 */ /* 0x0003e80000100a00 */
[----:B------:R-:W-:Y:S04]  /*eeb0*/  STL [R1+0x2ec], R0 ;  /* 0x0002ec0001007387 */ /* 0x000fe80000100800 */
[----:B------:R1:W-:Y:S02]  /*eec0*/  STL.64 [R1+0xa0], R74 ;  /* 0x0000a04a01007387 */ /* 0x0003e40000100a00 */
[----:B-1----:R-:W-:Y:S01]  /*eed0*/  IADD3 R72, P3, PT, R76, R2, RZ ;  /* 0x000000024c487210 */ /* 0x002fe20007f7e0ff */
[----:B------:R-:W-:-:S02]  /*eee0*/  IMAD.X R61, R63, 0x1, R132, P0 ;  /* 0x000000013f3d7824 */ /* 0x000fc400000e0684 */
[----:B------:R-:W-:Y:S01]  /*eef0*/  IMAD.MOV.U32 R58, RZ, RZ, R56 ;  /* 0x000000ffff3a7224 */ /* 0x000fe200078e0038 */
[----:B------:R-:W-:Y:S01]  /*ef00*/  MOV R59, R57 ;  /* 0x00000039003b7202 */ /* 0x000fe20000000f00 */
[----:B------:R-:W2:Y:S01]  /*ef10*/  LDL.LU.64 R74, [R1+0x248] ;  /* 0x00024800014a7983 */ /* 0x000ea20000300a00 */
[----:B------:R-:W-:Y:S02]  /*ef20*/  IMAD.X R73, R77, 0x1, R3, P3 ;  /* 0x000000014d497824 */ /* 0x000fe400018e0603 */
[----:B------:R-:W-:Y:S01]  /*ef30*/  IMAD.MOV.U32 R56, RZ, RZ, R52 ;  /* 0x000000ffff387224 */ /* 0x000fe200078e0034 */
[----:B------:R-:W-:Y:S01]  /*ef40*/  MOV R52, R48 ;  /* 0x0000003000347202 */ /* 0x000fe20000000f00 */
[----:B------:R-:W-:Y:S01]  /*ef50*/  IMAD.MOV.U32 R48, RZ, RZ, R46 ;  /* 0x000000ffff307224 */ /* 0x000fe200078e002e */
[----:B------:R2:W-:Y:S01]  /*ef60*/  STL.64 [R1+0x98], R72 ;  /* 0x0000984801007387 */ /* 0x0005e20000100a00 */
[----:B------:R-:W-:Y:S01]  /*ef70*/  IMAD.MOV.U32 R46, RZ, RZ, R38 ;  /* 0x000000ffff2e7224 */ /* 0x000fe200078e0026 */
[----:B------:R-:W-:Y:S01]  /*ef80*/  IADD3 R38, P4, PT, R66, R2, RZ ;  /* 0x0000000242267210 */ /* 0x000fe20007f9e0ff */
[----:B------:R-:W-:Y:S01]  /*ef90*/  IMAD.MOV.U32 R57, RZ, RZ, R53 ;  /* 0x000000ffff397224 */ /* 0x000fe200078e0035 */
[----:B------:R-:W-:Y:S01]  /*efa0*/  STL.64 [R1+0x90], R60 ;  /* 0x0000903c01007387 */ /* 0x000fe20000100a00 */
[----:B------:R-:W-:Y:S01]  /*efb0*/  IMAD.MOV.U32 R53, RZ, RZ, R49 ;  /* 0x000000ffff357224 */ /* 0x000fe200078e0031 */
[----:B------:R-:W-:Y:S01]  /*efc0*/  MOV R49, R47 ;  /* 0x0000002f00317202 */ /* 0x000fe20000000f00 */
[----:B------:R-:W-:Y:S01]  /*efd0*/  IMAD.MOV.U32 R47, RZ, RZ, R39 ;  /* 0x000000ffff2f7224 */ /* 0x000fe200078e0027 */
[-C--:B----4-:R-:W-:Y:S01]  /*efe0*/  IADD3 R62, P2, PT, R68, R0.reuse, RZ ;  /* 0x00000000443e7210 */ /* 0x090fe20007f5e0ff */
[----:B------:R-:W1:Y:S04]  /*eff0*/  LDC R2, c[0x0][0x3a0] ;  /* 0x0000e800ff027b82 */ /* 0x000e680000000800 */
[----:B------:R-:W-:Y:S01]  /*f000*/  IMAD.X R63, R69, 0x1, R132, P2 ;  /* 0x00000001453f7824 */ /* 0x000fe200010e0684 */
[----:B--2---:R-:W-:-:S05]  /*f010*/  IADD3 R72, P0, PT, R74, R0, RZ ;  /* 0x000000004a487210 */ /* 0x004fca0007f1e0ff */
[----:B------:R-:W-:-:S05]  /*f020*/  IMAD.X R73, R75, 0x1, R132, P0 ;  /* 0x000000014b497824 */ /* 0x000fca00000e0684 */
[----:B------:R2:W-:Y:S04]  /*f030*/  STL.64 [R1+0x88], R72 ;  /* 0x0000884801007387 */ /* 0x0005e80000100a00 */
[----:B------:R4:W-:Y:S04]  /*f040*/  STL.64 [R1+0x80], R62 ;  /* 0x0000803e01007387 */ /* 0x0009e80000100a00 */
[----:B--2---:R-:W2:Y:S04]  /*f050*/  LDL.LU.64 R72, [R1+0x228] ;  /* 0x0002280001487983 */ /* 0x004ea80000300a00 */
[----:B------:R-:W2:Y:S04]  /*f060*/  LDL.LU.64 R68, [R1+0x220] ;  /* 0x0002200001447983 */ /* 0x000ea80000300a00 */
[----:B----4-:R-:W4:Y:S01]  /*f070*/  LDL.LU.64 R62, [R1+0x218] ;  /* 0x00021800013e7983 */ /* 0x010f220000300a00 */
[----:B------:R-:W-:Y:S01]  /*f080*/  IADD3.X R39, PT, PT, R67, R3, RZ, P4, !PT ;  /* 0x0000000343277210 */ /* 0x000fe200027fe4ff */
[----:B------:R-:W-:Y:S01]  /*f090*/  IMAD.MOV.U32 R60, RZ, RZ, R58 ;  /* 0x000000ffff3c7224 */ /* 0x000fe200078e003a */
[----:B------:R-:W-:-:S02]  /*f0a0*/  IADD3 R66, P3, PT, R70, R0, RZ ;  /* 0x0000000046427210 */ /* 0x000fc40007f7e0ff */
[----:B---3--:R-:W-:Y:S02]  /*f0b0*/  IADD3 R58, P4, PT, R64, R0, RZ ;  /* 0x00000000403a7210 */ /* 0x008fe40007f9e0ff */
[----:B------:R-:W-:Y:S02]  /*f0c0*/  MOV R61, R59 ;  /* 0x0000003b003d7202 */ /* 0x000fe40000000f00 */
[----:B------:R-:W-:Y:S01]  /*f0d0*/  IADD3.X R67, PT, PT, R71, R132, RZ, P3, !PT ;  /* 0x0000008447437210 */ /* 0x000fe20001ffe4ff */
[----:B------:R-:W-:Y:S02]  /*f0e0*/  IMAD.X R59, R65, 0x1, R132, P4 ;  /* 0x00000001413b7824 */ /* 0x000fe400020e0684 */
[----:B------:R-:W-:Y:S02]  /*f0f0*/  IMAD.MOV.U32 R64, RZ, RZ, R52 ;  /* 0x000000ffff407224 */ /* 0x000fe400078e0034 */
[----:B------:R3:W-:Y:S01]  /*f100*/  STL.64 [R1+0x78], R66 ;  /* 0x0000784201007387 */ /* 0x0007e20000100a00 */
[----:B------:R-:W-:-:S03]  /*f110*/  IMAD.MOV.U32 R52, RZ, RZ, R46 ;  /* 0x000000ffff347224 */ /* 0x000fc600078e002e */
[----:B------:R4:W-:Y:S01]  /*f120*/  STL.64 [R1+0x70], R58 ;  /* 0x0000703a01007387 */ /* 0x0009e20000100a00 */
[----:B------:R-:W-:Y:S02]  /*f130*/  IADD3 R46, P4, PT, R54, R0, RZ ;  /* 0x00000000362e7210 */ /* 0x000fe40007f9e0ff */
[----:B------:R-:W-:Y:S01]  /*f140*/  MOV R65, R53 ;  /* 0x0000003500417202 */ /* 0x000fe20000000f00 */
[----:B------:R-:W-:Y:S01]  /*f150*/  IMAD.MOV.U32 R53, RZ, RZ, R47 ;  /* 0x000000ffff357224 */ /* 0x000fe200078e002f */
[----:B------:R-:W-:Y:S02]  /*f160*/  IADD3.X R47, PT, PT, R55, R132, RZ, P4, !PT ;  /* 0x00000084372f7210 */ /* 0x000fe400027fe4ff */
[-C--:B--2---:R-:W-:Y:S02]  /*f170*/  IADD3 R70, P0, PT, R72, R0.reuse, RZ ;  /* 0x0000000048467210 */ /* 0x084fe40007f1e0ff */
[-C--:B---3--:R-:W-:Y:S02]  /*f180*/  IADD3 R66, P2, PT, R68, R0.reuse, RZ ;  /* 0x0000000044427210 */ /* 0x088fe40007f5e0ff */
[----:B----4-:R-:W-:-:S03]  /*f190*/  IADD3 R58, P3, PT, R62, R0, RZ ;  /* 0x000000003e3a7210 */ /* 0x010fc60007f7e0ff */
[--C-:B------:R-:W-:Y:S01]  /*f1a0*/  IMAD.X R67, R69, 0x1, R132.reuse, P2 ;  /* 0x0000000145437824 */ /* 0x100fe200010e0684 */
[----:B------:R-:W-:Y:S01]  /*f1b0*/  IADD3.X R71, PT, PT, R73, R132, RZ, P0, !PT ;  /* 0x0000008449477210 */ /* 0x000fe200007fe4ff */
[----:B------:R-:W-:-:S04]  /*f1c0*/  IMAD.X R59, R63, 0x1, R132, P3 ;  /* 0x000000013f3b7824 */ /* 0x000fc800018e0684 */
[----:B------:R-:W-:Y:S04]  /*f1d0*/  STL.64 [R1+0x48], R70 ;  /* 0x0000484601007387 */ /* 0x000fe80000100a00 */
[----:B------:R-:W-:Y:S01]  /*f1e0*/  STL.64 [R1+0x40], R66 ;  /* 0x0000404201007387 */ /* 0x000fe20000100a00 */
[----:B------:R-:W-:-:S03]  /*f1f0*/  IADD3 R62, P0, PT, R64, R0, RZ ;  /* 0x00000000403e7210 */ /* 0x000fc60007f1e0ff */
[----:B------:R-:W-:Y:S04]  /*f200*/  STL.64 [R1+0x38], R58 ;  /* 0x0000383a01007387 */ /* 0x000fe80000100a00 */
[----:B------:R2:W-:Y:S01]  /*f210*/  STL.64 [R1+0x30], R46 ;  /* 0x0000302e01007387 */ /* 0x0005e20000100a00 */
[----:B------:R-:W-:Y:S02]  /*f220*/  IMAD.X R63, R65, 0x1, R132, P0 ;  /* 0x00000001413f7824 */ /* 0x000fe400000e0684 */
[----:B--2---:R-:W-:Y:S01]  /*f230*/  IMAD.MOV.U32 R46, RZ, RZ, R44 ;  /* 0x000000ffff2e7224 */ /* 0x004fe200078e002c */
[----:B------:R-:W-:Y:S02]  /*f240*/  MOV R44, R40 ;  /* 0x00000028002c7202 */ /* 0x000fe40000000f00 */
[----:B------:R-:W-:Y:S01]  /*f250*/  IADD3 R40, P4, PT, R50, R0, RZ ;  /* 0x0000000032287210 */ /* 0x000fe20007f9e0ff */
[----:B------:R-:W-:-:S02]  /*f260*/  IMAD.MOV.U32 R47, RZ, RZ, R45 ;  /* 0x000000ffff2f7224 */ /* 0x000fc400078e002d */
[----:B------:R-:W-:Y:S02]  /*f270*/  IMAD.MOV.U32 R45, RZ, RZ, R41 ;  /* 0x000000ffff2d7224 */ /* 0x000fe400078e0029 */
[--C-:B------:R-:W-:Y:S01]  /*f280*/  IMAD.X R41, R51, 0x1, R132.reuse, P4 ;  /* 0x0000000133297824 */ /* 0x100fe200020e0684 */
[-C--:B------:R-:W-:Y:S01]  /*f290*/  IADD3 R58, P2, PT, R60, R0.reuse, RZ ;  /* 0x000000003c3a7210 */ /* 0x080fe20007f5e0ff */
[----:B------:R-:W-:Y:S01]  /*f2a0*/  STL.64 [R1+0x28], R62 ;  /* 0x0000283e01007387 */ /* 0x000fe20000100a00 */
[-C--:B------:R-:W-:Y:S02]  /*f2b0*/  IADD3 R54, P3, PT, R56, R0.reuse, RZ ;  /* 0x0000000038367210 */ /* 0x080fe40007f7e0ff */
[----:B------:R-:W-:Y:S01]  /*f2c0*/  IADD3 R50, P0, PT, R52, R0, RZ ;  /* 0x0000000034327210 */ /* 0x000fe20007f1e0ff */
[----:B------:R2:W-:Y:S01]  /*f2d0*/  STL.64 [R1+0x10], R40 ;  /* 0x0000102801007387 */ /* 0x0005e20000100a00 */
[----:B------:R-:W-:Y:S01]  /*f2e0*/  IADD3.X R59, PT, PT, R61, R132, RZ, P2, !PT ;  /* 0x000000843d3b7210 */ /* 0x000fe200017fe4ff */
[----:B------:R-:W-:-:S02]  /*f2f0*/  IMAD.X R55, R57, 0x1, R132, P3 ;  /* 0x0000000139377824 */ /* 0x000fc400018e0684 */
[----:B------:R-:W-:Y:S01]  /*f300*/  IMAD.X R51, R53, 0x1, R132, P0 ;  /* 0x0000000135337824 */ /* 0x000fe200000e0684 */
[----:B--2---:R-:W-:Y:S02]  /*f310*/  MOV R40, R36 ;  /* 0x0000002400287202 */ /* 0x004fe40000000f00 */
[----:B------:R-:W-:Y:S01]  /*f320*/  IADD3 R36, P2, PT, R48, R0, RZ ;  /* 0x0000000030247210 */ /* 0x000fe20007f5e0ff */
[----:B------:R-:W-:Y:S01]  /*f330*/  IMAD.MOV.U32 R41, RZ, RZ, R37 ;  /* 0x000000ffff297224 */ /* 0x000fe200078e0025 */
[----:B------:R-:W-:Y:S02]  /*f340*/  STL.64 [R1+0x20], R58 ;  /* 0x0000203a01007387 */ /* 0x000fe40000100a00 */
[----:B------:R-:W-:Y:S02]  /*f350*/  IADD3.X R37, PT, PT, R49, R132, RZ, P2, !PT ;  /* 0x0000008431257210 */ /* 0x000fe400017fe4ff */
[----:B------:R-:W-:Y:S04]  /*f360*/  STL.64 [R1+0x18], R54 ;  /* 0x0000183601007387 */ /* 0x000fe80000100a00 */
[----:B------:R-:W-:Y:S04]  /*f370*/  STL.64 [R1+0x8], R50 ;  /* 0x0000083201007387 */ /* 0x000fe80000100a00 */
[----:B------:R2:W-:Y:S04]  /*f380*/  STL.64 [R1], R36 ;  /* 0x0000002401007387 */ /* 0x0005e80000100a00 */
[----:B------:R-:W3:Y:S01]  /*f390*/  LDL.LU.64 R66, [R1+0x4f8] ;  /* 0x0004f80001427983 */ /* 0x000ee20000300a00 */
[----:B------:R-:W-:-:S02]  /*f3a0*/  IADD3 R250, P3, PT, R34, R0, RZ ;  /* 0x0000000022fa7210 */ /* 0x000fc40007f7e0ff */
[-C--:B------:R-:W-:Y:S02]  /*f3b0*/  IADD3 R248, P4, PT, R32, R0.reuse, RZ ;  /* 0x0000000020f87210 */ /* 0x080fe40007f9e0ff */
[-C--:B------:R-:W-:Y:S01]  /*f3c0*/  IADD3 R246, P0, PT, R46, R0.reuse, RZ ;  /* 0x000000002ef67210 */ /* 0x080fe20007f1e0ff */
[--C-:B------:R-:W-:Y:S01]  /*f3d0*/  IMAD.X R251, R35, 0x1, R132.reuse, P3 ;  /* 0x0000000123fb7824 */ /* 0x100fe200018e0684 */
[-C--:B------:R-:W-:Y:S01]  /*f3e0*/  IADD3 R34, P3, PT, R26, R0.reuse, RZ ;  /* 0x000000001a227210 */ /* 0x080fe20007f7e0ff */
[----:B------:R-:W-:Y:S01]  /*f3f0*/  IMAD.X R249, R33, 0x1, R132, P4 ;  /* 0x0000000121f97824 */ /* 0x000fe200020e0684 */
[-C--:B--2---:R-:W-:Y:S02]  /*f400*/  IADD3 R36, P2, PT, R28, R0.reuse, RZ ;  /* 0x000000001c247210 */ /* 0x084fe40007f5e0ff */
[----:B------:R-:W-:Y:S02]  /*f410*/  IADD3 R32, P4, PT, R24, R0, RZ ;  /* 0x0000000018207210 */ /* 0x000fe40007f9e0ff */
[----:B------:R-:W-:-:S02]  /*f420*/  IADD3.X R247, PT, PT, R47, R132, RZ, P0, !PT ;  /* 0x000000842ff77210 */ /* 0x000fc400007fe4ff */
[----:B------:R-:W-:Y:S02]  /*f430*/  MOV R60, R30 ;  /* 0x0000001e003c7202 */ /* 0x000fe40000000f00 */
[----:B------:R-:W-:Y:S02]  /*f440*/  IADD3 R30, P0, PT, R42, R0, RZ ;  /* 0x000000002a1e7210 */ /* 0x000fe40007f1e0ff */
[----:B------:R-:W-:Y:S01]  /*f450*/  IADD3.X R35, PT, PT, R27, R132, RZ, P3, !PT ;  /* 0x000000841b237210 */ /* 0x000fe20001ffe4ff */
[--C-:B------:R-:W-:Y:S01]  /*f460*/  IMAD.X R37, R29, 0x1, R132.reuse, P2 ;  /* 0x000000011d257824 */ /* 0x100fe200010e0684 */
[----:B------:R-:W-:Y:S01]  /*f470*/  IADD3 R26, P3, PT, R18, R0, RZ ;  /* 0x00000000121a7210 */ /* 0x000fe20007f7e0ff */
[--C-:B------:R-:W-:Y:S01]  /*f480*/  IMAD.X R33, R25, 0x1, R132.reuse, P4 ;  /* 0x0000000119217824 */ /* 0x100fe200020e0684 */
[----:B------:R-:W-:Y:S01]  /*f490*/  MOV R58, R40 ;  /* 0x00000028003a7202 */ /* 0x000fe20000000f00 */
[----:B------:R-:W-:Y:S01]  /*f4a0*/  IMAD.MOV.U32 R59, RZ, RZ, R41 ;  /* 0x000000ffff3b7224 */ /* 0x000fe200078e0029 */
[-C--:B------:R-:W-:Y:S01]  /*f4b0*/  IADD3 R28, P2, PT, R20, R0.reuse, RZ ;  /* 0x00000000141c7210 */ /* 0x080fe20007f5e0ff */
[----:B------:R-:W-:Y:S01]  /*f4c0*/  IMAD.MOV.U32 R61, RZ, RZ, R31 ;  /* 0x000000ffff3d7224 */ /* 0x000fe200078e001f */
[----:B------:R-:W-:Y:S01]  /*f4d0*/  IADD3 R24, P4, PT, R16, R0, RZ ;  /* 0x0000000010187210 */ /* 0x000fe20007f9e0ff */
[----:B------:R-:W2:Y:S01]  /*f4e0*/  LDL.LU.64 R40, [R1+0x4f0] ;  /* 0x0004f00001287983 */ /* 0x000ea20000300a00 */
[----:B------:R-:W-:-:S02]  /*f4f0*/  IMAD.X R31, R43, 0x1, R132, P0 ;  /* 0x000000012b1f7824 */ /* 0x000fc400000e0684 */
[----:B------:R-:W-:Y:S01]  /*f500*/  IMAD.MOV.U32 R68, RZ, RZ, R22 ;  /* 0x000000ffff447224 */ /* 0x000fe200078e0016 */
[----:B------:R-:W-:Y:S01]  /*f510*/  IADD3 R22, P0, PT, R14, R0, RZ ;  /* 0x000000000e167210 */ /* 0x000fe20007f1e0ff */
[----:B------:R-:W-:Y:S01]  /*f520*/  IMAD.MOV.U32 R50, RZ, RZ, R44 ;  /* 0x000000ffff327224 */ /* 0x000fe200078e002c */
[----:B------:R-:W-:Y:S01]  /*f530*/  IADD3.X R25, PT, PT, R17, R132, RZ, P4, !PT ;  /* 0x0000008411197210 */ /* 0x000fe200027fe4ff */
[--C-:B------:R-:W-:Y:S01]  /*f540*/  IMAD.X R27, R19, 0x1, R132.reuse, P3 ;  /* 0x00000001131b7824 */ /* 0x100fe200018e0684 */
[-C--:B------:R-:W-:Y:S01]  /*f550*/  IADD3 R18, P3, PT, R10, R0.reuse, RZ ;  /* 0x000000000a127210 */ /* 0x080fe20007f7e0ff */
[----:B------:R-:W4:Y:S01]  /*f560*/  LDL.LU.64 R48, [R1+0x4e8] ;  /* 0x0004e80001307983 */ /* 0x000f220000300a00 */
[----:B------:R-:W-:Y:S01]  /*f570*/  IMAD.MOV.U32 R51, RZ, RZ, R45 ;  /* 0x000000ffff337224 */ /* 0x000fe200078e002d */
[-C--:B------:R-:W-:Y:S01]  /*f580*/  IADD3 R16, P4, PT, R8, R0.reuse, RZ ;  /* 0x0000000008107210 */ /* 0x080fe20007f9e0ff */
[--C-:B------:R-:W-:Y:S01]  /*f590*/  IMAD.X R29, R21, 0x1, R132.reuse, P2 ;  /* 0x00000001151d7824 */ /* 0x100fe200010e0684 */
[----:B------:R-:W2:Y:S01]  /*f5a0*/  LDL.LU.64 R46, [R1+0x4e0] ;  /* 0x0004e000012e7983 */ /* 0x000ea20000300a00 */
[----:B------:R-:W-:Y:S01]  /*f5b0*/  MOV R69, R23 ;  /* 0x0000001700457202 */ /* 0x000fe20000000f00 */
[----:B------:R-:W-:Y:S01]  /*f5c0*/  IMAD.X R23, R15, 0x1, R132, P0 ;  /* 0x000000010f177824 */ /* 0x000fe200000e0684 */
[----:B------:R-:W-:Y:S01]  /*f5d0*/  IADD3 R20, P2, PT, R12, R0, RZ ;  /* 0x000000000c147210 */ /* 0x000fe20007f5e0ff */
[----:B------:R-:W2:Y:S01]  /*f5e0*/  LDL.LU.64 R44, [R1+0x4d8] ;  /* 0x0004d800012c7983 */ /* 0x000ea20000300a00 */
[----:B------:R-:W-:-:S02]  /*f5f0*/  IADD3.X R19, PT, PT, R11, R132, RZ, P3, !PT ;  /* 0x000000840b137210 */ /* 0x000fc40001ffe4ff */
[-C--:B------:R-:W-:Y:S01]  /*f600*/  IADD3 R14, P0, PT, R50, R0.reuse, RZ ;  /* 0x00000000320e7210 */ /* 0x080fe20007f1e0ff */
[----:B------:R-:W2:Y:S01]  /*f610*/  LDL.LU.64 R42, [R1+0x4d0] ;  /* 0x0004d000012a7983 */ /* 0x000ea20000300a00 */
[-C--:B------:R-:W-:Y:S01]  /*f620*/  IADD3 R10, P3, PT, R6, R0.reuse, RZ ;  /* 0x00000000060a7210 */ /* 0x080fe20007f7e0ff */
[--C-:B------:R-:W-:Y:S02]  /*f630*/  IMAD.X R17, R9, 0x1, R132.reuse, P4 ;  /* 0x0000000109117824 */ /* 0x100fe400020e0684 */
[----:B------:R-:W2:Y:S01]  /*f640*/  LDL.LU.64 R56, [R1+0x4c8] ;  /* 0x0004c80001387983 */ /* 0x000ea20000300a00 */
[--C-:B------:R-:W-:Y:S01]  /*f650*/  IMAD.X R21, R13, 0x1, R132.reuse, P2 ;  /* 0x000000010d157824 */ /* 0x100fe200010e0684 */
[-C--:B------:R-:W-:Y:S02]  /*f660*/  IADD3 R8, P4, PT, R4, R0.reuse, RZ ;  /* 0x0000000004087210 */ /* 0x080fe40007f9e0ff */
[----:B------:R-:W2:Y:S01]  /*f670*/  LDL.LU.64 R54, [R1+0x4c0] ;  /* 0x0004c00001367983 */ /* 0x000ea20000300a00 */
[----:B------:R-:W-:Y:S01]  /*f680*/  IADD3 R12, P2, PT, R60, R0, RZ ;  /* 0x000000003c0c7210 */ /* 0x000fe20007f5e0ff */
[----:B------:R-:W-:-:S02]  /*f690*/  IMAD.X R15, R51, 0x1, R132, P0 ;  /* 0x00000001330f7824 */ /* 0x000fc400000e0684 */
[----:B------:R-:W2:Y:S01]  /*f6a0*/  LDL.LU.64 R52, [R1+0x4b8] ;  /* 0x0004b80001347983 */ /* 0x000ea20000300a00 */
[--C-:B------:R-:W-:Y:S01]  /*f6b0*/  IMAD.X R11, R7, 0x1, R132.reuse, P3 ;  /* 0x00000001070b7824 */ /* 0x100fe200018e0684 */
[----:B------:R-:W-:Y:S02]  /*f6c0*/  IADD3 R6, P3, PT, R58, R0, RZ ;  /* 0x000000003a067210 */ /* 0x000fe40007f7e0ff */
[----:B------:R-:W2:Y:S01]  /*f6d0*/  LDL.LU.64 R50, [R1+0x4b0] ;  /* 0x0004b00001327983 */ /* 0x000ea20000300a00 */
[----:B------:R-:W-:Y:S01]  /*f6e0*/  IADD3.X R13, PT, PT, R61, R132, RZ, P2, !PT ;  /* 0x000000843d0d7210 */ /* 0x000fe200017fe4ff */
[----:B------:R-:W-:Y:S02]  /*f6f0*/  IMAD.X R9, R5, 0x1, R132, P4 ;  /* 0x0000000105097824 */ /* 0x000fe400020e0684 */
[----:B------:R-:W2:Y:S01]  /*f700*/  LDL.LU.64 R64, [R1+0x4a8] ;  /* 0x0004a80001407983 */ /* 0x000ea20000300a00 */
[----:B------:R-:W-:-:S03]  /*f710*/  IADD3 R4, P4, PT, R68, R0, RZ ;  /* 0x0000000044047210 */ /* 0x000fc60007f9e0ff */
[----:B------:R-:W2:Y:S01]  /*f720*/  LDL.LU.64 R62, [R1+0x4a0] ;  /* 0x0004a000013e7983 */ /* 0x000ea20000300a00 */
[----:B------:R-:W-:-:S03]  /*f730*/  IADD3.X R7, PT, PT, R59, R132, RZ, P3, !PT ;  /* 0x000000843b077210 */ /* 0x000fc60001ffe4ff */
[----:B------:R-:W2:Y:S01]  /*f740*/  LDL.LU.64 R60, [R1+0x498] ;  /* 0x00049800013c7983 */ /* 0x000ea20000300a00 */
[----:B------:R-:W-:-:S03]  /*f750*/  IMAD.X R5, R69, 0x1, R132, P4 ;  /* 0x0000000145057824 */ /* 0x000fc600020e0684 */
[----:B------:R-:W2:Y:S04]  /*f760*/  LDL.LU.64 R58, [R1+0x490] ;  /* 0x00049000013a7983 */ /* 0x000ea80000300a00 */
[----:B------:R-:W2:Y:S04]  /*f770*/  LDL.LU.64 R72, [R1+0x488] ;  /* 0x0004880001487983 */ /* 0x000ea80000300a00 */
[----:B------:R-:W2:Y:S04]  /*f780*/  LDL.LU.64 R70, [R1+0x480] ;  /* 0x0004800001467983 */ /* 0x000ea80000300a00 */
[----:B------:R-:W2:Y:S01]  /*f790*/  LDL.LU.64 R68, [R1+0x478] ;  /* 0x0004780001447983 */ /* 0x000ea20000300a00 */
[----:B---3--:R-:W-:-:S05]  /*f7a0*/  IADD3 R244, P0, PT, R66, R0, RZ ;  /* 0x0000000042f47210 */ /* 0x008fca0007f1e0ff */
[----:B------:R-:W-:Y:S02]  /*f7b0*/  IMAD.X R245, R67, 0x1, R132, P0 ;  /* 0x0000000143f57824 */ /* 0x000fe400000e0684 */
[----:B------:R-:W3:Y:S04]  /*f7c0*/  LDL.LU.64 R66, [R1+0x470] ;  /* 0x0004700001427983 */ /* 0x000ee80000300a00 */
[----:B------:R-:W2:Y:S04]  /*f7d0*/  LDL.LU.64 R80, [R1+0x468] ;  /* 0x0004680001507983 */ /* 0x000ea80000300a00 */
        /* <DEDUP_REMOVED lines=75> */
[----:B--2---:R-:W-:-:S02]  /*fc90*/  IADD3 R242, P2, PT, R40, R0, RZ ;  /* 0x0000000028f27210 */ /* 0x004fc40007f5e0ff */
[----:B----4-:R-:W-:Y:S02]  /*fca0*/  IADD3 R240, P0, PT, R48, R0, RZ ;  /* 0x0000000030f07210 */ /* 0x010fe40007f1e0ff */
[----:B------:R-:W-:Y:S02]  /*fcb0*/  IADD3.X R243, PT, PT, R41, R132, RZ, P2, !PT ;  /* 0x0000008429f37210 */ /* 0x000fe400017fe4ff */
[-C--:B------:R-:W-:Y:S02]  /*fcc0*/  IADD3 R238, P2, PT, R46, R0.reuse, RZ ;  /* 0x000000002eee7210 */ /* 0x080fe40007f5e0ff */
[-C--:B------:R-:W-:Y:S01]  /*fcd0*/  IADD3 R236, P3, PT, R44, R0.reuse, RZ ;  /* 0x000000002cec7210 */ /* 0x080fe20007f7e0ff */
[--C-:B------:R-:W-:Y:S01]  /*fce0*/  IMAD.X R241, R49, 0x1, R132.reuse, P0 ;  /* 0x0000000131f17824 */ /* 0x100fe200000e0684 */
[----:B------:R-:W-:Y:S01]  /*fcf0*/  IADD3 R40, P4, PT, R42, R0, RZ ;  /* 0x000000002a287210 */ /* 0x000fe20007f9e0ff */
[----:B------:R-:W-:Y:S01]  /*fd00*/  IMAD.X R239, R47, 0x1, R132, P2 ;  /* 0x000000012fef7824 */ /* 0x000fe200010e0684 */
[----:B------:R-:W-:-:S02]  /*fd10*/  IADD3.X R237, PT, PT, R45, R132, RZ, P3, !PT ;  /* 0x000000842ded7210 */ /* 0x000fc40001ffe4ff */
[-C--:B------:R-:W-:Y:S02]  /*fd20*/  IADD3 R42, P0, PT, R56, R0.reuse, RZ ;  /* 0x00000000382a7210 */ /* 0x080fe40007f1e0ff */
[-C--:B------:R-:W-:Y:S02]  /*fd30*/  IADD3 R44, P2, PT, R54, R0.reuse, RZ ;  /* 0x00000000362c7210 */ /* 0x080fe40007f5e0ff */
[-C--:B------:R-:W-:Y:S01]  /*fd40*/  IADD3 R46, P3, PT, R52, R0.reuse, RZ ;  /* 0x00000000342e7210 */ /* 0x080fe20007f7e0ff */
[--C-:B------:R-:W-:Y:S01]  /*fd50*/  IMAD.X R41, R43, 0x1, R132.reuse, P4 ;  /* 0x000000012b297824 */ /* 0x100fe200020e0684 */
[----:B------:R-:W-:Y:S01]  /*fd60*/  IADD3 R48, P4, PT, R50, R0, RZ ;  /* 0x0000000032307210 */ /* 0x000fe20007f9e0ff */
[--C-:B------:R-:W-:Y:S01]  /*fd70*/  IMAD.X R43, R57, 0x1, R132.reuse, P0 ;  /* 0x00000001392b7824 */ /* 0x100fe200000e0684 */
[----:B------:R-:W-:Y:S01]  /*fd80*/  IADD3.X R45, PT, PT, R55, R132, RZ, P2, !PT ;  /* 0x00000084372d7210 */ /* 0x000fe200017fe4ff */
[----:B------:R-:W-:Y:S01]  /*fd90*/  IMAD.X R47, R53, 0x1, R132, P3 ;  /* 0x00000001352f7824 */ /* 0x000fe200018e0684 */
[----:B------:R-:W-:-:S02]  /*fda0*/  IADD3 R52, P2, PT, R62, R0, RZ ;  /* 0x000000003e347210 */ /* 0x000fc40007f5e0ff */
[-C--:B------:R-:W-:Y:S02]  /*fdb0*/  IADD3 R50, P0, PT, R64, R0.reuse, RZ ;  /* 0x0000000040327210 */ /* 0x080fe40007f1e0ff */
[-C--:B------:R-:W-:Y:S01]  /*fdc0*/  IADD3 R54, P3, PT, R60, R0.reuse, RZ ;  /* 0x000000003c367210 */ /* 0x080fe20007f7e0ff */
[--C-:B------:R-:W-:Y:S01]  /*fdd0*/  IMAD.X R49, R51, 0x1, R132.reuse, P4 ;  /* 0x0000000133317824 */ /* 0x100fe200020e0684 */
[----:B------:R-:W-:Y:S01]  /*fde0*/  IADD3 R56, P4, PT, R58, R0, RZ ;  /* 0x000000003a387210 */ /* 0x000fe20007f9e0ff */
[--C-:B------:R-:W-:Y:S01]  /*fdf0*/  IMAD.X R53, R63, 0x1, R132.reuse, P2 ;  /* 0x000000013f357824 */ /* 0x100fe200010e0684 */
[----:B------:R-:W-:Y:S01]  /*fe00*/  IADD3.X R51, PT, PT, R65, R132, RZ, P0, !PT ;  /* 0x0000008441337210 */ /* 0x000fe200007fe4ff */
[----:B------:R-:W-:Y:S01]  /*fe10*/  IMAD.X R55, R61, 0x1, R132, P3 ;  /* 0x000000013d377824 */ /* 0x000fe200018e0684 */
[-C--:B------:R-:W-:Y:S02]  /*fe20*/  IADD3 R58, P0, PT, R72, R0.reuse, RZ ;  /* 0x00000000483a7210 */ /* 0x080fe40007f1e0ff */
[----:B------:R-:W-:-:S02]  /*fe30*/  IADD3 R60, P2, PT, R70, R0, RZ ;  /* 0x00000000463c7210 */ /* 0x000fc40007f5e0ff */
[----:B------:R-:W-:Y:S02]  /*fe40*/  IADD3 R62, P3, PT, R68, R0, RZ ;  /* 0x00000000443e7210 */ /* 0x000fe40007f7e0ff */
[----:B------:R-:W-:Y:S01]  /*fe50*/  IADD3.X R57, PT, PT, R59, R132, RZ, P4, !PT ;  /* 0x000000843b397210 */ /* 0x000fe200027fe4ff */
[--C-:B------:R-:W-:Y:S01]  /*fe60*/  IMAD.X R59, R73, 0x1, R132.reuse, P0 ;  /* 0x00000001493b7824 */ /* 0x100fe200000e0684 */
[----:B---3--:R-:W-:Y:S01]  /*fe70*/  IADD3 R64, P4, PT, R66, R0, RZ ;  /* 0x0000000042407210 */ /* 0x008fe20007f9e0ff */
[----:B------:R-:W-:Y:S01]  /*fe80*/  IMAD.X R61, R71, 0x1, R132, P2 ;  /* 0x00000001473d7824 */ /* 0x000fe200010e0684 */
[----:B------:R-:W-:Y:S02]  /*fe90*/  IADD3.X R63, PT, PT, R69, R132, RZ, P3, !PT ;  /* 0x00000084453f7210 */ /* 0x000fe40001ffe4ff */
[-C--:B------:R-:W-:Y:S02]  /*fea0*/  IADD3 R66, P0, PT, R80, R0.reuse, RZ ;  /* 0x0000000050427210 */ /* 0x080fe40007f1e0ff */
[----:B------:R-:W-:-:S02]  /*feb0*/  IADD3 R68, P2, PT, R78, R0, RZ ;  /* 0x000000004e447210 */ /* 0x000fc40007f5e0ff */
[-C--:B------:R-:W-:Y:S01]  /*fec0*/  IADD3 R70, P3, PT, R76, R0.reuse, RZ ;  /* 0x000000004c467210 */ /* 0x080fe20007f7e0ff */
[--C-:B------:R-:W-:Y:S01]  /*fed0*/  IMAD.X R65, R67, 0x1, R132.reuse, P4 ;  /* 0x0000000143417824 */ /* 0x100fe200020e0684 */
[----:B------:R-:W-:Y:S01]  /*fee0*/  IADD3 R72, P4, PT, R74, R0, RZ ;  /* 0x000000004a487210 */ /* 0x000fe20007f9e0ff */
[--C-:B------:R-:W-:Y:S01]  /*fef0*/  IMAD.X R67, R81, 0x1, R132.reuse, P0 ;  /* 0x0000000151437824 */ /* 0x100fe200000e0684 */
[----:B------:R-:W-:Y:S01]  /*ff00*/  IADD3.X R69, PT, PT, R79, R132, RZ, P2, !PT ;  /* 0x000000844f457210 */ /* 0x000fe200017fe4ff */
[--C-:B------:R-:W-:Y:S01]  /*ff10*/  IMAD.X R71, R77, 0x1, R132.reuse, P3 ;  /* 0x000000014d477824 */ /* 0x100fe200018e0684 */
        /* <DEDUP_REMOVED lines=10> */
[----:B------:R-:W-:Y:S02]  /*ffc0*/  IADD3 R86, P3, PT, R92, R0, RZ ;  /* 0x000000005c567210 */ /* 0x000fe40007f7e0ff */
[----:B------:R-:W-:Y:S01]  /*ffd0*/  IADD3.X R81, PT, PT, R83, R132, RZ, P4, !PT ;  /* 0x0000008453517210 */ /* 0x000fe200027fe4ff */
[--C-:B------:R-:W-:Y:S01]  /*ffe0*/  IMAD.X R83, R97, 0x1, R132.reuse, P0 ;  /* 0x0000000161537824 */ /* 0x100fe200000e0684 */
[----:B------:R-:W-:Y:S01]  /*fff0*/  IADD3 R88, P4, PT, R90, R0, RZ ;  /* 0x000000005a587210 */ /* 0x000fe20007f9e0ff */
[----:B------:R-:W-:Y:S01]  /*10000*/  IMAD.X R85, R95, 0x1, R132, P2 ;  /* 0x000000015f557824 */ /* 0x000fe200010e0684 */
[----:B------:R-:W-:Y:S02]  /*10010*/  IADD3.X R87, PT, PT, R93, R132, RZ, P3, !PT ;  /* 0x000000845d577210 */ /* 0x000fe40001ffe4ff */
        /* <DEDUP_REMOVED lines=10> */
[-C--:B------:R-:W-:Y:S01]  /*100c0*/  IADD3 R102, P3, PT, R108, R0.reuse, RZ ;  /* 0x000000006c667210 */ /* 0x080fe20007f7e0ff */
[--C-:B------:R-:W-:Y:S01]  /*100d0*/  IMAD.X R97, R99, 0x1, R132.reuse, P4 ;  /* 0x0000000163617824 */ /* 0x100fe200020e0684 */
[----:B------:R-:W-:Y:S01]  /*100e0*/  IADD3 R104, P4, PT, R106, R0, RZ ;  /* 0x000000006a687210 */ /* 0x000fe20007f9e0ff */
[--C-:B------:R-:W-:Y:S01]  /*100f0*/  IMAD.X R101, R111, 0x1, R132.reuse, P2 ;  /* 0x000000016f657824 */ /* 0x100fe200010e0684 */
[----:B------:R-:W-:Y:S01]  /*10100*/  IADD3.X R99, PT, PT, R113, R132, RZ, P0, !PT ;  /* 0x0000008471637210 */ /* 0x000fe200007fe4ff */
[----:B------:R-:W-:Y:S01]  /*10110*/  IMAD.X R103, R109, 0x1, R132, P3 ;  /* 0x000000016d677824 */ /* 0x000fe200018e0684 */
[-C--:B------:R-:W-:Y:S02]  /*10120*/  IADD3 R106, P0, PT, R120, R0.reuse, RZ ;  /* 0x00000000786a7210 */ /* 0x080fe40007f1e0ff */
[-C--:B------:R-:W-:Y:S02]  /*10130*/  IADD3 R108, P2, PT, R118, R0.reuse, RZ ;  /* 0x00000000766c7210 */ /* 0x080fe40007f5e0ff */
[----:B------:R-:W-:-:S02]  /*10140*/  IADD3 R110, P3, PT, R116, R0, RZ ;  /* 0x00000000746e7210 */ /* 0x000fc40007f7e0ff */
[----:B------:R-:W-:Y:S01]  /*10150*/  IADD3.X R105, PT, PT, R107, R132, RZ, P4, !PT ;  /* 0x000000846b697210 */ /* 0x000fe200027fe4ff */
[--C-:B------:R-:W-:Y:S01]  /*10160*/  IMAD.X R107, R121, 0x1, R132.reuse, P0 ;  /* 0x00000001796b7824 */ /* 0x100fe200000e0684 */
[----:B------:R-:W-:Y:S01]  /*10170*/  IADD3 R112, P4, PT, R114, R0, RZ ;  /* 0x0000000072707210 */ /* 0x000fe20007f9e0ff */
[--C-:B------:R-:W-:Y:S01]  /*10180*/  IMAD.X R109, R119, 0x1, R132.reuse, P2 ;  /* 0x00000001776d7824 */ /* 0x100fe200010e0684 */
[----:B------:R-:W-:Y:S02]  /*10190*/  IADD3.X R111, PT, PT, R117, R132, RZ, P3, !PT ;  /* 0x00000084756f7210 */ /* 0x000fe40001ffe4ff */
        /* <DEDUP_REMOVED lines=21> */
[----:B------:R-:W-:Y:S01]  /*102f0*/  IADD3 R146, P4, PT, R148, R0, RZ ;  /* 0x0000000094927210 */ /* 0x000fe20007f9e0ff */
[--C-:B------:R-:W-:Y:S01]  /*10300*/  IMAD.X R135, R153, 0x1, R132.reuse, P2 ;  /* 0x0000000199877824 */ /* 0x100fe200010e0684 */
[----:B------:R-:W-:Y:S02]  /*10310*/  IADD3.X R145, PT, PT, R151, R132, RZ, P3, !PT ;  /* 0x0000008497917210 */ /* 0x000fe40001ffe4ff */
[-C--:B------:R-:W-:Y:S01]  /*10320*/  IADD3 R148, P0, PT, R162, R0.reuse, RZ ;  /* 0x00000000a2947210 */ /* 0x080fe20007f1e0ff */
[----:B------:R-:W-:Y:S01]  /*10330*/  IMAD.X R147, R149, 0x1, R132, P4 ;  /* 0x0000000195937824 */ /* 0x000fe200020e0684 */
[----:B------:R-:W-:-:S02]  /*10340*/  IADD3 R150, P2, PT, R160, R0, RZ ;  /* 0x00000000a0967210 */ /* 0x000fc40007f5e0ff */
[----:B------:R-:W-:Y:S01]  /*10350*/  IADD3 R152, P3, PT, R158, R0, RZ ;  /* 0x000000009e987210 */ /* 0x000fe20007f7e0ff */
[--C-:B------:R-:W-:Y:S01]  /*10360*/  IMAD.X R149, R163, 0x1, R132.reuse, P0 ;  /* 0x00000001a3957824 */ /* 0x100fe200000e0684 */
[----:B------:R-:W-:Y:S02]  /*10370*/  IADD3.X R151, PT, PT, R161, R132, RZ, P2, !PT ;  /* 0x00000084a1977210 */ /* 0x000fe400017fe4ff */
[-C--:B------:R-:W-:Y:S01]  /*10380*/  IADD3 R154, P4, PT, R156, R0.reuse, RZ ;  /* 0x000000009c9a7210 */ /* 0x080fe20007f9e0ff */
[--C-:B------:R-:W-:Y:S01]  /*10390*/  IMAD.X R153, R159, 0x1, R132.reuse, P3 ;  /* 0x000000019f997824 */ /* 0x100fe200018e0684 */
[-C--:B------:R-:W-:Y:S02]  /*103a0*/  IADD3 R156, P0, PT, R170, R0.reuse, RZ ;  /* 0x00000000aa9c7210 */ /* 0x080fe40007f1e0ff */
[-C--:B------:R-:W-:Y:S01]  /*103b0*/  IADD3 R158, P2, PT, R168, R0.reuse, RZ ;  /* 0x00000000a89e7210 */ /* 0x080fe20007f5e0ff */
[----:B------:R-:W-:Y:S01]  /*103c0*/  IMAD.X R155, R157, 0x1, R132, P4 ;  /* 0x000000019d9b7824 */ /* 0x000fe200020e0684 */
[----:B------:R-:W-:-:S03]  /*103d0*/  IADD3 R160, P3, PT, R166, R0, RZ ;  /* 0x00000000a6a07210 */ /* 0x000fc60007f7e0ff */
[--C-:B------:R-:W-:Y:S01]  /*103e0*/  IMAD.X R159, R169, 0x1, R132.reuse, P2 ;  /* 0x00000001a99f7824 */ /* 0x100fe200010e0684 */
[----:B------:R-:W-:Y:S02]  /*103f0*/  IADD3.X R157, PT, PT, R171, R132, RZ, P0, !PT ;  /* 0x00000084ab9d7210 */ /* 0x000fe400007fe4ff */
[-C--:B------:R-:W-:Y:S01]  /*10400*/  IADD3 R162, P4, PT, R164, R0.reuse, RZ ;  /* 0x00000000a4a27210 */ /* 0x080fe20007f9e0ff */
[--C-:B------:R-:W-:Y:S01]  /*10410*/  IMAD.X R161, R167, 0x1, R132.reuse, P3 ;  /* 0x00000001a7a17824 */ /* 0x100fe200018e0684 */
[-C--:B------:R-:W-:Y:S02]  /*10420*/  IADD3 R164, P0, PT, R178, R0.reuse, RZ ;  /* 0x00000000b2a47210 */ /* 0x080fe40007f1e0ff */
[----:B------:R-:W-:Y:S02]  /*10430*/  IADD3 R166, P2, PT, R176, R0, RZ ;  /* 0x00000000b0a67210 */ /* 0x000fe40007f5e0ff */
[----:B------:R-:W-:Y:S02]  /*10440*/  IADD3.X R163, PT, PT, R165, R132, RZ, P4, !PT ;  /* 0x00000084a5a37210 */ /* 0x000fe400027fe4ff */
[----:B------:R-:W-:Y:S01]  /*10450*/  IADD3 R168, P3, PT, R174, R0, RZ ;  /* 0x00000000aea87210 */ /* 0x000fe20007f7e0ff */
[----:B------:R-:W-:-:S02]  /*10460*/  IMAD.X R165, R179, 0x1, R132, P0 ;  /* 0x00000001b3a57824 */ /* 0x000fc400000e0684 */
[--C-:B------:R-:W-:Y:S01]  /*10470*/  IMAD.X R167, R177, 0x1, R132.reuse, P2 ;  /* 0x00000001b1a77824 */ /* 0x100fe200010e0684 */
[----:B------:R-:W-:Y:S02]  /*10480*/  IADD3 R170, P4, PT, R172, R0, RZ ;  /* 0x00000000acaa7210 */ /* 0x000fe40007f9e0ff */
[----:B------:R-:W-:Y:S02]  /*10490*/  IADD3.X R169, PT, PT, R175, R132, RZ, P3, !PT ;  /* 0x00000084afa97210 */ /* 0x000fe40001ffe4ff */
[-C--:B------:R-:W-:Y:S01]  /*104a0*/  IADD3 R172, P0, PT, R186, R0.reuse, RZ ;  /* 0x00000000baac7210 */ /* 0x080fe20007f1e0ff */
[--C-:B------:R-:W-:Y:S01]  /*104b0*/  IMAD.X R171, R173, 0x1, R132.reuse, P4 ;  /* 0x00000001adab7824 */ /* 0x100fe200020e0684 */
[-C--:B------:R-:W-:Y:S02]  /*104c0*/  IADD3 R174, P2, PT, R184, R0.reuse, RZ ;  /* 0x00000000b8ae7210 */ /* 0x080fe40007f5e0ff */
[----:B------:R-:W-:Y:S01]  /*104d0*/  IADD3 R176, P3, PT, R182, R0, RZ ;  /* 0x00000000b6b07210 */ /* 0x000fe20007f7e0ff */
[----:B------:R-:W-:Y:S01]  /*104e0*/  IMAD.X R173, R187, 0x1, R132, P0 ;  /* 0x00000001bbad7824 */ /* 0x000fe200000e0684 */
[----:B------:R-:W-:-:S02]  /*104f0*/  IADD3.X R175, PT, PT, R185, R132, RZ, P2, !PT ;  /* 0x00000084b9af7210 */ /* 0x000fc400017fe4ff */
        /* <DEDUP_REMOVED lines=33> */
[----:B------:R-:W-:Y:S01]  /*10710*/  IMAD.X R217, R223, 0x1, R132, P3 ;  /* 0x00000001dfd97824 */ /* 0x000fe200018e0684 */
[-C--:B------:R-:W-:Y:S02]  /*10720*/  IADD3 R220, P0, PT, R202, R0.reuse, RZ ;  /* 0x00000000cadc7210 */ /* 0x080fe40007f1e0ff */
[-C--:B------:R-:W-:Y:S02]  /*10730*/  IADD3 R222, P2, PT, R232, R0.reuse, RZ ;  /* 0x00000000e8de7210 */ /* 0x080fe40007f5e0ff */
[----:B------:R-:W-:-:S03]  /*10740*/  IADD3 R224, P3, PT, R230, R0, RZ ;  /* 0x00000000e6e07210 */ /* 0x000fc60007f7e0ff */
[--C-:B------:R-:W-:Y:S01]  /*10750*/  IMAD.X R223, R233, 0x1, R132.reuse, P2 ;  /* 0x00000001e9df7824 */ /* 0x100fe200010e0684 */
[----:B------:R-:W-:Y:S01]  /*10760*/  IADD3.X R219, PT, PT, R221, R132, RZ, P4, !PT ;  /* 0x00000084dddb7210 */ /* 0x000fe200027fe4ff */
[----:B------:R-:W-:Y:S01]  /*10770*/  IMAD.X R221, R203, 0x1, R132, P0 ;  /* 0x00000001cbdd7824 */ /* 0x000fe200000e0684 */
[----:B------:R-:W-:Y:S01]  /*10780*/  IADD3 R226, P4, PT, R228, R0, RZ ;  /* 0x00000000e4e27210 */ /* 0x000fe20007f9e0ff */
[----:B------:R2:W5:Y:S01]  /*10790*/  LDL.LU.64 R202, [R1+0x5f0] ;  /* 0x0005f00001ca7983 */ /* 0x0005620000300a00 */
[----:B------:R-:W-:Y:S02]  /*107a0*/  IADD3.X R225, PT, PT, R231, R132, RZ, P3, !PT ;  /* 0x00000084e7e17210 */ /* 0x000fe40001ffe4ff */
[-C--:B------:R-:W-:Y:S02]  /*107b0*/  IADD3 R230, P2, PT, R140, R0.reuse, RZ ;  /* 0x000000008ce67210 */ /* 0x080fe40007f5e0ff */
[-C--:B------:R-:W-:Y:S02]  /*107c0*/  IADD3 R232, P3, PT, R138, R0.reuse, RZ ;  /* 0x000000008ae87210 */ /* 0x080fe40007f7e0ff */
[----:B------:R-:W-:-:S02]  /*107d0*/  IADD3 R228, P0, PT, R234, R0, RZ ;  /* 0x00000000eae47210 */ /* 0x000fc40007f1e0ff */
[----:B------:R-:W3:Y:S01]  /*107e0*/  S2R R0, SR_TID.X ;  /* 0x0000000000007919 */ /* 0x000ee20000002100 */
[--C-:B------:R-:W-:Y:S02]  /*107f0*/  IMAD.X R227, R229, 0x1, R132.reuse, P4 ;  /* 0x00000001e5e37824 */ /* 0x100fe400020e0684 */
[--C-:B------:R-:W-:Y:S02]  /*10800*/  IMAD.X R229, R235, 0x1, R132.reuse, P0 ;  /* 0x00000001ebe57824 */ /* 0x100fe400000e0684 */
[----:B------:R-:W-:Y:S01]  /*10810*/  IMAD.X R231, R141, 0x1, R132, P2 ;  /* 0x000000018de77824 */ /* 0x000fe200010e0684 */
[----:B-1----:R-:W-:Y:S01]  /*10820*/  IADD3 R234, PT, PT, R2, -0xc1, RZ ;  /* 0xffffff3f02ea7810 */ /* 0x002fe20007ffe0ff */
[----:B------:R2:W5:Y:S01]  /*10830*/  LDL.LU.64 R140, [R1+0x5e8] ;  /* 0x0005e800018c7983 */ /* 0x0005620000300a00 */
[----:B---3--:R-:W-:Y:S02]  /*10840*/  LOP3.LUT R235, R0, 0x1f, RZ, 0xc0, !PT ;  /* 0x0000001f00eb7812 */ /* 0x008fe400078ec0ff */
[----:B------:R-:W-:-:S02]  /*10850*/  IADD3 R0, PT, PT, R2, -0xc0, RZ ;  /* 0xffffff4002007810 */ /* 0x000fc40007ffe0ff */
[----:B------:R-:W-:Y:S01]  /*10860*/  ISETP.GE.U32.AND P4, PT, R234, 0x7fffff20, PT ;  /* 0x7fffff20ea00780c */ /* 0x000fe20003f86070 */
[----:B------:R-:W-:Y:S01]  /*10870*/  IMAD.X R233, R139, 0x1, R132, P3 ;  /* 0x000000018be97824 */ /* 0x000fe200018e0684 */
[----:B------:R-:W-:Y:S01]  /*10880*/  ISETP.GE.AND P2, PT, R235, R0, PT ;  /* 0x00000000eb00720c */ /* 0x000fe20003f46270 */
[----:B------:R-:W-:Y:S01]  /*10890*/  IMAD.SHL.U32 R234, R143, 0x4, RZ ;  /* 0x000000048fea7824 */ /* 0x000fe200078e00ff */
[----:B------:R-:W1:Y:S01]  /*108a0*/  LDC R235, c[0x0][0x3a0] ;  /* 0x0000e800ffeb7b82 */ /* 0x000e620000000800 */
[----:B------:R2:W5:Y:S03]  /*108b0*/  LDL.LU.64 R138, [R1+0x5e0] ;  /* 0x0005e000018a7983 */ /* 0x0005660000300a00 */
[----:B------:R-:W-:Y:S01]  /*108c0*/  IADD3 R234, P6, PT, R136, R234, RZ ;  /* 0x000000ea88ea7210 */ /* 0x000fe20007fde0ff */
[----:B------:R2:W5:Y:S03]  /*108d0*/  LDL.LU R0, [R1+0x5d8] ;  /* 0x0005d80001007983 */ /* 0x0005660000300800 */
[----:B------:R-:W3:Y:S01]  /*108e0*/  LDC R2, c[0x0][0x3a0] ;  /* 0x0000e800ff027b82 */ /* 0x000ee20000000800 */
[----:B-1----:R-:W-:-:S04]  /*108f0*/  IADD3 R235, PT, PT, R235, -0xc2, RZ ;  /* 0xffffff3eebeb7810 */ /* 0x002fc80007ffe0ff */
[----:B------:R-:W-:Y:S01]  /*10900*/  ISETP.GE.U32.AND P3, PT, R235, 0x7fffff1f, PT ;  /* 0x7fffff1feb00780c */ /* 0x000fe20003f66070 */
[----:B------:R-:W-:Y:S02]  /*10910*/  IMAD.X R235, R137, 0x1, R3, P6 ;  /* 0x0000000189eb7824 */ /* 0x000fe400030e0603 */
[----:B------:R2:W5:Y:S01]  /*10920*/  LDL.LU.64 R136, [R1+0x5d0] ;  /* 0x0005d00001887983 */ /* 0x0005620000300a00 */
[----:B---3--:R-:W-:Y:S01]  /*10930*/  VIADD R2, R2, 0x1f ;  /* 0x0000001f02027836 */ /* 0x008fe20000000000 */
[----:B------:R-:W-:-:S04]  /*10940*/  ISETP.NE.U32.AND P0, PT, RZ, UR8, PT ;  /* 0x00000008ff007c0c */ /* 0x000fc8000bf05070 */
[----:B------:R-:W-:Y:S02]  /*10950*/  ISETP.LT.OR P5, PT, R2, 0x20, P0 ;  /* 0x000000200200780c */ /* 0x000fe400007a1670 */
[----:B------:R-:W1:Y:S01]  /*10960*/  S2R R2, SR_TID.X ;  /* 0x0000000000027919 */ /* 0x000e620000002100 */
[----:B------:R-:W-:Y:S01]  /*10970*/  UIADD3 UR13, UPT, UPT, UR11, 0x100, URZ ;  /* 0x000001000b0d7890 */ /* 0x000fe2000fffe0ff */
[----:B-1----:R-:W-:-:S05]  /*10980*/  LOP3.LUT R2, R2, 0x7f, RZ, 0xc0, !PT ;  /* 0x0000007f02027812 */ /* 0x002fca00078ec0ff */
[----:B------:R-:W-:-:S04]  /*10990*/  IMAD.SHL.U32 R2, R2, 0x4, RZ ;  /* 0x0000000402027824 */ /* 0x000fc800078e00ff */
[----:B--2---:R-:W-:Y:S05]  /*109a0*/  @P5 BRA `(.L_x_7) ;  /* 0x00000004005c5947 */ /* 0x004fea0003800000 */
[----:B------:R-:W-:Y:S01]  /*109b0*/  UIADD3 UR7, UPT, UPT, UR10, 0x60000, URZ ;  /* 0x000600000a077890 */ /* 0x000fe2000fffe0ff */
[----:B------:R-:W-:Y:S01]  /*109c0*/  UMOV UR6, URZ ;  /* 0x000000ff00067c82 */ /* 0x000fe20008000000 */
[----:B------:R-:W-:Y:S02]  /*109d0*/  UIADD3 UR5, UPT, UPT, UR11, 0x108, URZ ;  /* 0x000001080b057890 */ /* 0x000fe4000fffe0ff */
[----:B------:R-:W-:Y:S02]  /*109e0*/  USHF.R.U32.HI UR7, URZ, 0x4, UR7 ;  /* 0x00000004ff077899 */ /* 0x000fe40008011607 */
[----:B------:R-:W-:Y:S02]  /*109f0*/  UIADD3 UR8, UPT, UPT, UR11, 0x110, URZ ;  /* 0x000001100b087890 */ /* 0x000fe4000fffe0ff */
[----:B------:R-:W-:Y:S02]  /*10a00*/  USGXT.U32 UR46, UR7, 0xe ;  /* 0x0000000e072e789a */ /* 0x000fe40008000000 */
[----:B------:R-:W-:-:S02]  /*10a10*/  UIADD3 UR9, UPT, UPT, UR11, 0x118, URZ ;  /* 0x000001180b097890 */ /* 0x000fc4000fffe0ff */
[----:B------:R-:W-:Y:S02]  /*10a20*/  UIADD3 UR50, UP1, UPT, UR46, 0x2, URZ ;  /* 0x000000022e327890 */ /* 0x000fe4000ff3e0ff */
[----:B------:R-:W-:Y:S02]  /*10a30*/  UIADD3 UR14, UPT, UPT, UR11, 0x40, URZ ;  /* 0x000000400b0e7890 */ /* 0x000fe4000fffe0ff */
[----:B------:R-:W-:Y:S02]  /*10a40*/  UIADD3.X UR51, UPT, UPT, UR6, 0x40004040, URZ, UP1, !UPT ;  /* 0x4000404006337890 */ /* 0x000fe40008ffe4ff */
[----:B------:R-:W-:Y:S02]  /*10a50*/  UIADD3 UR15, UPT, UPT, UR11, 0x120, URZ ;  /* 0x000001200b0f7890 */ /* 0x000fe4000fffe0ff */
[----:B------:R-:W-:Y:S02]  /*10a60*/  UIADD3.64 UR56, UPT, UPT, UR50, 0x2, URZ ;  /* 0x0000000232387897 */ /* 0x000fe4000fffe0ff */
[----:B------:R-:W-:-:S02]  /*10a70*/  UIADD3.64 UR58, UPT, UPT, UR50, 0x4, URZ ;  /* 0x00000004323a7897 */ /* 0x000fc4000fffe0ff */
[----:B------:R-:W-:Y:S02]  /*10a80*/  UIADD3 UR16, UPT, UPT, UR11, 0x40, URZ ;  /* 0x000000400b107890 */ /* 0x000fe4000fffe0ff */
[----:B------:R-:W-:Y:S02]  /*10a90*/  UIADD3 UR17, UPT, UPT, UR11, 0x128, URZ ;  /* 0x000001280b117890 */ /* 0x000fe4000fffe0ff */
[----:B------:R-:W-:Y:S02]  /*10aa0*/  UIADD3 UR18, UPT, UPT, UR11, 0x40, URZ ;  /* 0x000000400b127890 */ /* 0x000fe4000fffe0ff */
[----:B------:R-:W-:Y:S01]  /*10ab0*/  UIADD3 UR19, UPT, UPT, UR11, 0x130, URZ ;  /* 0x000001300b137890 */ /* 0x000fe2000fffe0ff */
[----:B------:R-:W-:Y:S01]  /*10ac0*/  UMOV UR34, 0x0 ;  /* 0x0000000000227882 */ /* 0x000fe20000000000 */
[----:B------:R-:W-:Y:S01]  /*10ad0*/  UMOV UR35, 0x8100910 ;  /* 0x0810091000237882 */ /* 0x000fe20000000000 */
[----:B------:R-:W-:Y:S02]  /*10ae0*/  UIADD3 UR20, UPT, UPT, UR11, 0x40, URZ ;  /* 0x000000400b147890 */ /* 0x000fe4000fffe0ff */
[----:B------:R-:W-:Y:S01]  /*10af0*/  UIADD3 UR21, UPT, UPT, UR11, 0x138, URZ ;  /* 0x000001380b157890 */ /* 0x000fe2000fffe0ff */
[----:B------:R-:W-:Y:S01]  /*10b00*/  UMOV UR47, 0x40004040 ;  /* 0x40004040002f7882 */ /* 0x000fe20000000000 */
[----:B------:R-:W-:-:S02]  /*10b10*/  UIADD3 UR22, UPT, UPT, UR11, 0x80, URZ ;  /* 0x000000800b167890 */ /* 0x000fc4000fffe0ff */
[----:B------:R1:W-:Y:S01]  /*10b20*/  UTCHMMA tmem[UR13], gdesc[UR46], tmem[UR11], tmem[UR34], idesc[UR35], !UPT ;  /* 0x00ff222e0d0079ea */ /* 0x0003e2000f80000b */
[----:B------:R-:W-:Y:S02]  /*10b30*/  UIADD3 UR23, UPT, UPT, UR11, 0x140, URZ ;  /* 0x000001400b177890 */ /* 0x000fe4000fffe0ff */
[----:B------:R1:W-:Y:S01]  /*10b40*/  UTCHMMA tmem[UR5], gdesc[UR50], tmem[UR11], tmem[UR34], idesc[UR35], UPT ;  /* 0x00ff2232050079ea */ /* 0x0003e2000b80000b */
[----:B------:R-:W-:Y:S01]  /*10b50*/  UMOV UR74, 0x0 ;  /* 0x00000000004a7882 */ /* 0x000fe20000000000 */
[----:B------:R-:W-:Y:S01]  /*10b60*/  UMOV UR75, 0x8100910 ;  /* 0x08100910004b7882 */ /* 0x000fe20000000000 */
[----:B------:R-:W-:Y:S02]  /*10b70*/  UIADD3 UR60, UPT, UPT, UR11, 0x80, URZ ;  /* 0x000000800b3c7890 */ /* 0x000fe4000fffe0ff */
[----:B------:R1:W-:Y:S01]  /*10b80*/  UTCHMMA tmem[UR8], gdesc[UR56], tmem[UR11], tmem[UR74], idesc[UR75], UPT ;  /* 0x00ff4a38080079ea */ /* 0x0003e2000b80000b */
[----:B------:R-:W-:Y:S01]  /*10b90*/  UIADD3 UR61, UPT, UPT, UR11, 0x148, URZ ;  /* 0x000001480b3d7890 */ /* 0x000fe2000fffe0ff */
[----:B------:R-:W-:Y:S01]  /*10ba0*/  UMOV UR24, 0x0 ;  /* 0x0000000000187882 */ /* 0x000fe20000000000 */
[----:B------:R-:W-:Y:S01]  /*10bb0*/  UMOV UR25, 0x8100910 ;  /* 0x0810091000197882 */ /* 0x000fe20000000000 */
[----:B------:R-:W-:-:S02]  /*10bc0*/  UIADD3 UR62, UPT, UPT, UR11, 0x80, URZ ;  /* 0x000000800b3e7890 */ /* 0x000fc4000fffe0ff */
[----:B------:R1:W-:Y:S01]  /*10bd0*/  UTCHMMA tmem[UR9], gdesc[UR58], tmem[UR11], tmem[UR24], idesc[UR25], UPT ;  /* 0x00ff183a090079ea */ /* 0x0003e2000b80000b */
[----:B------:R-:W-:Y:S01]  /*10be0*/  UIADD3 UR63, UPT, UPT, UR11, 0x150, URZ ;  /* 0x000001500b3f7890 */ /* 0x000fe2000fffe0ff */
[----:B------:R-:W-:Y:S01]  /*10bf0*/  UMOV UR28, 0x0 ;  /* 0x00000000001c7882 */ /* 0x000fe20000000000 */
[----:B------:R-:W-:Y:S01]  /*10c00*/  UMOV UR29, 0x8100910 ;  /* 0x08100910001d7882 */ /* 0x000fe20000000000 */
[----:B------:R-:W-:Y:S01]  /*10c10*/  UIADD3 UR64, UPT, UPT, UR11, 0x80, URZ ;  /* 0x000000800b407890 */ /* 0x000fe2000fffe0ff */
[----:B------:R1:W-:Y:S01]  /*10c20*/  UTCHMMA tmem[UR15], gdesc[UR46], tmem[UR14], tmem[UR28], idesc[UR29], !UPT ;  /* 0x00ff1c2e0f0079ea */ /* 0x0003e2000f80000e */
[----:B------:R-:W-:Y:S01]  /*10c30*/  UIADD3 UR65, UPT, UPT, UR11, 0x158, URZ ;  /* 0x000001580b417890 */ /* 0x000fe2000fffe0ff */
[----:B------:R-:W-:Y:S01]  /*10c40*/  UMOV UR30, 0x0 ;  /* 0x00000000001e7882 */ /* 0x000fe20000000000 */
[----:B------:R-:W-:Y:S01]  /*10c50*/  UMOV UR31, 0x8100910 ;  /* 0x08100910001f7882 */ /* 0x000fe20000000000 */
[----:B------:R-:W-:Y:S01]  /*10c60*/  UIADD3 UR66, UPT, UPT, UR11, 0xc0, URZ ;  /* 0x000000c00b427890 */ /* 0x000fe2000fffe0ff */
[----:B------:R1:W-:Y:S01]  /*10c70*/  UTCHMMA tmem[UR17], gdesc[UR50], tmem[UR16], tmem[UR30], idesc[UR31], UPT ;  /* 0x00ff1e32110079ea */ /* 0x0003e2000b800010 */
        /* <DEDUP_REMOVED lines=18> */
[----:B------:R-:W-:Y:S01]  /*10da0*/  UMOV UR42, 0x0 ;  /* 0x00000000002a7882 */ /* 0x000fe20000000000 */
[----:B------:R-:W-:Y:S01]  /*10db0*/  UMOV UR43, 0x8100910 ;  /* 0x08100910002b7882 */ /* 0x000fe20000000000 */
[----:B------:R-:W-:Y:S01]  /*10dc0*/  UMOV UR44, 0x0 ;  /* 0x00000000002c7882 */ /* 0x000fe20000000000 */
[----:B------:R-:W-:Y:S01]  /*10dd0*/  UMOV UR45, 0x8100910 ;  /* 0x08100910002d7882 */ /* 0x000fe20000000000 */
[----:B------:R1:W-:Y:S01]  /*10de0*/  UTCHMMA tmem[UR61], gdesc[UR50], tmem[UR60], tmem[UR40], idesc[UR41], UPT ;  /* 0x00ff28323d0079ea */ /* 0x0003e2000b80003c */
[----:B------:R-:W-:Y:S01]  /*10df0*/  UMOV UR48, 0x0 ;  /* 0x0000000000307882 */ /* 0x000fe20000000000 */
[----:B------:R-:W-:Y:S01]  /*10e00*/  UMOV UR49, 0x8100910 ;  /* 0x0810091000317882 */ /* 0x000fe20000000000 */
[----:B------:R-:W-:Y:S01]  /*10e10*/  UMOV UR6, UR4 ;  /* 0x0000000400067c82 */ /* 0x000fe20008000000 */
[----:B------:R-:W-:Y:S01]  /*10e20*/  UMOV UR7, URZ ;  /* 0x000000ff00077c82 */ /* 0x000fe20008000000 */
[----:B------:R1:W-:Y:S01]  /*10e30*/  UTCHMMA tmem[UR63], gdesc[UR56], tmem[UR62], tmem[UR42], idesc[UR43], UPT ;  /* 0x00ff2a383f0079ea */ /* 0x0003e2000b80003e */
[----:B------:R-:W-:Y:S01]  /*10e40*/  UMOV UR52, 0x0 ;  /* 0x0000000000347882 */ /* 0x000fe20000000000 */
[----:B------:R-:W-:Y:S01]  /*10e50*/  UMOV UR53, 0x8100910 ;  /* 0x0810091000357882 */ /* 0x000fe20000000000 */
[----:B------:R1:W-:Y:S01]  /*10e60*/  UTCHMMA tmem[UR65], gdesc[UR58], tmem[UR64], tmem[UR44], idesc[UR45], UPT ;  /* 0x00ff2c3a410079ea */ /* 0x0003e2000b800040 */
[----:B------:R-:W-:Y:S01]  /*10e70*/  UMOV UR54, 0x0 ;  /* 0x0000000000367882 */ /* 0x000fe20000000000 */
[----:B------:R-:W-:Y:S01]  /*10e80*/  UMOV UR55, 0x8100910 ;  /* 0x0810091000377882 */ /* 0x000fe20000000000 */
[----:B------:R-:W-:Y:S01]  /*10e90*/  UMOV UR76, UR6 ;  /* 0x00000006004c7c82 */ /* 0x000fe20008000000 */
[----:B------:R1:W-:Y:S01]  /*10ea0*/  UTCHMMA tmem[UR67], gdesc[UR46], tmem[UR66], tmem[UR48], idesc[UR49], !UPT ;  /* 0x00ff302e430079ea */ /* 0x0003e2000f800042 */
[----:B------:R-:W-:Y:S01]  /*10eb0*/  UMOV UR6, 0x0 ;  /* 0x0000000000067882 */ /* 0x000fe20000000000 */
[----:B------:R-:W-:Y:S01]  /*10ec0*/  UMOV UR7, 0x8100910 ;  /* 0x0810091000077882 */ /* 0x000fe20000000000 */
[----:B------:R1:W-:Y:S01]  /*10ed0*/  UTCHMMA tmem[UR69], gdesc[UR50], tmem[UR68], tmem[UR52], idesc[UR53], UPT ;  /* 0x00ff3432450079ea */ /* 0x0003e2000b800044 */
[----:B------:R1:W-:Y:S01]  /*10ee0*/  UTCHMMA tmem[UR71], gdesc[UR56], tmem[UR70], tmem[UR54], idesc[UR55], UPT ;  /* 0x00ff3638470079ea */ /* 0x0003e2000b800046 */
[----:B------:R1:W-:Y:S01]  /*10ef0*/  UTCHMMA tmem[UR73], gdesc[UR58], tmem[UR72], tmem[UR6], idesc[UR7], UPT ;  /* 0x00ff063a490079ea */ /* 0x0003e2000b800048 */
[----:B------:R1:W-:Y:S01]  /*10f00*/  UTCBAR [UR76], URZ ;  /* 0x000000ff4c0073e9 */ /* 0x0003e200080000ff */
[----:B------:R-:W-:Y:S01]  /*10f10*/  NOP ;  /* 0x0000000000007918 */ /* 0x000fe20000000000 */
.L_x_7:
[----:B------:R2:W-:Y:S01]  /*10f20*/  STL.64 [R1+0x5f0], R206 ;  /* 0x0005f0ce01007387 */ /* 0x0005e20000100a00 */
[----:B------:R-:W3:Y:S01]  /*10f30*/  LDC R2, c[0x0][0x3a0] ;  /* 0x0000e800ff027b82 */ /* 0x000ee20000000800 */
[----:B-1----:R-:W1:Y:S01]  /*10f40*/  LDCU UR21, c[0x0][0x3a0] ;  /* 0x00007400ff1577ac */ /* 0x002e620008000800 */
[----:B------:R-:W4:Y:S01]  /*10f50*/  LDCU UR20, c[0x0][0x3a0] ;  /* 0x00007400ff1477ac */ /* 0x000f220008000800 */
[----:B------:R-:W1:Y:S01]  /*10f60*/  LDCU UR16, c[0x0][0x3a0] ;  /* 0x00007400ff1077ac */ /* 0x000e620008000800 */
[----:B--2---:R-:W2:Y:S01]  /*10f70*/  LDL.LU.64 R206, [R1+0x90] ;  /* 0x0000900001ce7983 */ /* 0x004ea20000300a00 */
[----:B------:R-:W1:Y:S03]  /*10f80*/  LDCU UR19, c[0x0][0x3a0] ;  /* 0x00007400ff1377ac */ /* 0x000e660008000800 */
[----:B------:R4:W-:Y:S01]  /*10f90*/  STL.64 [R1+0x5e8], R204 ;  /* 0x0005e8cc01007387 */ /* 0x0009e20000100a00 */
[----:B------:R-:W1:Y:S01]  /*10fa0*/  LDCU UR15, c[0x0][0x3a0] ;  /* 0x00007400ff0f77ac */ /* 0x000e620008000800 */
[----:B------:R-:W-:Y:S06]  /*10fb0*/  BAR.SYNC.DEFER_BLOCKING 0x0 ;  /* 0x0000000000007b1d */ /* 0x000fec0000010000 */
[----:B------:R-:W1:Y:S01]  /*10fc0*/  LDCU UR18, c[0x0][0x3a0] ;  /* 0x00007400ff1277ac */ /* 0x000e620008000800 */
[----:B----4-:R-:W4:Y:S01]  /*10fd0*/  LDL.LU.64 R204, [R1+0x88] ;  /* 0x0000880001cc7983 */ /* 0x010f220000300a00 */
[----:B------:R-:W1:Y:S03]  /*10fe0*/  LDCU UR14, c[0x0][0x3a0] ;  /* 0x00007400ff0e77ac */ /* 0x000e660008000800 */
[----:B-----5:R1:W-:Y:S01]  /*10ff0*/  STL.64 [R1+0x5e0], R202 ;  /* 0x0005e0ca01007387 */ /* 0x0203e20000100a00 */
[----:B------:R-:W2:Y:S01]  /*11000*/  LDCU UR17, c[0x0][0x3a0] ;  /* 0x00007400ff1177ac */ /* 0x000ea20008000800 */
[----:B------:R-:W2:Y:S01]  /*11010*/  LDCU UR9, c[0x0][0x3a0] ;  /* 0x00007400ff0977ac */ /* 0x000ea20008000800 */
[----:B------:R-:W2:Y:S01]  /*11020*/  LDCU UR8, c[0x0][0x3a0] ;  /* 0x00007400ff0877ac */ /* 0x000ea20008000800 */
[----:B-1----:R-:W3:Y:S01]  /*11030*/  LDL.LU.64 R202, [R1+0x80] ;  /* 0x0000800001ca7983 */ /* 0x002ee20000300a00 */
[----:B------:R-:W1:Y:S03]  /*11040*/  LDCU UR7, c[0x0][0x3a0] ;  /* 0x00007400ff0777ac */ /* 0x000e660008000800 */
[----:B------:R1:W-:Y:S01]  /*11050*/  STL.64 [R1+0x5d8], R138 ;  /* 0x0005d88a01007387 */ /* 0x0003e20000100a00 */
[----:B------:R-:W2:Y:S01]  /*11060*/  LDCU UR6, c[0x0][0x3a0] ;  /* 0x00007400ff0677ac */ /* 0x000ea20008000800 */
[----:B------:R-:W2:Y:S01]  /*11070*/  LDCU UR5, c[0x0][0x3a0] ;  /* 0x00007400ff0577ac */ /* 0x000ea20008000800 */
[----:B------:R-:W2:Y:S01]  /*11080*/  LDCU UR22, c[0x0][0x3a0] ;  /* 0x00007400ff1677ac */ /* 0x000ea20008000800 */
[----:B-1----:R-:W3:Y:S04]  /*11090*/  LDL.LU.64 R138, [R1+0x78] ;  /* 0x00007800018a7983 */ /* 0x002ee80000300a00 */
[----:B------:R1:W-:Y:S04]  /*110a0*/  STL.64 [R1+0x5d0], R132 ;  /* 0x0005d08401007387 */ /* 0x0003e80000100a00 */
[----:B-1----:R-:W3:Y:S04]  /*110b0*/  LDL.LU.64 R132, [R1+0x70] ;  /* 0x0000700001847983 */ /* 0x002ee80000300a00 */
[----:B------:R-:W-:Y:S01]  /*110c0*/  @!PT LDS RZ, [RZ] ;  /* 0x00000000fffff984 */ /* 0x000fe20000000800 */
[----:B------:R-:W-:Y:S01]  /*110d0*/  @!PT LDS RZ, [RZ] ;  /* 0x00000000fffff984 */ /* 0x000fe20000000800 */
[----:B------:R-:W-:Y:S01]  /*110e0*/  @!PT LDS RZ, [RZ] ;  /* 0x00000000fffff984 */ /* 0x000fe20000000800 */
[----:B--2---:R-:W-:Y:S04]  /*110f0*/  LDGSTS.E [R201], desc[UR26][R206.64], !P4 ;  /* 0x00000000cec97fae */ /* 0x004fe8000e1a101a */
[----:B------:R-:W5:Y:S04]  /*11100*/  LDL.LU.64 R206, [R1+0x5f0] ;  /* 0x0005f00001ce7983 */ /* 0x000f680000300a00 */
[----:B----4-:R-:W-:Y:S04]  /*11110*/  LDGSTS.E [R201+0x200], desc[UR26][R204.64], !P4 ;  /* 0x00200000ccc97fae */ /* 0x010fe8000e1a101a */
[----:B------:R-:W5:Y:S01]  /*11120*/  LDL.LU.64 R204, [R1+0x5e8] ;  /* 0x0005e80001cc7983 */ /* 0x000f620000300a00 */
[----:B---3--:R-:W-:-:S03]  /*11130*/  IADD3 R2, PT, PT, R2, -0xc3, RZ ;  /* 0xffffff3d02027810 */ /* 0x008fc60007ffe0ff */
[----:B------:R-:W-:Y:S04]  /*11140*/  LDGSTS.E [R201+0x400], desc[UR26][R202.64], !P4 ;  /* 0x00400000cac97fae */ /* 0x000fe8000e1a101a */
[----:B------:R-:W5:Y:S01]  /*11150*/  LDL.LU.64 R202, [R1+0x5e0] ;  /* 0x0005e00001ca7983 */ /* 0x000f620000300a00 */
[----:B------:R-:W-:-:S03]  /*11160*/  ISETP.GE.U32.AND P5, PT, R2, 0x7fffff1e, PT ;  /* 0x7fffff1e0200780c */ /* 0x000fc60003fa6070 */
[----:B------:R-:W-:Y:S01]  /*11170*/  LDGSTS.E [R201+0x600], desc[UR26][R138.64], !P4 ;  /* 0x006000008ac97fae */ /* 0x000fe2000e1a101a */
[----:B------:R-:W-:Y:S02]  /*11180*/  UIADD3 UR21, UPT, UPT, UR21, -0xd2, URZ ;  /* 0xffffff2e15157890 */ /* 0x000fe4000fffe0ff */
[----:B------:R-:W-:Y:S01]  /*11190*/  UIADD3 UR20, UPT, UPT, UR20, -0xd1, URZ ;  /* 0xffffff2f14147890 */ /* 0x000fe2000fffe0ff */
[----:B------:R-:W1:Y:S01]  /*111a0*/  S2R R2, SR_TID.X ;  /* 0x0000000000027919 */ /* 0x000e620000002100 */
[----:B------:R-:W5:Y:S04]  /*111b0*/  LDL.LU.64 R138, [R1+0x5d8] ;  /* 0x0005d800018a7983 */ /* 0x000f680000300a00 */
[----:B------:R-:W-:Y:S04]  /*111c0*/  LDGSTS.E [R201+0x800], desc[UR26][R132.64], !P3 ;  /* 0x0080000084c97fae */ /* 0x000fe8000d9a101a */
[----:B------:R-:W-:Y:S04]  /*111d0*/  LDGSTS.E [R201+0xa00], desc[UR26][R244.64], !P3 ;  /* 0x00a00000f4c97fae */ /* 0x000fe8000d9a101a */
[----:B------:R-:W-:Y:S04]  /*111e0*/  LDGSTS.E [R201+0xc00], desc[UR26][R242.64], !P3 ;  /* 0x00c00000f2c97fae */ /* 0x000fe8000d9a101a */
[----:B------:R-:W5:Y:S04]  /*111f0*/  LDL.LU.64 R132, [R1+0x5d0] ;  /* 0x0005d00001847983 */ /* 0x000f680000300a00 */
[----:B------:R-:W2:Y:S04]  /*11200*/  LDL.LU.64 R244, [R1+0x48] ;  /* 0x0000480001f47983 */ /* 0x000ea80000300a00 */
[----:B------:R3:W-:Y:S01]  /*11210*/  LDGSTS.E [R201+0xe00], desc[UR26][R240.64], !P3 ;  /* 0x00e00000f0c97fae */ /* 0x0007e2000d9a101a */
[----:B------:R-:W-:Y:S01]  /*11220*/  UIADD3 UR16, UPT, UPT, UR16, -0xd5, URZ ;  /* 0xffffff2b10107890 */ /* 0x000fe2000fffe0ff */
[----:B-1----:R-:W-:-:S02]  /*11230*/  LOP3.LUT R2, R2, 0x7f, RZ, 0xc0, !PT ;  /* 0x0000007f02027812 */ /* 0x002fc400078ec0ff */
[----:B------:R-:W4:Y:S01]  /*11240*/  LDL.LU.64 R242, [R1+0x38] ;  /* 0x0000380001f27983 */ /* 0x000f220000300a00 */
[----:B---3--:R-:W1:Y:S03]  /*11250*/  LDC R241, c[0x0][0x3a0] ;  /* 0x0000e800fff17b82 */ /* 0x008e660000000800 */
[----:B--2---:R-:W-:Y:S01]  /*11260*/  LDGSTS.E [R201+0x1000], desc[UR26][R244.64], !P5 ;  /* 0x01000000f4c97fae */ /* 0x004fe2000e9a101a */
[----:B------:R-:W-:Y:S01]  /*11270*/  UIADD3 UR19, UPT, UPT, UR19, -0xd4, URZ ;  /* 0xffffff2c13137890 */ /* 0x000fe2000fffe0ff */
[----:B------:R-:W-:Y:S02]  /*11280*/  IMAD.SHL.U32 R2, R2, 0x4, RZ ;  /* 0x0000000402027824 */ /* 0x000fe400078e00ff */
[----:B------:R-:W-:Y:S04]  /*11290*/  LDGSTS.E [R201+0x1200], desc[UR26][R238.64], !P5 ;  /* 0x01200000eec97fae */ /* 0x000fe8000e9a101a */
[----:B------:R2:W-:Y:S04]  /*112a0*/  LDGSTS.E [R201+0x1400], desc[UR26][R236.64], !P5 ;  /* 0x01400000ecc97fae */ /* 0x0005e8000e9a101a */
[----:B------:R-:W3:Y:S04]  /*112b0*/  LDL.LU.64 R244, [R1+0x30] ;  /* 0x0000300001f47983 */ /* 0x000ee80000300a00 */
[----:B------:R-:W3:Y:S04]  /*112c0*/  LDL.LU.64 R238, [R1+0x28] ;  /* 0x0000280001ee7983 */ /* 0x000ee80000300a00 */
[----:B------:R-:W-:Y:S04]  /*112d0*/  LDGSTS.E [R201+0x1600], desc[UR26][R40.64], !P5 ;  /* 0x0160000028c97fae */ /* 0x000fe8000e9a101a */
[----:B------:R-:W3:Y:S01]  /*112e0*/  LDL.LU.64 R40, [R1+0x40] ;  /* 0x0000400001287983 */ /* 0x000ee20000300a00 */
[----:B-1----:R-:W-:-:S02]  /*112f0*/  VIADD R240, R241, 0xffffff3c ;  /* 0xffffff3cf1f07836 */ /* 0x002fc40000000000 */
[----:B------:R-:W1:Y:S03]  /*11300*/  LDC R241, c[0x0][0x3a0] ;  /* 0x0000e800fff17b82 */ /* 0x000e660000000800 */
[----:B------:R-:W-:-:S05]  /*11310*/  ISETP.GE.U32.AND P3, PT, R240, 0x7fffff1d, PT ;  /* 0x7fffff1df000780c */ /* 0x000fca0003f66070 */
[----:B------:R-:W2:Y:S02]  /*11320*/  LDC R240, c[0x0][0x3a0] ;  /* 0x0000e800fff07b82 */ /* 0x000ea40000000800 */
[----:B--2---:R-:W-:-:S04]  /*11330*/  IADD3 R236, PT, PT, R240, -0xc5, RZ ;  /* 0xffffff3bf0ec7810 */ /* 0x004fc80007ffe0ff */
[----:B------:R-:W-:Y:S02]  /*11340*/  ISETP.GE.U32.AND P4, PT, R236, 0x7fffff1c, PT ;  /* 0x7fffff1cec00780c */ /* 0x000fe40003f86070 */
[----:B------:R-:W2:Y:S01]  /*11350*/  LDC R236, c[0x0][0x3a0] ;  /* 0x0000e800ffec7b82 */ /* 0x000ea20000000800 */
[----:B---3--:R3:W-:Y:S04]  /*11360*/  LDGSTS.E [R201+0x1800], desc[UR26][R40.64], !P3 ;  /* 0x0180000028c97fae */ /* 0x0087e8000d9a101a */
[----:B------:R1:W-:Y:S04]  /*11370*/  LDGSTS.E [R201+0x1a00], desc[UR26][R42.64], !P3 ;  /* 0x01a000002ac97fae */ /* 0x0003e8000d9a101a */
[----:B------:R2:W-:Y:S04]  /*11380*/  LDGSTS.E [R201+0x1c00], desc[UR26][R44.64], !P3 ;  /* 0x01c000002cc97fae */ /* 0x0005e8000d9a101a */
[----:B------:R-:W-:Y:S01]  /*11390*/  LDGSTS.E [R201+0x1e00], desc[UR26][R46.64], !P3 ;  /* 0x01e000002ec97fae */ /* 0x000fe2000d9a101a */
[----:B---3--:R-:W3:Y:S03]  /*113a0*/  LDC R41, c[0x0][0x3a0] ;  /* 0x0000e800ff297b82 */ /* 0x008ee60000000800 */
[----:B----4-:R-:W-:Y:S01]  /*113b0*/  LDGSTS.E [R201+0x2000], desc[UR26][R242.64], !P4 ;  /* 0x02000000f2c97fae */ /* 0x010fe2000e1a101a */
[----:B-1----:R-:W-:-:S03]  /*113c0*/  VIADD R40, R241, 0xffffff3a ;  /* 0xffffff3af1287836 */ /* 0x002fc60000000000 */
[----:B------:R-:W-:Y:S01]  /*113d0*/  LDGSTS.E [R201+0x2200], desc[UR26][R48.64], !P4 ;  /* 0x0220000030c97fae */ /* 0x000fe2000e1a101a */
[----:B------:R-:W1:Y:S03]  /*113e0*/  LDC R42, c[0x0][0x3a0] ;  /* 0x0000e800ff2a7b82 */ /* 0x000e660000000800 */
[----:B------:R-:W4:Y:S01]  /*113f0*/  LDL.LU.64 R242, [R1+0x20] ;  /* 0x0000200001f27983 */ /* 0x000f220000300a00 */
[----:B------:R-:W-:-:S04]  /*11400*/  ISETP.GE.U32.AND P3, PT, R40, 0x7fffff1b, PT ;  /* 0x7fffff1b2800780c */ /* 0x000fc80003f66070 */
[----:B--2---:R-:W2:Y:S01]  /*11410*/  LDC R44, c[0x0][0x3a0] ;  /* 0x0000e800ff2c7b82 */ /* 0x004ea20000000800 */
[----:B------:R-:W-:Y:S04]  /*11420*/  LDGSTS.E [R201+0x2400], desc[UR26][R50.64], !P4 ;  /* 0x0240000032c97fae */ /* 0x000fe8000e1a101a */
[----:B------:R-:W-:Y:S01]  /*11430*/  LDGSTS.E [R201+0x2600], desc[UR26][R52.64], !P4 ;  /* 0x0260000034c97fae */ /* 0x000fe2000e1a101a */
[----:B------:R-:W-:Y:S02]  /*11440*/  UISETP.GE.U32.AND UP3, UPT, UR21, 0x7fffff0f, UPT ;  /* 0x7fffff0f1500788c */ /* 0x000fe4000bf66070 */
[----:B------:R-:W2:Y:S01]  /*11450*/  LDC R43, c[0x0][0x3a0] ;  /* 0x0000e800ff2b7b82 */ /* 0x000ea20000000800 */
[----:B------:R-:W-:Y:S01]  /*11460*/  LDGSTS.E [R201+0x2800], desc[UR26][R244.64], !P3 ;  /* 0x02800000f4c97fae */ /* 0x000fe2000d9a101a */
[----:B------:R-:W-:-:S03]  /*11470*/  VIADD R40, R236, 0xffffff39 ;  /* 0xffffff39ec287836 */ /* 0x000fc60000000000 */
[----:B------:R-:W-:Y:S04]  /*11480*/  LDGSTS.E [R201+0x2a00], desc[UR26][R54.64], !P3 ;  /* 0x02a0000036c97fae */ /* 0x000fe8000d9a101a */
[----:B------:R-:W2:Y:S01]  /*11490*/  LDL.LU.64 R244, [R1+0x18] ;  /* 0x0000180001f47983 */ /* 0x000ea20000300a00 */
[----:B------:R-:W-:Y:S02]  /*114a0*/  ISETP.GE.U32.AND P4, PT, R40, 0x7fffff1a, PT ;  /* 0x7fffff1a2800780c */ /* 0x000fe40003f86070 */
[----:B---3--:R-:W-:Y:S01]  /*114b0*/  IADD3 R40, PT, PT, R41, -0xc8, RZ ;  /* 0xffffff3829287810 */ /* 0x008fe20007ffe0ff */
[----:B------:R-:W-:Y:S01]  /*114c0*/  LDGSTS.E [R201+0x2c00], desc[UR26][R56.64], !P3 ;  /* 0x02c0000038c97fae */ /* 0x000fe2000d9a101a */
[----:B------:R-:W3:Y:S03]  /*114d0*/  LDC R41, c[0x0][0x3a0] ;  /* 0x0000e800ff297b82 */ /* 0x000ee60000000800 */
[----:B------:R-:W-:Y:S01]  /*114e0*/  LDGSTS.E [R201+0x2e00], desc[UR26][R58.64], !P3 ;  /* 0x02e000003ac97fae */ /* 0x000fe2000d9a101a */
[----:B------:R-:W-:-:S05]  /*114f0*/  ISETP.GE.U32.AND P3, PT, R40, 0x7fffff19, PT ;  /* 0x7fffff192800780c */ /* 0x000fca0003f66070 */
[----:B------:R-:W-:Y:S04]  /*11500*/  LDGSTS.E [R201+0x3000], desc[UR26][R238.64], !P4 ;  /* 0x03000000eec97fae */ /* 0x000fe8000e1a101a */
[----:B------:R-:W-:Y:S04]  /*11510*/  LDGSTS.E [R201+0x3200], desc[UR26][R60.64], !P4 ;  /* 0x032000003cc97fae */ /* 0x000fe8000e1a101a */
[----:B------:R-:W-:Y:S04]  /*11520*/  LDGSTS.E [R201+0x3400], desc[UR26][R62.64], !P4 ;  /* 0x034000003ec97fae */ /* 0x000fe8000e1a101a */
[----:B------:R-:W3:Y:S04]  /*11530*/  LDL.LU.64 R238, [R1+0x10] ;  /* 0x0000100001ee7983 */ /* 0x000ee80000300a00 */
[----:B------:R-:W-:Y:S01]  /*11540*/  LDGSTS.E [R201+0x3600], desc[UR26][R64.64], !P4 ;  /* 0x0360000040c97fae */ /* 0x000fe2000e1a101a */
[----:B-1----:R-:W-:-:S02]  /*11550*/  VIADD R40, R42, 0xffffff37 ;  /* 0xffffff372a287836 */ /* 0x002fc40000000000 */
[----:B------:R-:W1:Y:S03]  /*11560*/  LDC R42, c[0x0][0x3a0] ;  /* 0x0000e800ff2a7b82 */ /* 0x000e660000000800 */
[----:B------:R-:W-:Y:S01]  /*11570*/  ISETP.GE.U32.AND P4, PT, R40, 0x7fffff18, PT ;  /* 0x7fffff182800780c */ /* 0x000fe20003f86070 */
[----:B----4-:R-:W-:Y:S04]  /*11580*/  LDGSTS.E [R201+0x3800], desc[UR26][R242.64], !P3 ;  /* 0x03800000f2c97fae */ /* 0x010fe8000d9a101a */
[----:B------:R-:W-:Y:S04]  /*11590*/  LDGSTS.E [R201+0x3a00], desc[UR26][R66.64], !P3 ;  /* 0x03a0000042c97fae */ /* 0x000fe8000d9a101a */
[----:B------:R-:W-:Y:S04]  /*115a0*/  LDGSTS.E [R201+0x3c00], desc[UR26][R68.64], !P3 ;  /* 0x03c0000044c97fae */ /* 0x000fe8000d9a101a */
[----:B------:R-:W4:Y:S04]  /*115b0*/  LDL.LU.64 R242, [R1+0x8] ;  /* 0x0000080001f27983 */ /* 0x000f280000300a00 */
[----:B------:R-:W-:Y:S04]  /*115c0*/  LDGSTS.E [R201+0x3e00], desc[UR26][R70.64], !P3 ;  /* 0x03e0000046c97fae */ /* 0x000fe8000d9a101a */
[----:B--2---:R-:W-:Y:S01]  /*115d0*/  LDGSTS.E [R201+0x4000], desc[UR26][R244.64], !P4 ;  /* 0x04000000f4c97fae */ /* 0x004fe2000e1a101a */
[----:B---3--:R-:W-:-:S02]  /*115e0*/  VIADD R40, R41, 0xffffff36 ;  /* 0xffffff3629287836 */ /* 0x008fc40000000000 */
[----:B------:R-:W2:Y:S01]  /*115f0*/  LDC R41, c[0x0][0x3a0] ;  /* 0x0000e800ff297b82 */ /* 0x000ea20000000800 */
[----:B------:R-:W-:Y:S04]  /*11600*/  LDGSTS.E [R201+0x4200], desc[UR26][R72.64], !P4 ;  /* 0x0420000048c97fae */ /* 0x000fe8000e1a101a */
[----:B------:R-:W3:Y:S01]  /*11610*/  LDL.LU.64 R244, [R1] ;  /* 0x0000000001f47983 */ /* 0x000ee20000300a00 */
[----:B------:R-:W-:Y:S02]  /*11620*/  ISETP.GE.U32.AND P3, PT, R40, 0x7fffff17, PT ;  /* 0x7fffff172800780c */ /* 0x000fe40003f66070 */
[----:B-1----:R-:W-:Y:S01]  /*11630*/  IADD3 R40, PT, PT, R42, -0xcb, RZ ;  /* 0xffffff352a287810 */ /* 0x002fe20007ffe0ff */
[----:B------:R-:W-:Y:S01]  /*11640*/  LDGSTS.E [R201+0x4400], desc[UR26][R74.64], !P4 ;  /* 0x044000004ac97fae */ /* 0x000fe2000e1a101a */
[----:B------:R-:W1:Y:S03]  /*11650*/  LDC R42, c[0x0][0x3a0] ;  /* 0x0000e800ff2a7b82 */ /* 0x000e660000000800 */
[----:B------:R-:W-:Y:S01]  /*11660*/  LDGSTS.E [R201+0x4600], desc[UR26][R76.64], !P4 ;  /* 0x046000004cc97fae */ /* 0x000fe2000e1a101a */
[----:B------:R-:W-:-:S03]  /*11670*/  ISETP.GE.U32.AND P4, PT, R40, 0x7fffff16, PT ;  /* 0x7fffff162800780c */ /* 0x000fc60003f86070 */
        /* <DEDUP_REMOVED lines=8> */
[----:B------:R-:W-:Y:S04]  /*11700*/  LDGSTS.E [R201+0x4800], desc[UR26][R238.64], !P3 ;  /* 0x04800000eec97fae */ /* 0x000fe8000d9a101a */
[----:B------:R-:W3:Y:S04]  /*11710*/  LDL.LU.64 R50, [R1+0xc0] ;  /* 0x0000c00001327983 */ /* 0x000ee80000300a00 */
[----:B------:R-:W-:Y:S04]  /*11720*/  LDGSTS.E [R201+0x4a00], desc[UR26][R78.64], !P3 ;  /* 0x04a000004ec97fae */ /* 0x000fe8000d9a101a */
[----:B------:R-:W3:Y:S04]  /*11730*/  LDL.LU.64 R48, [R1+0xb8] ;  /* 0x0000b80001307983 */ /* 0x000ee80000300a00 */
[----:B------:R-:W-:Y:S04]  /*11740*/  LDGSTS.E [R201+0x4c00], desc[UR26][R80.64], !P3 ;  /* 0x04c0000050c97fae */ /* 0x000fe8000d9a101a */
[----:B------:R-:W3:Y:S04]  /*11750*/  LDL.LU.64 R240, [R1+0xb0] ;  /* 0x0000b00001f07983 */ /* 0x000ee80000300a00 */
[----:B------:R-:W-:Y:S04]  /*11760*/  LDGSTS.E [R201+0x4e00], desc[UR26][R82.64], !P3 ;  /* 0x04e0000052c97fae */ /* 0x000fe8000d9a101a */
[----:B------:R-:W3:Y:S04]  /*11770*/  LDL.LU.64 R46, [R1+0xa8] ;  /* 0x0000a800012e7983 */ /* 0x000ee80000300a00 */
[----:B------:R-:W3:Y:S01]  /*11780*/  LDL.LU.64 R238, [R1+0xa0] ;  /* 0x0000a00001ee7983 */ /* 0x000ee20000300a00 */
[----:B--2---:R-:W-:-:S02]  /*11790*/  VIADD R40, R41, 0xffffff34 ;  /* 0xffffff3429287836 */ /* 0x004fc40000000000 */
[----:B------:R-:W2:Y:S01]  /*117a0*/  LDC R41, c[0x0][0x3a0] ;  /* 0x0000e800ff297b82 */ /* 0x000ea20000000800 */
[----:B------:R-:W-:Y:S02]  /*117b0*/  UIADD3 UR15, UPT, UPT, UR15, -0xd8, URZ ;  /* 0xffffff280f0f7890 */ /* 0x000fe4000fffe0ff */
[----:B------:R-:W-:Y:S01]  /*117c0*/  UIADD3 UR18, UPT, UPT, UR18, -0xd3, URZ ;  /* 0xffffff2d12127890 */ /* 0x000fe2000fffe0ff */
[----:B------:R-:W-:Y:S01]  /*117d0*/  ISETP.GE.U32.AND P3, PT, R40, 0x7fffff15, PT ;  /* 0x7fffff152800780c */ /* 0x000fe20003f66070 */
[----:B------:R-:W-:Y:S01]  /*117e0*/  UISETP.GE.U32.AND UP4, UPT, UR20, 0x7fffff10, UPT ;  /* 0x7fffff101400788c */ /* 0x000fe2000bf86070 */
[----:B-1----:R-:W-:Y:S01]  /*117f0*/  VIADD R40, R42, 0xffffff33 ;  /* 0xffffff332a287836 */ /* 0x002fe20000000000 */
[----:B------:R-:W-:Y:S01]  /*11800*/  UIADD3 UR14, UPT, UPT, UR14, -0xd7, URZ ;  /* 0xffffff290e0e7890 */ /* 0x000fe2000fffe0ff */
[----:B------:R-:W1:Y:S01]  /*11810*/  LDC R42, c[0x0][0x3a0] ;  /* 0x0000e800ff2a7b82 */ /* 0x000e620000000800 */
[----:B------:R-:W-:Y:S02]  /*11820*/  UISETP.GE.U32.AND UP2, UPT, UR16, 0x7fffff0c, UPT ;  /* 0x7fffff0c1000788c */ /* 0x000fe4000bf46070 */
[----:B------:R-:W-:-:S02]  /*11830*/  UIADD3 UR17, UPT, UPT, UR17, -0xd6, URZ ;  /* 0xffffff2a11117890 */ /* 0x000fc4000fffe0ff */
[----:B------:R-:W-:Y:S02]  /*11840*/  UISETP.GE.U32.AND UP5, UPT, UR19, 0x7fffff0d, UPT ;  /* 0x7fffff0d1300788c */ /* 0x000fe4000bfa6070 */
[----:B------:R-:W-:Y:S02]  /*11850*/  USEL UR16, URZ, 0x4, UP3 ;  /* 0x00000004ff107887 */ /* 0x000fe40009800000 */
[----:B------:R-:W-:Y:S02]  /*11860*/  UIADD3 UR9, UPT, UPT, UR9, -0xdc, URZ ;  /* 0xffffff2409097890 */ /* 0x000fe4000fffe0ff */
[----:B------:R-:W-:Y:S02]  /*11870*/  UISETP.GE.U32.AND UP3, UPT, UR15, 0x7fffff09, UPT ;  /* 0x7fffff090f00788c */ /* 0x000fe4000bf66070 */
[----:B------:R-:W-:Y:S02]  /*11880*/  UISETP.GE.U32.AND UP6, UPT, UR18, 0x7fffff0e, UPT ;  /* 0x7fffff0e1200788c */ /* 0x000fe4000bfc6070 */
[----:B------:R-:W-:-:S02]  /*11890*/  USEL UR15, URZ, 0x7fff8, UP4 ;  /* 0x0007fff8ff0f7887 */ /* 0x000fc4000a000000 */
[----:B------:R-:W-:Y:S02]  /*118a0*/  UIADD3 UR8, UPT, UPT, UR8, -0xdb, URZ ;  /* 0xffffff2508087890 */ /* 0x000fe4000fffe0ff */
[----:B------:R-:W-:Y:S02]  /*118b0*/  UISETP.GE.U32.AND UP4, UPT, UR14, 0x7fffff0a, UPT ;  /* 0x7fffff0a0e00788c */ /* 0x000fe4000bf86070 */
[----:B------:R-:W-:Y:S02]  /*118c0*/  UISETP.GE.U32.AND UP1, UPT, UR17, 0x7fffff0b, UPT ;  /* 0x7fffff0b1100788c */ /* 0x000fe4000bf26070 */
[----:B------:R-:W-:Y:S02]  /*118d0*/  USEL UR14, URZ, 0x1, UP5 ;  /* 0x00000001ff0e7887 */ /* 0x000fe4000a800000 */
[----:B------:R-:W-:Y:S02]  /*118e0*/  UIADD3 UR7, UPT, UPT, UR7, -0xde, URZ ;  /* 0xffffff2207077890 */ /* 0x000fe4000fffe0ff */
[----:B------:R-:W-:-:S02]  /*118f0*/  UISETP.GE.U32.AND UP5, UPT, UR9, 0x7fffff05, UPT ;  /* 0x7fffff050900788c */ /* 0x000fc4000bfa6070 */
[----:B------:R-:W-:Y:S02]  /*11900*/  USEL UR9, URZ, 0x1fffe, UP6 ;  /* 0x0001fffeff097887 */ /* 0x000fe4000b000000 */
[----:B------:R-:W-:Y:S02]  /*11910*/  UIADD3 UR6, UPT, UPT, UR6, -0xdd, URZ ;  /* 0xffffff2306067890 */ /* 0x000fe4000fffe0ff */
        /* <DEDUP_REMOVED lines=8> */
[----:B------:R-:W-:Y:S02]  /*119a0*/  UISETP.GE.U32.AND UP3, UPT, UR5, 0x7fffff02, UPT ;  /* 0x7fffff020500788c */ /* 0x000fe4000bf66070 */
[----:B------:R-:W-:Y:S01]  /*119b0*/  USEL UR5, URZ, 0x1fffe, UP4 ;  /* 0x0001fffeff057887 */ /* 0x000fe2000a000000 */
[----:B----4-:R-:W-:Y:S01]  /*119c0*/  LDGSTS.E [R201+0x5000], desc[UR26][R242.64], !P4 ;  /* 0x05000000f2c97fae */ /* 0x010fe2000e1a101a */
[----:B------:R-:W-:-:S03]  /*119d0*/  UISETP.GE.U32.AND UP4, UPT, UR22, 0x7fffff01, UPT ;  /* 0x7fffff011600788c */ /* 0x000fc6000bf86070 */
[----:B------:R-:W-:Y:S04]  /*119e0*/  LDGSTS.E [R201+0x5200], desc[UR26][R84.64], !P4 ;  /* 0x0520000054c97fae */ /* 0x000fe8000e1a101a */
[----:B------:R-:W4:Y:S01]  /*119f0*/  LDL.LU.64 R242, [R1+0x98] ;  /* 0x0000980001f27983 */ /* 0x000f220000300a00 */
[----:B------:R-:W-:-:S03]  /*11a00*/  USEL UR23, URZ, 0x1fffe, UP3 ;  /* 0x0001fffeff177887 */ /* 0x000fc60009800000 */
[----:B------:R-:W-:Y:S01]  /*11a10*/  LDGSTS.E [R201+0x5400], desc[UR26][R86.64], !P4 ;  /* 0x0540000056c97fae */ /* 0x000fe2000e1a101a */
[----:B------:R-:W-:Y:S01]  /*11a20*/  USEL UR21, URZ, 0x1, UP4 ;  /* 0x00000001ff157887 */ /* 0x000fe2000a000000 */
[----:B--2---:R-:W-:Y:S02]  /*11a30*/  IADD3 R41, PT, PT, R41, -0xce, RZ ;  /* 0xffffff3229297810 */ /* 0x004fe40007ffe0ff */
[----:B------:R-:W-:Y:S01]  /*11a40*/  LDGSTS.E [R201+0x5600], desc[UR26][R88.64], !P4 ;  /* 0x0560000058c97fae */ /* 0x000fe2000e1a101a */
[----:B------:R-:W-:Y:S01]  /*11a50*/  ISETP.GE.U32.AND P4, PT, R40, 0x7fffff14, PT ;  /* 0x7fffff142800780c */ /* 0x000fe20003f86070 */
[----:B------:R-:W-:Y:S02]  /*11a60*/  VIADD R40, R44, 0xffffff26 ;  /* 0xffffff262c287836 */ /* 0x000fe40000000000 */
[----:B---3--:R2:W-:Y:S01]  /*11a70*/  LDGSTS.E [R201+0x5800], desc[UR26][R244.64], !P3 ;  /* 0x05800000f4c97fae */ /* 0x0085e2000d9a101a */
[----:B------:R-:W-:-:S03]  /*11a80*/  USEL UR17, URZ, 0x1, UP5 ;  /* 0x00000001ff117887 */ /* 0x000fc6000a800000 */
[----:B------:R-:W-:Y:S01]  /*11a90*/  LDGSTS.E [R201+0x5a00], desc[UR26][R90.64], !P3 ;  /* 0x05a000005ac97fae */ /* 0x000fe2000d9a101a */
[----:B------:R-:W-:-:S03]  /*11aa0*/  USEL UR18, URZ, 0x1fffe, UP6 ;  /* 0x0001fffeff127887 */ /* 0x000fc6000b000000 */
[----:B------:R-:W-:Y:S01]  /*11ab0*/  LDGSTS.E [R201+0x5c00], desc[UR26][R92.64], !P3 ;  /* 0x05c000005cc97fae */ /* 0x000fe2000d9a101a */
[----:B------:R-:W-:Y:S01]  /*11ac0*/  UIADD3 UR21, UPT, UPT, UR21, UR23, URZ ;  /* 0x0000001715157290 */ /* 0x000fe2000fffe0ff */
[----:B------:R-:W-:Y:S02]  /*11ad0*/  ISETP.GE.U32.AND P5, PT, R40, 0x7fffff07, PT ;  /* 0x7fffff072800780c */ /* 0x000fe40003fa6070 */
[----:B------:R-:W-:Y:S01]  /*11ae0*/  LDGSTS.E [R201+0x5e00], desc[UR26][R94.64], !P3 ;  /* 0x05e000005ec97fae */ /* 0x000fe2000d9a101a */
[----:B------:R-:W-:Y:S01]  /*11af0*/  ISETP.GE.U32.AND P3, PT, R41, 0x7fffff13, PT ;  /* 0x7fffff132900780c */ /* 0x000fe20003f66070 */
[----:B------:R-:W-:Y:S01]  /*11b00*/  UIADD3 UR5, UPT, UPT, UR6, UR5, URZ ;  /* 0x0000000506057290 */ /* 0x000fe2000fffe0ff */
[----:B-1----:R-:W-:Y:S01]  /*11b10*/  VIADD R41, R42, 0xffffff27 ;  /* 0xffffff272a297836 */ /* 0x002fe20000000000 */
[----:B------:R-:W-:Y:S01]  /*11b20*/  USEL UR19, URZ, 0x4, UP1 ;  /* 0x00000004ff137887 */ /* 0x000fe20008800000 */
[----:B------:R-:W1:Y:S01]  /*11b30*/  LDC R42, c[0x0][0x3a0] ;  /* 0x0000e800ff2a7b82 */ /* 0x000e620000000800 */
[----:B------:R-:W-:Y:S01]  /*11b40*/  USEL UR20, URZ, 0x7fff8, UP2 ;  /* 0x0007fff8ff147887 */ /* 0x000fe20009000000 */
[----:B------:R-:W-:Y:S01]  /*11b50*/  SEL R40, RZ, 0x4, P5 ;  /* 0x00000004ff287807 */ /* 0x000fe20002800000 */
[----:B------:R-:W-:-:S02]  /*11b60*/  UIADD3 UR17, UPT, UPT, UR17, UR18, URZ ;  /* 0x0000001211117290 */ /* 0x000fc4000fffe0ff */
[----:B------:R-:W-:Y:S01]  /*11b70*/  ULOP3.LUT UR21, UR21, 0x3, URZ, 0xc0, !UPT ;  /* 0x0000000315157892 */ /* 0x000fe2000f8ec0ff */
[----:B------:R-:W-:Y:S01]  /*11b80*/  ISETP.GE.U32.AND P5, PT, R41, 0x7fffff08, PT ;  /* 0x7fffff082900780c */ /* 0x000fe20003fa6070 */
[----:B------:R-:W-:Y:S01]  /*11b90*/  ULOP3.LUT UR5, UR5, 0x3, URZ, 0xc0, !UPT ;  /* 0x0000000305057892 */ /* 0x000fe2000f8ec0ff */
[----:B------:R-:W-:Y:S01]  /*11ba0*/  LDGSTS.E [R201+0x6000], desc[UR26][R250.64], !P4 ;  /* 0x06000000fac97fae */ /* 0x000fe2000e1a101a */
[----:B------:R-:W-:Y:S01]  /*11bb0*/  ULOP3.LUT UR17, UR17, 0x3, URZ, 0xc0, !UPT ;  /* 0x0000000311117892 */ /* 0x000fe2000f8ec0ff */
[----:B--2---:R-:W2:Y:S01]  /*11bc0*/  LDC R245, c[0x0][0x3a0] ;  /* 0x0000e800fff57b82 */ /* 0x004ea20000000800 */
[----:B------:R-:W-:Y:S01]  /*11bd0*/  UIADD3 UR19, UPT, UPT, UR21, UR20, UR19 ;  /* 0x0000001415137290 */ /* 0x000fe2000fffe013 */
[----:B------:R-:W-:Y:S01]  /*11be0*/  SEL R41, RZ, 0x7fff8, P5 ;  /* 0x0007fff8ff297807 */ /* 0x000fe20002800000 */
[----:B------:R-:W-:Y:S01]  /*11bf0*/  UIADD3 UR9, UPT, UPT, UR14, UR9, URZ ;  /* 0x000000090e097290 */ /* 0x000fe2000fffe0ff */
[----:B------:R-:W-:Y:S01]  /*11c00*/  LDGSTS.E [R201+0x6200], desc[UR26][R96.64], !P4 ;  /* 0x0620000060c97fae */ /* 0x000fe2000e1a101a */
[----:B------:R-:W-:-:S02]  /*11c10*/  UIADD3 UR5, UPT, UPT, UR5, UR7, UR8 ;  /* 0x0000000705057290 */ /* 0x000fc4000fffe008 */
[----:B------:R-:W-:Y:S01]  /*11c20*/  ULOP3.LUT UR19, UR19, 0xf, URZ, 0xc0, !UPT ;  /* 0x0000000f13137892 */ /* 0x000fe2000f8ec0ff */
[----:B------:R-:W-:Y:S01]  /*11c30*/  IADD3 R40, PT, PT, R41, UR17, R40 ;  /* 0x0000001129287c10 */ /* 0x000fe2000fffe028 */
[----:B------:R-:W-:Y:S01]  /*11c40*/  ULOP3.LUT UR9, UR9, 0x3, URZ, 0xc0, !UPT ;  /* 0x0000000309097892 */ /* 0x000fe2000f8ec0ff */
[----:B------:R-:W-:Y:S01]  /*11c50*/  LDGSTS.E [R201+0x6400], desc[UR26][R98.64], !P4 ;  /* 0x0640000062c97fae */ /* 0x000fe2000e1a101a */
[----:B------:R-:W-:Y:S02]  /*11c60*/  USHF.L.U32 UR5, UR5, 0x8, URZ ;  /* 0x0000000805057899 */ /* 0x000fe400080006ff */
[----:B------:R-:W-:Y:S01]  /*11c70*/  UIADD3 UR9, UPT, UPT, UR9, UR15, UR16 ;  /* 0x0000000f09097290 */ /* 0x000fe2000fffe010 */
[----:B------:R-:W-:Y:S01]  /*11c80*/  LEA R40, R40, UR19, 0x4 ;  /* 0x0000001328287c11 */ /* 0x000fe2000f8e20ff */
[----:B------:R-:W-:Y:S01]  /*11c90*/  ULOP3.LUT UR5, UR5, 0xf00, URZ, 0xe2, !UPT ;  /* 0x00000f0005057892 */ /* 0x000fe2000f8ee2ff */
[----:B------:R-:W-:Y:S01]  /*11ca0*/  IADD3 R41, PT, PT, R43, -0xcf, RZ ;  /* 0xffffff312b297810 */ /* 0x000fe20007ffe0ff */
[----:B------:R-:W-:Y:S01]  /*11cb0*/  LDGSTS.E [R201+0x6600], desc[UR26][R100.64], !P4 ;  /* 0x0660000064c97fae */ /* 0x000fe2000e1a101a */
[----:B------:R-:W-:Y:S01]  /*11cc0*/  LOP3.LUT R40, R40, 0xff, RZ, 0xc0, !PT ;  /* 0x000000ff28287812 */ /* 0x000fe200078ec0ff */
[----:B------:R-:W-:Y:S01]  /*11cd0*/  ULEA UR5, UR9, UR5, 0xc ;  /* 0x0000000509057291 */ /* 0x000fe2000f8e60ff */
[----:B------:R-:W-:Y:S01]  /*11ce0*/  ISETP.GE.U32.AND P4, PT, R41, 0x7fffff12, PT ;  /* 0x7fffff122900780c */ /* 0x000fe20003f86070 */
[----:B-1----:R-:W-:Y:S01]  /*11cf0*/  VIADD R41, R42, 0xffffff30 ;  /* 0xffffff302a297836 */ /* 0x002fe20000000000 */
[----:B------:R-:W-:Y:S03]  /*11d00*/  LDGSTS.E [R201+0x6800], desc[UR26][R248.64], !P3 ;  /* 0x06800000f8c97fae */ /* 0x000fe6000d9a101a */
[----:B------:R-:W-:Y:S01]  /*11d10*/  VIADD R40, R40, UR5 ;  /* 0x0000000528287c36 */ /* 0x000fe20008000000 */
[----:B------:R-:W-:Y:S04]  /*11d20*/  LDGSTS.E [R201+0x6a00], desc[UR26][R102.64], !P3 ;  /* 0x06a0000066c97fae */ /* 0x000fe8000d9a101a */
[----:B------:R-:W-:Y:S01]  /*11d30*/  LDGSTS.E [R201+0x6c00], desc[UR26][R104.64], !P3 ;  /* 0x06c0000068c97fae */ /* 0x000fe2000d9a101a */
[----:B------:R-:W-:-:S03]  /*11d40*/  LOP3.LUT R40, R40, 0xffff, RZ, 0xc0, !PT ;  /* 0x0000ffff28287812 */ /* 0x000fc600078ec0ff */
[----:B------:R-:W-:Y:S01]  /*11d50*/  LDGSTS.E [R201+0x6e00], desc[UR26][R106.64], !P3 ;  /* 0x06e000006ac97fae */ /* 0x000fe2000d9a101a */
[----:B------:R-:W-:Y:S02]  /*11d60*/  ISETP.GE.U32.AND P3, PT, R41, 0x7fffff11, PT ;  /* 0x7fffff112900780c */ /* 0x000fe40003f66070 */
[----:B------:R-:W-:Y:S01]  /*11d70*/  SHF.R.U32.HI R41, RZ, 0xf, R40 ;  /* 0x0000000fff297819 */ /* 0x000fe20000011628 */
[----:B------:R-:W-:Y:S04]  /*11d80*/  LDGSTS.E [R201+0x7000], desc[UR26][R246.64], !P4 ;  /* 0x07000000f6c97fae */ /* 0x000fe8000e1a101a */
[----:B------:R-:W-:Y:S04]  /*11d90*/  LDGSTS.E [R201+0x7200], desc[UR26][R108.64], !P4 ;  /* 0x072000006cc97fae */ /* 0x000fe8000e1a101a */
[----:B------:R-:W-:Y:S04]  /*11da0*/  LDGSTS.E [R201+0x7400], desc[UR26][R110.64], !P4 ;  /* 0x074000006ec97fae */ /* 0x000fe8000e1a101a */
[----:B------:R-:W-:Y:S01]  /*11db0*/  LDGSTS.E [R201+0x7600], desc[UR26][R112.64], !P4 ;  /* 0x0760000070c97fae */ /* 0x000fe2000e1a101a */
[----:B------:R-:W-:-:S02]  /*11dc0*/  LOP3.LUT P4, RZ, R41, 0x1, RZ, 0xc0, !PT ;  /* 0x0000000129ff7812 */ /* 0x000fc4000788c0ff */
[--C-:B------:R-:W-:Y:S01]  /*11dd0*/  SHF.R.U32.HI R41, RZ, 0xe, R40.reuse ;  /* 0x0000000eff297819 */ /* 0x100fe20000011628 */
[----:B------:R1:W-:Y:S01]  /*11de0*/  LDGSTS.E [R201+0x7800], desc[UR26][R36.64], !P3 ;  /* 0x0780000024c97fae */ /* 0x0003e2000d9a101a */
[--C-:B------:R-:W-:Y:S02]  /*11df0*/  SHF.R.U32.HI R42, RZ, 0xd, R40.reuse ;  /* 0x0000000dff2a7819 */ /* 0x100fe40000011628 */
[----:B------:R-:W-:Y:S01]  /*11e00*/  LOP3.LUT P6, RZ, R41, 0x1, RZ, 0xc0, !PT ;  /* 0x0000000129ff7812 */ /* 0x000fe200078cc0ff */
[----:B------:R-:W-:Y:S01]  /*11e10*/  LDGSTS.E [R201+0x7a00], desc[UR26][R114.64], !P3 ;  /* 0x07a0000072c97fae */ /* 0x000fe2000d9a101a */
[----:B------:R-:W-:-:S03]  /*11e20*/  SHF.R.U32.HI R41, RZ, 0xc, R40 ;  /* 0x0000000cff297819 */ /* 0x000fc60000011628 */
[----:B------:R-:W-:Y:S04]  /*11e30*/  LDGSTS.E [R201+0x7c00], desc[UR26][R116.64], !P3 ;  /* 0x07c0000074c97fae */ /* 0x000fe8000d9a101a */
[----:B------:R-:W-:Y:S01]  /*11e40*/  LDGSTS.E [R201+0x7e00], desc[UR26][R118.64], !P3 ;  /* 0x07e0000076c97fae */ /* 0x000fe2000d9a101a */
[----:B------:R-:W-:Y:S02]  /*11e50*/  LOP3.LUT P3, RZ, R42, 0x1, RZ, 0xc0, !PT ;  /* 0x000000012aff7812 */ /* 0x000fe4000786c0ff */
[----:B------:R-:W-:Y:S01]  /*11e60*/  LOP3.LUT P5, RZ, R41, 0x1, RZ, 0xc0, !PT ;  /* 0x0000000129ff7812 */ /* 0x000fe200078ac0ff */
[----:B------:R3:W-:Y:S01]  /*11e70*/  LDGSTS.E [R201+0x8000], desc[UR26][R34.64], P4 ;  /* 0x0800000022c97fae */ /* 0x0007e2000a1a101a */
[----:B-1----:R-:W-:-:S03]  /*11e80*/  SHF.R.U32.HI R36, RZ, 0xb, R40 ;  /* 0x0000000bff247819 */ /* 0x002fc60000011628 */
[----:B------:R-:W-:Y:S04]  /*11e90*/  LDGSTS.E [R201+0x8200], desc[UR26][R120.64], P4 ;  /* 0x0820000078c97fae */ /* 0x000fe8000a1a101a */
[----:B------:R-:W-:Y:S04]  /*11ea0*/  LDGSTS.E [R201+0x8400], desc[UR26][R122.64], P4 ;  /* 0x084000007ac97fae */ /* 0x000fe8000a1a101a */
[----:B------:R-:W-:Y:S01]  /*11eb0*/  LDGSTS.E [R201+0x8600], desc[UR26][R124.64], P4 ;  /* 0x086000007cc97fae */ /* 0x000fe2000a1a101a */
[----:B------:R-:W-:Y:S02]  /*11ec0*/  LOP3.LUT P4, RZ, R36, 0x1, RZ, 0xc0, !PT ;  /* 0x0000000124ff7812 */ /* 0x000fe4000788c0ff */
[----:B---3--:R-:W-:Y:S01]  /*11ed0*/  SHF.R.U32.HI R34, RZ, 0xa, R40 ;  /* 0x0000000aff227819 */ /* 0x008fe20000011628 */
[----:B------:R1:W-:Y:S04]  /*11ee0*/  LDGSTS.E [R201+0x8800], desc[UR26][R32.64], P6 ;  /* 0x0880000020c97fae */ /* 0x0003e8000b1a101a */
[----:B------:R-:W-:Y:S04]  /*11ef0*/  LDGSTS.E [R201+0x8a00], desc[UR26][R126.64], P6 ;  /* 0x08a000007ec97fae */ /* 0x000fe8000b1a101a */
[----:B------:R-:W-:Y:S04]  /*11f00*/  LDGSTS.E [R201+0x8c00], desc[UR26][R128.64], P6 ;  /* 0x08c0000080c97fae */ /* 0x000fe8000b1a101a */
[----:B------:R-:W-:Y:S01]  /*11f10*/  LDGSTS.E [R201+0x8e00], desc[UR26][R130.64], P6 ;  /* 0x08e0000082c97fae */ /* 0x000fe2000b1a101a */
[----:B------:R-:W-:-:S02]  /*11f20*/  LOP3.LUT P6, RZ, R34, 0x1, RZ, 0xc0, !PT ;  /* 0x0000000122ff7812 */ /* 0x000fc400078cc0ff */
[----:B-1----:R-:W-:Y:S01]  /*11f30*/  SHF.R.U32.HI R32, RZ, 0x9, R40 ;  /* 0x00000009ff207819 */ /* 0x002fe20000011628 */
        /* <DEDUP_REMOVED lines=28> */
[----:B------:R-:W-:-:S03]  /*12100*/  LOP3.LUT P3, RZ, R24, 0x1, RZ, 0xc0, !PT ;  /* 0x0000000118ff7812 */ /* 0x000fc6000786c0ff */
[----:B------:R3:W-:Y:S01]  /*12110*/  LDGSTS.E [R201+0xb800], desc[UR26][R20.64], P5 ;  /* 0x0b80000014c97fae */ /* 0x0007e2000a9a101a */
[----:B-1----:R-:W-:-:S03]  /*12120*/  SHF.R.U32.HI R22, RZ, 0x4, R40 ;  /* 0x00000004ff167819 */ /* 0x002fc60000011628 */
[----:B------:R-:W-:Y:S04]  /*12130*/  LDGSTS.E [R201+0xba00], desc[UR26][R172.64], P5 ;  /* 0x0ba00000acc97fae */ /* 0x000fe8000a9a101a */
[----:B------:R-:W-:Y:S04]  /*12140*/  LDGSTS.E [R201+0xbc00], desc[UR26][R174.64], P5 ;  /* 0x0bc00000aec97fae */ /* 0x000fe8000a9a101a */
[----:B------:R-:W-:Y:S04]  /*12150*/  LDGSTS.E [R201+0xbe00], desc[UR26][R176.64], P5 ;  /* 0x0be00000b0c97fae */ /* 0x000fe8000a9a101a */
[----:B------:R1:W-:Y:S01]  /*12160*/  LDGSTS.E [R201+0xc000], desc[UR26][R18.64], P4 ;  /* 0x0c00000012c97fae */ /* 0x0003e2000a1a101a */
[----:B------:R-:W-:-:S03]  /*12170*/  LOP3.LUT P5, RZ, R22, 0x1, RZ, 0xc0, !PT ;  /* 0x0000000116ff7812 */ /* 0x000fc600078ac0ff */
[----:B------:R-:W-:Y:S01]  /*12180*/  LDGSTS.E [R201+0xc200], desc[UR26][R178.64], P4 ;  /* 0x0c200000b2c97fae */ /* 0x000fe2000a1a101a */
[----:B---3--:R-:W-:-:S03]  /*12190*/  SHF.R.U32.HI R20, RZ, 0x3, R40 ;  /* 0x00000003ff147819 */ /* 0x008fc60000011628 */
[----:B------:R-:W-:Y:S04]  /*121a0*/  LDGSTS.E [R201+0xc400], desc[UR26][R180.64], P4 ;  /* 0x0c400000b4c97fae */ /* 0x000fe8000a1a101a */
[----:B------:R-:W-:Y:S04]  /*121b0*/  LDGSTS.E [R201+0xc600], desc[UR26][R182.64], P4 ;  /* 0x0c600000b6c97fae */ /* 0x000fe8000a1a101a */
[----:B------:R-:W-:Y:S01]  /*121c0*/  LDGSTS.E [R201+0xc800], desc[UR26][R16.64], P6 ;  /* 0x0c80000010c97fae */ /* 0x000fe2000b1a101a */
[----:B------:R-:W-:-:S03]  /*121d0*/  LOP3.LUT P4, RZ, R20, 0x1, RZ, 0xc0, !PT ;  /* 0x0000000114ff7812 */ /* 0x000fc6000788c0ff */
[----:B------:R-:W-:Y:S01]  /*121e0*/  LDGSTS.E [R201+0xca00], desc[UR26][R184.64], P6 ;  /* 0x0ca00000b8c97fae */ /* 0x000fe2000b1a101a */
[----:B-1----:R-:W-:-:S03]  /*121f0*/  SHF.R.U32.HI R18, RZ, 0x2, R40 ;  /* 0x00000002ff127819 */ /* 0x002fc60000011628 */
[----:B------:R-:W-:Y:S04]  /*12200*/  LDGSTS.E [R201+0xcc00], desc[UR26][R186.64], P6 ;  /* 0x0cc00000bac97fae */ /* 0x000fe8000b1a101a */
[----:B------:R-:W-:Y:S04]  /*12210*/  LDGSTS.E [R201+0xce00], desc[UR26][R188.64], P6 ;  /* 0x0ce00000bcc97fae */ /* 0x000fe8000b1a101a */
[----:B------:R-:W-:Y:S04]  /*12220*/  LDGSTS.E [R201+0xd000], desc[UR26][R14.64], P3 ;  /* 0x0d0000000ec97fae */ /* 0x000fe800099a101a */
[----:B------:R-:W-:Y:S04]  /*12230*/  LDGSTS.E [R201+0xd200], desc[UR26][R190.64], P3 ;  /* 0x0d200000bec97fae */ /* 0x000fe800099a101a */
[----:B------:R-:W-:Y:S04]  /*12240*/  LDGSTS.E [R201+0xd400], desc[UR26][R192.64], P3 ;  /* 0x0d400000c0c97fae */ /* 0x000fe800099a101a */
[----:B------:R-:W-:Y:S01]  /*12250*/  LDGSTS.E [R201+0xd600], desc[UR26][R194.64], P3 ;  /* 0x0d600000c2c97fae */ /* 0x000fe200099a101a */
[----:B------:R-:W-:-:S02]  /*12260*/  LOP3.LUT P3, RZ, R18, 0x1, RZ, 0xc0, !PT ;  /* 0x0000000112ff7812 */ /* 0x000fc4000786c0ff */
[----:B------:R-:W-:Y:S01]  /*12270*/  SHF.R.U32.HI R40, RZ, 0x1, R40 ;  /* 0x00000001ff287819 */ /* 0x000fe20000011628 */
[----:B------:R-:W-:Y:S04]  /*12280*/  LDGSTS.E [R201+0xd800], desc[UR26][R12.64], P5 ;  /* 0x0d8000000cc97fae */ /* 0x000fe8000a9a101a */
[----:B------:R-:W-:Y:S04]  /*12290*/  LDGSTS.E [R201+0xda00], desc[UR26][R196.64], P5 ;  /* 0x0da00000c4c97fae */ /* 0x000fe8000a9a101a */
[----:B------:R-:W-:Y:S04]  /*122a0*/  LDGSTS.E [R201+0xdc00], desc[UR26][R198.64], P5 ;  /* 0x0dc00000c6c97fae */ /* 0x000fe8000a9a101a */
[----:B------:R-:W-:Y:S01]  /*122b0*/  LDGSTS.E [R201+0xde00], desc[UR26][R208.64], P5 ;  /* 0x0de00000d0c97fae */ /* 0x000fe2000a9a101a */
[----:B------:R-:W-:-:S03]  /*122c0*/  LOP3.LUT P5, RZ, R40, 0x1, RZ, 0xc0, !PT ;  /* 0x0000000128ff7812 */ /* 0x000fc600078ac0ff */
[----:B------:R1:W-:Y:S04]  /*122d0*/  LDGSTS.E [R201+0xe000], desc[UR26][R10.64], P4 ;  /* 0x0e0000000ac97fae */ /* 0x0003e8000a1a101a */
[----:B------:R-:W-:Y:S04]  /*122e0*/  LDGSTS.E [R201+0xe200], desc[UR26][R210.64], P4 ;  /* 0x0e200000d2c97fae */ /* 0x000fe8000a1a101a */
[----:B------:R-:W-:Y:S04]  /*122f0*/  LDGSTS.E [R201+0xe400], desc[UR26][R212.64], P4 ;  /* 0x0e400000d4c97fae */ /* 0x000fe8000a1a101a */
[----:B------:R-:W-:Y:S04]  /*12300*/  LDGSTS.E [R201+0xe600], desc[UR26][R214.64], P4 ;  /* 0x0e600000d6c97fae */ /* 0x000fe8000a1a101a */
[----:B------:R-:W-:Y:S04]  /*12310*/  LDGSTS.E [R201+0xe800], desc[UR26][R8.64], P3 ;  /* 0x0e80000008c97fae */ /* 0x000fe800099a101a */
[----:B------:R-:W-:Y:S04]  /*12320*/  LDGSTS.E [R201+0xea00], desc[UR26][R216.64], P3 ;  /* 0x0ea00000d8c97fae */ /* 0x000fe800099a101a */
[----:B------:R-:W-:Y:S01]  /*12330*/  LDGSTS.E [R201+0xec00], desc[UR26][R218.64], P3 ;  /* 0x0ec00000dac97fae */ /* 0x000fe200099a101a */
[----:B--2---:R-:W-:-:S03]  /*12340*/  IADD3 R245, PT, PT, R245, 0x1f, RZ ;  /* 0x0000001ff5f57810 */ /* 0x004fc60007ffe0ff */
[----:B------:R-:W-:Y:S01]  /*12350*/  LDGSTS.E [R201+0xee00], desc[UR26][R220.64], P3 ;  /* 0x0ee00000dcc97fae */ /* 0x000fe200099a101a */
[----:B------:R-:W-:Y:S02]  /*12360*/  PLOP3.LUT P3, PT, PT, PT, UP4, 0x80, 0x8 ;  /* 0x000000000008781c */ /* 0x000fe40003f6f048 */
[----:B------:R-:W-:Y:S01]  /*12370*/  ISETP.GT.AND P4, PT, R245, 0xdf, PT ;  /* 0x000000dff500780c */ /* 0x000fe20003f84270 */
[----:B------:R2:W-:Y:S01]  /*12380*/  LDGSTS.E [R201+0xf000], desc[UR26][R6.64], P5 ;  /* 0x0f00000006c97fae */ /* 0x0005e2000a9a101a */
[----:B-1----:R-:W-:-:S03]  /*12390*/  SEL R10, RZ, 0x4, P2 ;  /* 0x00000004ff0a7807 */ /* 0x002fc60001000000 */
[----:B------:R1:W-:Y:S01]  /*123a0*/  LDGSTS.E [R201+0xf200], desc[UR26][R222.64], P5 ;  /* 0x0f200000dec97fae */ /* 0x0003e2000a9a101a */
[----:B------:R-:W-:-:S03]  /*123b0*/  SEL R10, R10, RZ, P4 ;  /* 0x000000ff0a0a7207 */ /* 0x000fc60002000000 */
[----:B------:R1:W-:Y:S01]  /*123c0*/  LDGSTS.E [R201+0xf400], desc[UR26][R224.64], P5 ;  /* 0x0f400000e0c97fae */ /* 0x0003e2000a9a101a */
[----:B------:R-:W-:-:S03]  /*123d0*/  PLOP3.LUT P2, PT, PT, PT, UP4, 0x80, 0x8 ;  /* 0x000000000008781c */ /* 0x000fc60003f4f048 */
[----:B------:R1:W-:Y:S01]  /*123e0*/  LDGSTS.E [R201+0xf600], desc[UR26][R226.64], P5 ;  /* 0x0f600000e2c97fae */ /* 0x0003e2000a9a101a */
[----:B------:R-:W-:Y:S02]  /*123f0*/  PLOP3.LUT P5, PT, PT, PT, UP4, 0x80, 0x8 ;  /* 0x000000000008781c */ /* 0x000fe40003faf048 */
[----:B------:R-:W-:Y:S01]  /*12400*/  PLOP3.LUT P4, PT, PT, PT, UP4, 0x80, 0x8 ;  /* 0x000000000008781c */ /* 0x000fe20003f8f048 */
[----:B------:R1:W-:Y:S01]  /*12410*/  LDGSTS.E [R201+0xf800], desc[UR26][R4.64], !P3 ;  /* 0x0f80000004c97fae */ /* 0x0003e2000d9a101a */
[----:B------:R-:W-:Y:S01]  /*12420*/  ISETP.NE.U32.AND P3, PT, R10, RZ, PT ;  /* 0x000000ff0a00720c */ /* 0x000fe20003f65070 */
[----:B------:R-:W-:-:S08]  /*12430*/  IMAD.SHL.U32 R244, R143, 0x4, RZ ;  /* 0x000000048ff47824 */ /* 0x000fd000078e00ff */
[----:B------:R1:W-:Y:S04]  /*12440*/  LDGSTS.E [R201+0xfa00], desc[UR26][R228.64], !P5 ;  /* 0x0fa00000e4c97fae */ /* 0x0003e8000e9a101a */
[----:B------:R1:W-:Y:S04]  /*12450*/  LDGSTS.E [R201+0xfc00], desc[UR26][R230.64], !P2 ;  /* 0x0fc00000e6c97fae */ /* 0x0003e8000d1a101a */
[----:B------:R1:W-:Y:S04]  /*12460*/  LDGSTS.E [R201+0xfe00], desc[UR26][R232.64], !P4 ;  /* 0x0fe00000e8c97fae */ /* 0x0003e8000e1a101a */
[----:B------:R-:W0:Y:S04]  /*12470*/  LDGDEPBAR ;  /* 0x00000000000079af */ /* 0x000e280000000000 */
[----:B------:R1:W-:Y:S04]  /*12480*/  LDGSTS.E [R141+0x6c000], desc[UR26][R62.64], P3 ;  /* 0x6c0000003e8d7fae */ /* 0x0003e800099a101a */
[----:B------:R1:W-:Y:S01]  /*12490*/  LDGSTS.E [R141+0x6c400], desc[UR26][R60.64], P3 ;  /* 0x6c4000003c8d7fae */ /* 0x0003e200099a101a */
[----:B--2---:R-:W-:-:S03]  /*124a0*/  IADD3 R6, P6, PT, R64, R244, RZ ;  /* 0x000000f440067210 */ /* 0x004fc60007fde0ff */
[----:B------:R1:W-:Y:S04]  /*124b0*/  LDGSTS.E [R141+0x6c800], desc[UR26][R58.64], P3 ;  /* 0x6c8000003a8d7fae */ /* 0x0003e800099a101a */
[----:B------:R1:W-:Y:S04]  /*124c0*/  LDGSTS.E [R141+0x6cc00], desc[UR26][R56.64], P3 ;  /* 0x6cc00000388d7fae */ /* 0x0003e800099a101a */
[----:B------:R1:W-:Y:S04]  /*124d0*/  LDGSTS.E [R141+0x6d000], desc[UR26][R54.64], P3 ;  /* 0x6d000000368d7fae */ /* 0x0003e800099a101a */
[----:B------:R1:W-:Y:S04]  /*124e0*/  LDGSTS.E [R141+0x6d400], desc[UR26][R236.64], P3 ;  /* 0x6d400000ec8d7fae */ /* 0x0003e800099a101a */
[----:B------:R1:W-:Y:S01]  /*124f0*/  LDGSTS.E [R141+0x6d800], desc[UR26][R52.64], P3 ;  /* 0x6d800000348d7fae */ /* 0x0003e200099a101a */
[----:B------:R-:W-:-:S03]  /*12500*/  IMAD.X R7, R65, 0x1, R3, P6 ;  /* 0x0000000141077824 */ /* 0x000fc600030e0603 */
[----:B------:R1:W-:Y:S04]  /*12510*/  LDGSTS.E [R141+0x6dc00], desc[UR26][R50.64], P3 ;  /* 0x6dc00000328d7fae */ /* 0x0003e800099a101a */
[----:B------:R1:W-:Y:S04]  /*12520*/  LDGSTS.E [R136+0x6c200], desc[UR26][R48.64], P3 ;  /* 0x6c20000030887fae */ /* 0x0003e800099a101a */
[----:B------:R1:W-:Y:S04]  /*12530*/  LDGSTS.E [R136+0x6c600], desc[UR26][R240.64], P3 ;  /* 0x6c600000f0887fae */ /* 0x0003e800099a101a */
[----:B------:R1:W-:Y:S04]  /*12540*/  LDGSTS.E [R136+0x6ca00], desc[UR26][R46.64], P3 ;  /* 0x6ca000002e887fae */ /* 0x0003e800099a101a */
[----:B------:R1:W-:Y:S04]  /*12550*/  LDGSTS.E [R136+0x6ce00], desc[UR26][R238.64], P3 ;  /* 0x6ce00000ee887fae */ /* 0x0003e800099a101a */
[----:B----4-:R1:W-:Y:S04]  /*12560*/  LDGSTS.E [R136+0x6d200], desc[UR26][R242.64], P3 ;  /* 0x6d200000f2887fae */ /* 0x0103e800099a101a */
[----:B------:R1:W-:Y:S04]  /*12570*/  LDGSTS.E [R136+0x6d600], desc[UR26][R38.64], P3 ;  /* 0x6d60000026887fae */ /* 0x0003e800099a101a */
[----:B------:R1:W-:Y:S04]  /*12580*/  LDGSTS.E [R136+0x6da00], desc[UR26][R234.64], P3 ;  /* 0x6da00000ea887fae */ /* 0x0003e800099a101a */
[----:B------:R1:W-:Y:S01]  /*12590*/  LDGSTS.E [R136+0x6de00], desc[UR26][R6.64], P3 ;  /* 0x6de0000006887fae */ /* 0x0003e200099a101a */
[----:B------:R-:W-:Y:S01]  /*125a0*/  ISETP.GE.AND P3, PT, R245, 0x40, PT ;  /* 0x00000040f500780c */ /* 0x000fe20003f66270 */
[----:B------:R-:W-:-:S02]  /*125b0*/  UMOV UR6, URZ ;  /* 0x000000ff00067c82 */ /* 0x000fc40008000000 */
[----:B------:R-:W0:Y:S01]  /*125c0*/  LDGDEPBAR ;  /* 0x00000000000079af */ /* 0x000e220000000000 */
[----:B------:R-:W-:-:S09]  /*125d0*/  ISETP.GE.AND P2, PT, R245, 0x20, PT ;  /* 0x00000020f500780c */ /* 0x000fd20003f46270 */
[----:B-1----:R-:W-:Y:S05]  /*125e0*/  @!P3 BRA `(.L_x_8) ;  /* 0x0000007c00c8b947 */ /* 0x002fea0003800000 */
[----:B------:R-:W2:Y:S01]  /*125f0*/  LDL.LU R50, [R1+0x2e8] ;  /* 0x0002e80001327983 */ /* 0x000ea20000300800 */
[----:B------:R-:W1:Y:S01]  /*12600*/  LDC.64 R4, c[0x0][0x380] ;  /* 0x0000e000ff047b82 */ /* 0x000e620000000a00 */
[----:B-----5:R-:W-:-:S07]  /*12610*/  SHF.R.S32.HI R161, RZ, 0x1f, R207 ;  /* 0x0000001fffa17819 */ /* 0x020fce00000114cf */
[----:B------:R-:W3:Y:S01]  /*12620*/  LDC.64 R134, c[0x0][0x388] ;  /* 0x0000e200ff867b82 */ /* 0x000ee20000000a00 */
[----:B------:R-:W4:Y:S01]  /*12630*/  LDL.LU R51, [R1+0x510] ;  /* 0x0005100001337983 */ /* 0x000f220000300800 */
[----:B------:R-:W-:Y:S01]  /*12640*/  IMAD R133, R133, 0x1c, RZ ;  /* 0x0000001c85857824 */ /* 0x000fe200078e02ff */
[----:B------:R-:W1:Y:S02]  /*12650*/  LDCU UR5, c[0x0][0x3a8] ;  /* 0x00007500ff0577ac */ /* 0x000e640008000800 */
[----:B------:R-:W4:Y:S01]  /*12660*/  LDL.LU R48, [R1+0x514] ;  /* 0x0005140001307983 */ /* 0x000f220000300800 */
[----:B------:R-:W-:Y:S01]  /*12670*/  IMAD R7, R252, 0x1c, RZ ;  /* 0x0000001cfc077824 */ /* 0x000fe200078e02ff */
[----:B------:R-:W-:Y:S01]  /*12680*/  SHF.R.S32.HI R170, RZ, 0x1f, R142 ;  /* 0x0000001fffaa7819 */ /* 0x000fe2000001148e */
[----:B------:R-:W1:Y:S01]  /*12690*/  LDCU UR6, c[0x0][0x3a8] ;  /* 0x00007500ff0677ac */ /* 0x000e620008000800 */
[----:B------:R-:W4:Y:S01]  /*126a0*/  LDL.LU R49, [R1+0x518] ;  /* 0x0005180001317983 */ /* 0x000f220000300800 */
[----:B------:R-:W1:Y:S03]  /*126b0*/  LDCU UR8, c[0x0][0x3a8] ;  /* 0x00007500ff0877ac */ /* 0x000e660008000800 */
[----:B------:R-:W4:Y:S01]  /*126c0*/  LDL.LU R241, [R1+0x51c] ;  /* 0x00051c0001f17983 */ /* 0x000f220000300800 */
[----:B------:R-:W1:Y:S03]  /*126d0*/  LDCU UR7, c[0x0][0x3a8] ;  /* 0x00007500ff0777ac */ /* 0x000e660008000800 */
[----:B------:R-:W4:Y:S04]  /*126e0*/  LDL.LU R46, [R1+0x520] ;  /* 0x00052000012e7983 */ /* 0x000f280000300800 */
        /* <DEDUP_REMOVED lines=9> */
[----:B------:R-:W4:Y:S01]  /*12780*/  LDL.LU R244, [R1+0x548] ;  /* 0x0005480001f47983 */ /* 0x000f220000300800 */
[----:B-1----:R-:W-:-:S03]  /*12790*/  IMAD.WIDE.U32 R4, R200, 0x1c, R4 ;  /* 0x0000001cc8047825 */ /* 0x002fc600078e0004 */
[----:B------:R-:W-:Y:S01]  /*127a0*/  STL [R1+0x5e8], R206 ;  /* 0x0005e8ce01007387 */ /* 0x000fe20000100800 */
[----:B---3--:R-:W-:-:S03]  /*127b0*/  IMAD.WIDE.U32 R134, R143, 0x1c, R134 ;  /* 0x0000001c8f867825 */ /* 0x008fc600078e0086 */
[----:B------:R-:W-:Y:S04]  /*127c0*/  STL [R1+0x5e4], R205 ;  /* 0x0005e4cd01007387 */ /* 0x000fe80000100800 */
[----:B------:R-:W-:Y:S04]  /*127d0*/  STL [R1+0x5e0], R204 ;  /* 0x0005e0cc01007387 */ /* 0x000fe80000100800 */
[----:B------:R-:W-:Y:S04]  /*127e0*/  STL [R1+0x5dc], R203 ;  /* 0x0005dccb01007387 */ /* 0x000fe80000100800 */
[----:B------:R-:W-:Y:S04]  /*127f0*/  STL [R1+0x5d8], R202 ;  /* 0x0005d8ca01007387 */ /* 0x000fe80000100800 */
[----:B------:R-:W-:Y:S04]  /*12800*/  STL [R1+0x5d4], R132 ;  /* 0x0005d48401007387 */ /* 0x000fe80000100800 */
[----:B------:R-:W-:Y:S04]  /*12810*/  STL [R1+0x5d0], R3 ;  /* 0x0005d00301007387 */ /* 0x000fe80000100800 */
[----:B------:R1:W-:Y:S01]  /*12820*/  STL [R1+0x5cc], R0 ;  /* 0x0005cc0001007387 */ /* 0x0003e20000100800 */
[----:B--2---:R-:W-:-:S04]  /*12830*/  IADD3 R223, P5, PT, R207, R50, RZ ;  /* 0x00000032cfdf7210 */ /* 0x004fc80007fbe0ff */
[----:B------:R-:W-:Y:S02]  /*12840*/  LEA.HI.X.SX32 R225, R50, R161, 0x1, P5 ;  /* 0x000000a132e17211 */ /* 0x000fe400028f0eff */
[C---:B----4-:R-:W-:Y:S02]  /*12850*/  IADD3 R219, P6, PT, R207.reuse, R51, RZ ;  /* 0x00000033cfdb7210 */ /* 0x050fe40007fde0ff */
[----:B------:R-:W-:Y:S02]  /*12860*/  IADD3 R215, P3, PT, R207, R48, RZ ;  /* 0x00000030cfd77210 */ /* 0x000fe40007f7e0ff */
[-C--:B------:R-:W-:Y:S02]  /*12870*/  LEA.HI.X.SX32 R221, R51, R161.reuse, 0x1, P6 ;  /* 0x000000a133dd7211 */ /* 0x080fe400030f0eff */
[----:B------:R-:W-:Y:S02]  /*12880*/  LEA.HI.X.SX32 R217, R48, R161, 0x1, P3 ;  /* 0x000000a130d97211 */ /* 0x000fe400018f0eff */
[----:B------:R-:W-:-:S02]  /*12890*/  IADD3 R211, P4, PT, R207, R49, RZ ;  /* 0x00000031cfd37210 */ /* 0x000fc40007f9e0ff */
[----:B------:R-:W-:Y:S02]  /*128a0*/  IADD3 R200, P5, PT, R207, R241, RZ ;  /* 0x000000f1cfc87210 */ /* 0x000fe40007fbe0ff */
[-C--:B------:R-:W-:Y:S02]  /*128b0*/  LEA.HI.X.SX32 R213, R49, R161.reuse, 0x1, P4 ;  /* 0x000000a131d57211 */ /* 0x080fe400020f0eff */
[----:B------:R-:W-:Y:S02]  /*128c0*/  IADD3 R196, P6, PT, R207, R46, RZ ;  /* 0x0000002ecfc47210 */ /* 0x000fe40007fde0ff */
[----:B------:R-:W-:Y:S02]  /*128d0*/  LEA.HI.X.SX32 R209, R241, R161, 0x1, P5 ;  /* 0x000000a1f1d17211 */ /* 0x000fe400028f0eff */
[----:B------:R-:W-:Y:S02]  /*128e0*/  IADD3 R192, P3, PT, R207, R47, RZ ;  /* 0x0000002fcfc07210 */ /* 0x000fe40007f7e0ff */
[----:B------:R-:W-:-:S02]  /*128f0*/  LEA.HI.X.SX32 R198, R46, R161, 0x1, P6 ;  /* 0x000000a12ec67211 */ /* 0x000fc400030f0eff */
[----:B------:R-:W-:Y:S02]  /*12900*/  LEA.HI.X.SX32 R194, R47, R161, 0x1, P3 ;  /* 0x000000a12fc27211 */ /* 0x000fe400018f0eff */
[C---:B------:R-:W-:Y:S02]  /*12910*/  IADD3 R188, P4, PT, R207.reuse, R45, RZ ;  /* 0x0000002dcfbc7210 */ /* 0x040fe40007f9e0ff */
[----:B------:R-:W-:Y:S02]  /*12920*/  IADD3 R184, P5, PT, R207, R237, RZ ;  /* 0x000000edcfb87210 */ /* 0x000fe40007fbe0ff */
[-C--:B------:R-:W-:Y:S02]  /*12930*/  LEA.HI.X.SX32 R190, R45, R161.reuse, 0x1, P4 ;  /* 0x000000a12dbe7211 */ /* 0x080fe400020f0eff */
[----:B------:R-:W-:Y:S02]  /*12940*/  IADD3 R180, P6, PT, R207, R238, RZ ;  /* 0x000000eecfb47210 */ /* 0x000fe40007fde0ff */
[----:B------:R-:W-:-:S02]  /*12950*/  LEA.HI.X.SX32 R186, R237, R161, 0x1, P5 ;  /* 0x000000a1edba7211 */ /* 0x000fc400028f0eff */
[----:B------:R-:W-:Y:S02]  /*12960*/  IADD3 R176, P3, PT, R207, R245, RZ ;  /* 0x000000f5cfb07210 */ /* 0x000fe40007f7e0ff */
[-C--:B------:R-:W-:Y:S02]  /*12970*/  LEA.HI.X.SX32 R182, R238, R161.reuse, 0x1, P6 ;  /* 0x000000a1eeb67211 */ /* 0x080fe400030f0eff */
[----:B------:R-:W-:Y:S02]  /*12980*/  LEA.HI.X.SX32 R178, R245, R161, 0x1, P3 ;  /* 0x000000a1f5b27211 */ /* 0x000fe400018f0eff */
[----:B------:R-:W2:Y:S01]  /*12990*/  LDL.LU R245, [R1+0x558] ;  /* 0x0005580001f57983 */ /* 0x000ea20000300800 */
[C---:B------:R-:W-:Y:S02]  /*129a0*/  IADD3 R168, P4, PT, R207.reuse, R239, RZ ;  /* 0x000000efcfa87210 */ /* 0x040fe40007f9e0ff */
[C---:B------:R-:W-:Y:S02]  /*129b0*/  IADD3 R164, P5, PT, R207.reuse, R240, RZ ;  /* 0x000000f0cfa47210 */ /* 0x040fe40007fbe0ff */
[----:B------:R-:W-:-:S02]  /*129c0*/  IADD3 R162, P6, PT, R207, R242, RZ ;  /* 0x000000f2cfa27210 */ /* 0x000fc40007fde0ff */
[-C--:B------:R-:W-:Y:S02]  /*129d0*/  LEA.HI.X.SX32 R174, R239, R161.reuse, 0x1, P4 ;  /* 0x000000a1efae7211 */ /* 0x080fe400020f0eff */
[----:B------:R-:W-:Y:S02]  /*129e0*/  LEA.HI.X.SX32 R166, R242, R161, 0x1, P6 ;  /* 0x000000a1f2a67211 */ /* 0x000fe400030f0eff */
[----:B------:R-:W3:Y:S01]  /*129f0*/  LDL.LU R242, [R1+0x55c] ;  /* 0x00055c0001f27983 */ /* 0x000ee20000300800 */
[C---:B------:R-:W-:Y:S02]  /*12a00*/  IADD3 R160, P3, PT, R207.reuse, R243, RZ ;  /* 0x000000f3cfa07210 */ /* 0x040fe40007f7e0ff */
[----:B------:R-:W-:Y:S02]  /*12a10*/  IADD3 R207, P4, PT, R207, R244, RZ ;  /* 0x000000f4cfcf7210 */ /* 0x000fe40007f9e0ff */
[-C--:B------:R-:W-:Y:S02]  /*12a20*/  LEA.HI.X.SX32 R172, R240, R161.reuse, 0x1, P5 ;  /* 0x000000a1f0ac7211 */ /* 0x080fe400028f0eff */
[----:B------:R-:W-:-:S02]  /*12a30*/  LEA.HI.X.SX32 R163, R243, R161, 0x1, P3 ;  /* 0x000000a1f3a37211 */ /* 0x000fc400018f0eff */
[----:B------:R-:W-:Y:S02]  /*12a40*/  LEA.HI.X.SX32 R161, R244, R161, 0x1, P4 ;  /* 0x000000a1f4a17211 */ /* 0x000fe400020f0eff */
[----:B------:R-:W4:Y:S01]  /*12a50*/  LDL.LU R244, [R1+0x560] ;  /* 0x0005600001f47983 */ /* 0x000f220000300800 */
[----:B------:R-:W-:Y:S01]  /*12a60*/  IADD3 R133, PT, PT, R135, R133, RZ ;  /* 0x0000008587857210 */ /* 0x000fe20007ffe0ff */
[----:B------:R-:W-:Y:S02]  /*12a70*/  IMAD.IADD R135, R5, 0x1, R7 ;  /* 0x0000000105877824 */ /* 0x000fe400078e0207 */
[----:B------:R-:W-:Y:S02]  /*12a80*/  IMAD.MOV.U32 R136, RZ, RZ, R4 ;  /* 0x000000ffff887224 */ /* 0x000fe400078e0004 */
[----:B------:R-:W-:Y:S01]  /*12a90*/  IMAD R243, R142, 0x1f, RZ ;  /* 0x0000001f8ef37824 */ /* 0x000fe200078e02ff */
[----:B------:R1:W-:Y:S01]  /*12aa0*/  STL [R1+0x5ec], R133 ;  /* 0x0005ec8501007387 */ /* 0x0003e20000100800 */
[----:B------:R-:W-:-:S03]  /*12ab0*/  SHF.R.S32.HI R227, RZ, 0x1f, R138 ;  /* 0x0000001fffe37819 */ /* 0x000fc6000001148a */
[----:B------:R-:W-:Y:S01]  /*12ac0*/  STL [R1+0x5f0], R134 ;  /* 0x0005f08601007387 */ /* 0x000fe20000100800 */
[----:B------:R-:W-:Y:S02]  /*12ad0*/  SHF.R.S32.HI R4, RZ, 0x1f, R243 ;  /* 0x0000001fff047819 */ /* 0x000fe400000114f3 */
[-C--:B------:R-:W-:Y:S01]  /*12ae0*/  IADD3 R158, P4, PT, R137, R243.reuse, RZ ;  /* 0x000000f3899e7210 */ /* 0x080fe20007f9e0ff */
[----:B------:R-:W-:Y:S01]  /*12af0*/  STL [R1+0x5f4], R135 ;  /* 0x0005f48701007387 */ /* 0x000fe20000100800 */
[-C--:B------:R-:W-:Y:S02]  /*12b00*/  IADD3 R156, P6, PT, R138, R243.reuse, RZ ;  /* 0x000000f38a9c7210 */ /* 0x080fe40007fde0ff */
[-C--:B------:R-:W-:Y:S01]  /*12b10*/  IADD3 R154, P5, PT, R139, R243.reuse, RZ ;  /* 0x000000f38b9a7210 */ /* 0x080fe20007fbe0ff */
[----:B------:R-:W-:Y:S01]  /*12b20*/  STL [R1+0x5f8], R136 ;  /* 0x0005f88801007387 */ /* 0x000fe20000100800 */
[----:B------:R-:W-:Y:S02]  /*12b30*/  IADD3 R152, P3, PT, R140, R243, RZ ;  /* 0x000000f38c987210 */ /* 0x000fe40007f7e0ff */
[----:B------:R-:W-:Y:S01]  /*12b40*/  SHF.R.S32.HI R229, RZ, 0x1f, R139 ;  /* 0x0000001fffe57819 */ /* 0x000fe2000001148b */
[----:B------:R-:W4:Y:S01]  /*12b50*/  LDL.LU R243, [R1+0x564] ;  /* 0x0005640001f37983 */ /* 0x000f220000300800 */
[----:B------:R-:W-:-:S02]  /*12b60*/  SHF.R.S32.HI R169, RZ, 0x1f, R137 ;  /* 0x0000001fffa97819 */ /* 0x000fc40000011489 */
[----:B------:R-:W-:Y:S01]  /*12b70*/  SHF.R.S32.HI R231, RZ, 0x1f, R140 ;  /* 0x0000001fffe77819 */ /* 0x000fe2000001148c */
[--C-:B------:R-:W-:Y:S01]  /*12b80*/  IMAD.X R157, R227, 0x1, R4.reuse, P6 ;  /* 0x00000001e39d7824 */ /* 0x100fe200030e0604 */
[-C--:B------:R-:W-:Y:S01]  /*12b90*/  IADD3.X R159, PT, PT, R169, R4.reuse, RZ, P4, !PT ;  /* 0x00000004a99f7210 */ /* 0x080fe200027fe4ff */
[----:B------:R-:W-:Y:S01]  /*12ba0*/  IMAD.X R155, R229, 0x1, R4, P5 ;  /* 0x00000001e59b7824 */ /* 0x000fe200028e0604 */
[----:B------:R-:W-:Y:S02]  /*12bb0*/  IADD3.X R153, PT, PT, R231, R4, RZ, P3, !PT ;  /* 0x00000004e7997210 */ /* 0x000fe40001ffe4ff */
[----:B--2---:R-:W-:Y:S02]  /*12bc0*/  SHF.R.S32.HI R130, RZ, 0x1f, R245 ;  /* 0x0000001fff827819 */ /* 0x004fe400000114f5 */
[-C--:B------:R-:W-:Y:S02]  /*12bd0*/  IADD3 R148, P4, PT, R137, R245.reuse, RZ ;  /* 0x000000f589947210 */ /* 0x080fe40007f9e0ff */
[----:B------:R-:W-:-:S02]  /*12be0*/  IADD3 R144, P6, PT, R138, R245, RZ ;  /* 0x000000f58a907210 */ /* 0x000fc40007fde0ff */
[-C--:B------:R-:W-:Y:S02]  /*12bf0*/  IADD3 R131, P5, PT, R139, R245.reuse, RZ ;  /* 0x000000f58b837210 */ /* 0x080fe40007fbe0ff */
[----:B------:R-:W-:Y:S02]  /*12c00*/  IADD3 R129, P3, PT, R140, R245, RZ ;  /* 0x000000f58c817210 */ /* 0x000fe40007f7e0ff */
[----:B------:R-:W2:Y:S01]  /*12c10*/  LDL.LU R245, [R1+0x568] ;  /* 0x0005680001f57983 */ /* 0x000ea20000300800 */
[--C-:B------:R-:W-:Y:S01]  /*12c20*/  IMAD.X R150, R169, 0x1, R130.reuse, P4 ;  /* 0x00000001a9967824 */ /* 0x100fe200020e0682 */
[----:B------:R-:W-:Y:S01]  /*12c30*/  IADD3.X R142, PT, PT, R229, R130, RZ, P5, !PT ;  /* 0x00000082e58e7210 */ /* 0x000fe20002ffe4ff */
[----:B------:R-:W-:Y:S01]  /*12c40*/  IMAD.X R146, R227, 0x1, R130, P6 ;  /* 0x00000001e3927824 */ /* 0x000fe200030e0682 */
[----:B---3--:R-:W-:Y:S01]  /*12c50*/  SHF.R.S32.HI R122, RZ, 0x1f, R242 ;  /* 0x0000001fff7a7819 */ /* 0x008fe200000114f2 */
[----:B------:R-:W-:Y:S01]  /*12c60*/  IMAD.X R130, R231, 0x1, R130, P3 ;  /* 0x00000001e7827824 */ /* 0x000fe200018e0682 */
[----:B------:R-:W-:-:S02]  /*12c70*/  IADD3 R127, P4, PT, R137, R242, RZ ;  /* 0x000000f2897f7210 */ /* 0x000fc40007f9e0ff */
[-C--:B------:R-:W-:Y:S02]  /*12c80*/  IADD3 R125, P6, PT, R138, R242.reuse, RZ ;  /* 0x000000f28a7d7210 */ /* 0x080fe40007fde0ff */
[-C--:B------:R-:W-:Y:S02]  /*12c90*/  IADD3 R123, P5, PT, R139, R242.reuse, RZ ;  /* 0x000000f28b7b7210 */ /* 0x080fe40007fbe0ff */
[----:B------:R-:W-:Y:S02]  /*12ca0*/  IADD3 R121, P3, PT, R140, R242, RZ ;  /* 0x000000f28c797210 */ /* 0x000fe40007f7e0ff */
[----:B------:R-:W3:Y:S01]  /*12cb0*/  LDL.LU R242, [R1+0x56c] ;  /* 0x00056c0001f27983 */ /* 0x000ee20000300800 */
[--C-:B------:R-:W-:Y:S01]  /*12cc0*/  IMAD.X R128, R169, 0x1, R122.reuse, P4 ;  /* 0x00000001a9807824 */ /* 0x100fe200020e067a */
[----:B------:R-:W-:Y:S01]  /*12cd0*/  IADD3.X R126, PT, PT, R227, R122, RZ, P6, !PT ;  /* 0x0000007ae37e7210 */ /* 0x000fe200037fe4ff */
[----:B------:R-:W-:Y:S01]  /*12ce0*/  IMAD.X R124, R229, 0x1, R122, P5 ;  /* 0x00000001e57c7824 */ /* 0x000fe200028e067a */
[----:B----4-:R-:W-:Y:S01]  /*12cf0*/  SHF.R.S32.HI R114, RZ, 0x1f, R244 ;  /* 0x0000001fff727819 */ /* 0x010fe200000114f4 */
[----:B------:R-:W-:Y:S01]  /*12d00*/  IMAD.X R122, R231, 0x1, R122, P3 ;  /* 0x00000001e77a7824 */ /* 0x000fe200018e067a */
[----:B------:R-:W-:-:S02]  /*12d10*/  IADD3 R119, P4, PT, R137, R244, RZ ;  /* 0x000000f489777210 */ /* 0x000fc40007f9e0ff */
[-C--:B------:R-:W-:Y:S02]  /*12d20*/  IADD3 R117, P6, PT, R138, R244.reuse, RZ ;  /* 0x000000f48a757210 */ /* 0x080fe40007fde0ff */
[-C--:B------:R-:W-:Y:S02]  /*12d30*/  IADD3 R115, P5, PT, R139, R244.reuse, RZ ;  /* 0x000000f48b737210 */ /* 0x080fe40007fbe0ff */
[----:B------:R-:W-:Y:S02]  /*12d40*/  IADD3 R113, P3, PT, R140, R244, RZ ;  /* 0x000000f48c717210 */ /* 0x000fe40007f7e0ff */
[----:B------:R-:W4:Y:S01]  /*12d50*/  LDL.LU R244, [R1+0x570] ;  /* 0x0005700001f47983 */ /* 0x000f220000300800 */
[-C--:B------:R-:W-:Y:S01]  /*12d60*/  IADD3.X R120, PT, PT, R169, R114.reuse, RZ, P4, !PT ;  /* 0x00000072a9787210 */ /* 0x080fe200027fe4ff */
[--C-:B------:R-:W-:Y:S02]  /*12d70*/  IMAD.X R118, R227, 0x1, R114.reuse, P6 ;  /* 0x00000001e3767824 */ /* 0x100fe400030e0672 */
[----:B------:R-:W-:Y:S01]  /*12d80*/  IMAD.X R116, R229, 0x1, R114, P5 ;  /* 0x00000001e5747824 */ /* 0x000fe200028e0672 */
[----:B------:R-:W-:-:S02]  /*12d90*/  IADD3.X R114, PT, PT, R231, R114, RZ, P3, !PT ;  /* 0x00000072e7727210 */ /* 0x000fc40001ffe4ff */
[----:B------:R-:W-:Y:S02]  /*12da0*/  SHF.R.S32.HI R106, RZ, 0x1f, R243 ;  /* 0x0000001fff6a7819 */ /* 0x000fe400000114f3 */
[-C--:B------:R-:W-:Y:S02]  /*12db0*/  IADD3 R111, P4, PT, R137, R243.reuse, RZ ;  /* 0x000000f3896f7210 */ /* 0x080fe40007f9e0ff */
[-C--:B------:R-:W-:Y:S02]  /*12dc0*/  IADD3 R109, P6, PT, R138, R243.reuse, RZ ;  /* 0x000000f38a6d7210 */ /* 0x080fe40007fde0ff */
[-C--:B------:R-:W-:Y:S02]  /*12dd0*/  IADD3 R107, P5, PT, R139, R243.reuse, RZ ;  /* 0x000000f38b6b7210 */ /* 0x080fe40007fbe0ff */
[----:B------:R-:W-:Y:S02]  /*12de0*/  IADD3 R105, P3, PT, R140, R243, RZ ;  /* 0x000000f38c697210 */ /* 0x000fe40007f7e0ff */
[----:B------:R-:W4:Y:S01]  /*12df0*/  LDL.LU R243, [R1+0x574] ;  /* 0x0005740001f37983 */ /* 0x000f220000300800 */
[--C-:B------:R-:W-:Y:S01]  /*12e00*/  IMAD.X R112, R169, 0x1, R106.reuse, P4 ;  /* 0x00000001a9707824 */ /* 0x100fe200020e066a */
[----:B------:R-:W-:Y:S01]  /*12e10*/  IADD3.X R108, PT, PT, R229, R106, RZ, P5, !PT ;  /* 0x0000006ae56c7210 */ /* 0x000fe20002ffe4ff */
[----:B------:R-:W-:-:S02]  /*12e20*/  IMAD.X R110, R227, 0x1, R106, P6 ;  /* 0x00000001e36e7824 */ /* 0x000fc400030e066a */
[----:B------:R-:W-:Y:S01]  /*12e30*/  IMAD.X R106, R231, 0x1, R106, P3 ;  /* 0x00000001e76a7824 */ /* 0x000fe200018e066a */
[----:B--2---:R-:W-:Y:S02]  /*12e40*/  SHF.R.S32.HI R98, RZ, 0x1f, R245 ;  /* 0x0000001fff627819 */ /* 0x004fe400000114f5 */
[-C--:B------:R-:W-:Y:S02]  /*12e50*/  IADD3 R103, P4, PT, R137, R245.reuse, RZ ;  /* 0x000000f589677210 */ /* 0x080fe40007f9e0ff */
[-C--:B------:R-:W-:Y:S02]  /*12e60*/  IADD3 R101, P6, PT, R138, R245.reuse, RZ ;  /* 0x000000f58a657210 */ /* 0x080fe40007fde0ff */
        /* <DEDUP_REMOVED lines=13> */
[-C--:B------:R-:W-:Y:S01]  /*12f40*/  IADD3.X R96, PT, PT, R169, R90.reuse, RZ, P4, !PT ;  /* 0x0000005aa9607210 */ /* 0x080fe200027fe4ff */
[--C-:B------:R-:W-:Y:S02]  /*12f50*/  IMAD.X R94, R227, 0x1, R90.reuse, P6 ;  /* 0x00000001e35e7824 */ /* 0x100fe400030e065a */
[----:B------:R-:W-:Y:S01]  /*12f60*/  IMAD.X R92, R229, 0x1, R90, P5 ;  /* 0x00000001e55c7824 */ /* 0x000fe200028e065a */
[----:B------:R-:W-:-:S02]  /*12f70*/  IADD3.X R90, PT, PT, R231, R90, RZ, P3, !PT ;  /* 0x0000005ae75a7210 */ /* 0x000fc40001ffe4ff */
[----:B----4-:R-:W-:Y:S02]  /*12f80*/  SHF.R.S32.HI R82, RZ, 0x1f, R244 ;  /* 0x0000001fff527819 */ /* 0x010fe400000114f4 */
[-C--:B------:R-:W-:Y:S02]  /*12f90*/  IADD3 R87, P4, PT, R137, R244.reuse, RZ ;  /* 0x000000f489577210 */ /* 0x080fe40007f9e0ff */
[-C--:B------:R-:W-:Y:S02]  /*12fa0*/  IADD3 R85, P6, PT, R138, R244.reuse, RZ ;  /* 0x000000f48a557210 */ /* 0x080fe40007fde0ff */
[-C--:B------:R-:W-:Y:S02]  /*12fb0*/  IADD3 R83, P5, PT, R139, R244.reuse, RZ ;  /* 0x000000f48b537210 */ /* 0x080fe40007fbe0ff */
[----:B------:R-:W-:Y:S02]  /*12fc0*/  IADD3 R81, P3, PT, R140, R244, RZ ;  /* 0x000000f48c517210 */ /* 0x000fe40007f7e0ff */
[----:B------:R-:W4:Y:S01]  /*12fd0*/  LDL.LU R244, [R1+0x580] ;  /* 0x0005800001f47983 */ /* 0x000f220000300800 */
[--C-:B------:R-:W-:Y:S01]  /*12fe0*/  IMAD.X R88, R169, 0x1, R82.reuse, P4 ;  /* 0x00000001a9587824 */ /* 0x100fe200020e0652 */
[----:B------:R-:W-:Y:S01]  /*12ff0*/  IADD3.X R84, PT, PT, R229, R82, RZ, P5, !PT ;  /* 0x00000052e5547210 */ /* 0x000fe20002ffe4ff */
[--C-:B------:R-:W-:Y:S01]  /*13000*/  IMAD.X R86, R227, 0x1, R82.reuse, P6 ;  /* 0x00000001e3567824 */ /* 0x100fe200030e0652 */
[----:B------:R-:W-:Y:S01]  /*13010*/  SHF.R.S32.HI R74, RZ, 0x1f, R243 ;  /* 0x0000001fff4a7819 */ /* 0x000fe200000114f3 */
[----:B------:R-:W-:Y:S01]  /*13020*/  IMAD.X R82, R231, 0x1, R82, P3 ;  /* 0x00000001e7527824 */ /* 0x000fe200018e0652 */
[----:B------:R-:W-:-:S02]  /*13030*/  IADD3 R79, P4, PT, R137, R243, RZ ;  /* 0x000000f3894f7210 */ /* 0x000fc40007f9e0ff */
[-C--:B------:R-:W-:Y:S02]  /*13040*/  IADD3 R75, P5, PT, R139, R243.reuse, RZ ;  /* 0x000000f38b4b7210 */ /* 0x080fe40007fbe0ff */
[-C--:B------:R-:W-:Y:S02]  /*13050*/  IADD3 R77, P6, PT, R138, R243.reuse, RZ ;  /* 0x000000f38a4d7210 */ /* 0x080fe40007fde0ff */
[----:B------:R-:W-:Y:S02]  /*13060*/  IADD3 R73, P3, PT, R140, R243, RZ ;  /* 0x000000f38c497210 */ /* 0x000fe40007f7e0ff */
[----:B------:R-:W4:Y:S01]  /*13070*/  LDL.LU R243, [R1+0x584] ;  /* 0x0005840001f37983 */ /* 0x000f220000300800 */
[--C-:B------:R-:W-:Y:S01]  /*13080*/  IMAD.X R80, R169, 0x1, R74.reuse, P4 ;  /* 0x00000001a9507824 */ /* 0x100fe200020e064a */
[----:B------:R-:W-:Y:S01]  /*13090*/  IADD3.X R78, PT, PT, R227, R74, RZ, P6, !PT ;  /* 0x0000004ae34e7210 */ /* 0x000fe200037fe4ff */
[--C-:B------:R-:W-:Y:S02]  /*130a0*/  IMAD.X R76, R229, 0x1, R74.reuse, P5 ;  /* 0x00000001e54c7824 */ /* 0x100fe400028e064a */
[----:B------:R-:W-:Y:S01]  /*130b0*/  IMAD.X R74, R231, 0x1, R74, P3 ;  /* 0x00000001e74a7824 */ /* 0x000fe200018e064a */
[----:B--2---:R-:W-:-:S02]  /*130c0*/  SHF.R.S32.HI R66, RZ, 0x1f, R245 ;  /* 0x0000001fff427819 */ /* 0x004fc400000114f5 */
[-C--:B------:R-:W-:Y:S02]  /*130d0*/  IADD3 R69, P6, PT, R138, R245.reuse, RZ ;  /* 0x000000f58a457210 */ /* 0x080fe40007fde0ff */
[-C--:B------:R-:W-:Y:S02]  /*130e0*/  IADD3 R67, P5, PT, R139, R245.reuse, RZ ;  /* 0x000000f58b437210 */ /* 0x080fe40007fbe0ff */
[-C--:B------:R-:W-:Y:S02]  /*130f0*/  IADD3 R71, P4, PT, R137, R245.reuse, RZ ;  /* 0x000000f589477210 */ /* 0x080fe40007f9e0ff */
[----:B------:R-:W-:Y:S02]  /*13100*/  IADD3 R65, P3, PT, R140, R245, RZ ;  /* 0x000000f58c417210 */ /* 0x000fe40007f7e0ff */
[----:B------:R-:W2:Y:S01]  /*13110*/  LDL.LU R245, [R1+0x588] ;  /* 0x0005880001f57983 */ /* 0x000ea20000300800 */
[----:B------:R-:W-:Y:S01]  /*13120*/  IADD3.X R72, PT, PT, R169, R66, RZ, P4, !PT ;  /* 0x00000042a9487210 */ /* 0x000fe200027fe4ff */
[----:B------:R-:W-:-:S02]  /*13130*/  IMAD.X R70, R227, 0x1, R66, P6 ;  /* 0x00000001e3467824 */ /* 0x000fc400030e0642 */
[----:B------:R-:W-:Y:S01]  /*13140*/  IMAD.X R68, R229, 0x1, R66, P5 ;  /* 0x00000001e5447824 */ /* 0x000fe200028e0642 */
[----:B------:R-:W-:Y:S02]  /*13150*/  IADD3.X R66, PT, PT, R231, R66, RZ, P3, !PT ;  /* 0x00000042e7427210 */ /* 0x000fe40001ffe4ff */
[----:B---3--:R-:W-:Y:S02]  /*13160*/  SHF.R.S32.HI R58, RZ, 0x1f, R242 ;  /* 0x0000001fff3a7819 */ /* 0x008fe400000114f2 */
[-C--:B------:R-:W-:Y:S02]  /*13170*/  IADD3 R63, P4, PT, R137, R242.reuse, RZ ;  /* 0x000000f2893f7210 */ /* 0x080fe40007f9e0ff */
[-C--:B------:R-:W-:Y:S02]  /*13180*/  IADD3 R61, P6, PT, R138, R242.reuse, RZ ;  /* 0x000000f28a3d7210 */ /* 0x080fe40007fde0ff */
[-C--:B------:R-:W-:Y:S02]  /*13190*/  IADD3 R59, P5, PT, R139, R242.reuse, RZ ;  /* 0x000000f28b3b7210 */ /* 0x080fe40007fbe0ff */
[----:B------:R-:W-:-:S02]  /*131a0*/  IADD3 R57, P3, PT, R140, R242, RZ ;  /* 0x000000f28c397210 */ /* 0x000fc40007f7e0ff */
[----:B------:R-:W3:Y:S01]  /*131b0*/  LDL.LU R242, [R1+0x58c] ;  /* 0x00058c0001f27983 */ /* 0x000ee20000300800 */
[--C-:B------:R-:W-:Y:S01]  /*131c0*/  IMAD.X R64, R169, 0x1, R58.reuse, P4 ;  /* 0x00000001a9407824 */ /* 0x100fe200020e063a */
[----:B------:R-:W-:Y:S01]  /*131d0*/  IADD3.X R60, PT, PT, R229, R58, RZ, P5, !PT ;  /* 0x0000003ae53c7210 */ /* 0x000fe20002ffe4ff */
[----:B------:R-:W-:Y:S01]  /*131e0*/  IMAD.X R62, R227, 0x1, R58, P6 ;  /* 0x00000001e33e7824 */ /* 0x000fe200030e063a */
[----:B----4-:R-:W-:Y:S01]  /*131f0*/  SHF.R.S32.HI R50, RZ, 0x1f, R244 ;  /* 0x0000001fff327819 */ /* 0x010fe200000114f4 */
[----:B------:R-:W-:Y:S01]  /*13200*/  IMAD.X R58, R231, 0x1, R58, P3 ;  /* 0x00000001e73a7824 */ /* 0x000fe200018e063a */
[-C--:B------:R-:W-:Y:S02]  /*13210*/  IADD3 R55, P4, PT, R137, R244.reuse, RZ ;  /* 0x000000f489377210 */ /* 0x080fe40007f9e0ff */
[-C--:B------:R-:W-:Y:S02]  /*13220*/  IADD3 R53, P6, PT, R138, R244.reuse, RZ ;  /* 0x000000f48a357210 */ /* 0x080fe40007fde0ff */
[----:B------:R-:W-:-:S02]  /*13230*/  IADD3 R51, P5, PT, R139, R244, RZ ;  /* 0x000000f48b337210 */ /* 0x000fc40007fbe0ff */
[----:B------:R-:W-:Y:S02]  /*13240*/  IADD3 R49, P3, PT, R140, R244, RZ ;  /* 0x000000f48c317210 */ /* 0x000fe40007f7e0ff */
[----:B------:R-:W4:Y:S01]  /*13250*/  LDL.LU R244, [R1+0x590] ;  /* 0x0005900001f47983 */ /* 0x000f220000300800 */
[----:B------:R-:W-:Y:S01]  /*13260*/  IADD3.X R54, PT, PT, R227, R50, RZ, P6, !PT ;  /* 0x00000032e3367210 */ /* 0x000fe200037fe4ff */
[--C-:B------:R-:W-:Y:S02]  /*13270*/  IMAD.X R52, R229, 0x1, R50.reuse, P5 ;  /* 0x00000001e5347824 */ /* 0x100fe400028e0632 */
[--C-:B------:R-:W-:Y:S01]  /*13280*/  IMAD.X R56, R169, 0x1, R50.reuse, P4 ;  /* 0x00000001a9387824 */ /* 0x100fe200020e0632 */
[----:B------:R-:W-:Y:S01]  /*13290*/  SHF.R.S32.HI R42, RZ, 0x1f, R243 ;  /* 0x0000001fff2a7819 */ /* 0x000fe200000114f3 */
[----:B------:R-:W-:Y:S01]  /*132a0*/  IMAD.X R50, R231, 0x1, R50, P3 ;  /* 0x00000001e7327824 */ /* 0x000fe200018e0632 */
[-C--:B------:R-:W-:Y:S02]  /*132b0*/  IADD3 R45, P6, PT, R138, R243.reuse, RZ ;  /* 0x000000f38a2d7210 */ /* 0x080fe40007fde0ff */
[----:B------:R-:W-:-:S02]  /*132c0*/  IADD3 R43, P5, PT, R139, R243, RZ ;  /* 0x000000f38b2b7210 */ /* 0x000fc40007fbe0ff */
[-C--:B------:R-:W-:Y:S02]  /*132d0*/  IADD3 R47, P4, PT, R137, R243.reuse, RZ ;  /* 0x000000f3892f7210 */ /* 0x080fe40007f9e0ff */
[----:B------:R-:W-:Y:S02]  /*132e0*/  IADD3 R41, P3, PT, R140, R243, RZ ;  /* 0x000000f38c297210 */ /* 0x000fe40007f7e0ff */
[----:B------:R-:W4:Y:S01]  /*132f0*/  LDL.LU R243, [R1+0x594] ;  /* 0x0005940001f37983 */ /* 0x000f220000300800 */
[-C--:B------:R-:W-:Y:S01]  /*13300*/  IADD3.X R48, PT, PT, R169, R42.reuse, RZ, P4, !PT ;  /* 0x0000002aa9307210 */ /* 0x080fe200027fe4ff */
[--C-:B------:R-:W-:Y:S02]  /*13310*/  IMAD.X R46, R227, 0x1, R42.reuse, P6 ;  /* 0x00000001e32e7824 */ /* 0x100fe400030e062a */
[----:B------:R-:W-:Y:S01]  /*13320*/  IMAD.X R44, R229, 0x1, R42, P5 ;  /* 0x00000001e52c7824 */ /* 0x000fe200028e062a */
[----:B------:R-:W-:Y:S02]  /*13330*/  IADD3.X R42, PT, PT, R231, R42, RZ, P3, !PT ;  /* 0x0000002ae72a7210 */ /* 0x000fe40001ffe4ff */
[----:B--2---:R-:W-:-:S02]  /*13340*/  SHF.R.S32.HI R34, RZ, 0x1f, R245 ;  /* 0x0000001fff227819 */ /* 0x004fc400000114f5 */
[-C--:B------:R-:W-:Y:S02]  /*13350*/  IADD3 R39, P4, PT, R137, R245.reuse, RZ ;  /* 0x000000f589277210 */ /* 0x080fe40007f9e0ff */
[-C--:B------:R-:W-:Y:S02]  /*13360*/  IADD3 R37, P6, PT, R138, R245.reuse, RZ ;  /* 0x000000f58a257210 */ /* 0x080fe40007fde0ff */
[-C--:B------:R-:W-:Y:S02]  /*13370*/  IADD3 R35, P5, PT, R139, R245.reuse, RZ ;  /* 0x000000f58b237210 */ /* 0x080fe40007fbe0ff */
[----:B------:R-:W-:Y:S02]  /*13380*/  IADD3 R33, P3, PT, R140, R245, RZ ;  /* 0x000000f58c217210 */ /* 0x000fe40007f7e0ff */
[----:B------:R-:W2:Y:S01]  /*13390*/  LDL.LU R245, [R1+0x598] ;  /* 0x0005980001f57983 */ /* 0x000ea20000300800 */
[--C-:B------:R-:W-:Y:S01]  /*133a0*/  IMAD.X R40, R169, 0x1, R34.reuse, P4 ;  /* 0x00000001a9287824 */ /* 0x100fe200020e0622 */
[----:B------:R-:W-:Y:S01]  /*133b0*/  IADD3.X R36, PT, PT, R229, R34, RZ, P5, !PT ;  /* 0x00000022e5247210 */ /* 0x000fe20002ffe4ff */
[----:B------:R-:W-:-:S02]  /*133c0*/  IMAD.X R38, R227, 0x1, R34, P6 ;  /* 0x00000001e3267824 */ /* 0x000fc400030e0622 */
[----:B------:R-:W-:Y:S01]  /*133d0*/  IMAD.X R34, R231, 0x1, R34, P3 ;  /* 0x00000001e7227824 */ /* 0x000fe200018e0622 */
[----:B---3--:R-:W-:Y:S02]  /*133e0*/  SHF.R.S32.HI R26, RZ, 0x1f, R242 ;  /* 0x0000001fff1a7819 */ /* 0x008fe400000114f2 */
[-C--:B------:R-:W-:Y:S02]  /*133f0*/  IADD3 R31, P4, PT, R137, R242.reuse, RZ ;  /* 0x000000f2891f7210 */ /* 0x080fe40007f9e0ff */
        /* <DEDUP_REMOVED lines=13> */
[----:B------:R-:W4:Y:S04]  /*134d0*/  LDL.LU R244, [R1+0x5a0] ;  /* 0x0005a00001f47983 */ /* 0x000f280000300800 */
[----:B------:R-:W4:Y:S04]  /*134e0*/  LDL.LU R236, [R1+0x5a4] ;  /* 0x0005a40001ec7983 */ /* 0x000f280000300800 */
[----:B------:R-:W4:Y:S01]  /*134f0*/  LDL.LU R149, [R1+0x5a8] ;  /* 0x0005a80001957983 */ /* 0x000f220000300800 */
[----:B------:R-:W-:Y:S01]  /*13500*/  IADD3.X R24, PT, PT, R169, R18, RZ, P4, !PT ;  /* 0x00000012a9187210 */ /* 0x000fe200027fe4ff */
[--C-:B------:R-:W-:Y:S01]  /*13510*/  IMAD.X R22, R227, 0x1, R18.reuse, P6 ;  /* 0x00000001e3167824 */ /* 0x100fe200030e0612 */
[----:B------:R-:W-:Y:S01]  /*13520*/  SHF.R.S32.HI R6, RZ, 0x1f, R243 ;  /* 0x0000001fff067819 */ /* 0x000fe200000114f3 */
[----:B------:R-:W-:Y:S01]  /*13530*/  IMAD.X R20, R229, 0x1, R18, P5 ;  /* 0x00000001e5147824 */ /* 0x000fe200028e0612 */
[-C--:B------:R-:W-:Y:S01]  /*13540*/  IADD3 R15, P4, PT, R137, R243.reuse, RZ ;  /* 0x000000f3890f7210 */ /* 0x080fe20007f9e0ff */
[----:B------:R-:W4:Y:S01]  /*13550*/  LDL.LU R151, [R1+0x5ac] ;  /* 0x0005ac0001977983 */ /* 0x000f220000300800 */
[----:B------:R-:W-:-:S02]  /*13560*/  IADD3 R14, P6, PT, R138, R243, RZ ;  /* 0x000000f38a0e7210 */ /* 0x000fc40007fde0ff */
[-C--:B------:R-:W-:Y:S02]  /*13570*/  IADD3 R13, P5, PT, R139, R243.reuse, RZ ;  /* 0x000000f38b0d7210 */ /* 0x080fe40007fbe0ff */
[----:B------:R-:W-:Y:S01]  /*13580*/  IADD3.X R18, PT, PT, R231, R18, RZ, P3, !PT ;  /* 0x00000012e7127210 */ /* 0x000fe20001ffe4ff */
[--C-:B------:R-:W-:Y:S01]  /*13590*/  IMAD.X R16, R169, 0x1, R6.reuse, P4 ;  /* 0x00000001a9107824 */ /* 0x100fe200020e0606 */
[----:B------:R-:W-:Y:S01]  /*135a0*/  IADD3 R12, P3, PT, R140, R243, RZ ;  /* 0x000000f38c0c7210 */ /* 0x000fe20007f7e0ff */
[--C-:B------:R-:W-:Y:S01]  /*135b0*/  IMAD.X R233, R227, 0x1, R6.reuse, P6 ;  /* 0x00000001e3e97824 */ /* 0x100fe200030e0606 */
[----:B------:R-:W-:Y:S01]  /*135c0*/  IADD3.X R235, PT, PT, R229, R6, RZ, P5, !PT ;  /* 0x00000006e5eb7210 */ /* 0x000fe20002ffe4ff */
[----:B------:R-:W4:Y:S02]  /*135d0*/  LDL.LU R147, [R1+0x5b0] ;  /* 0x0005b00001937983 */ /* 0x000f240000300800 */
[----:B------:R-:W-:Y:S01]  /*135e0*/  IMAD.X R237, R231, 0x1, R6, P3 ;  /* 0x00000001e7ed7824 */ /* 0x000fe200018e0606 */
[----:B--2---:R-:W-:-:S02]  /*135f0*/  SHF.R.S32.HI R4, RZ, 0x1f, R245 ;  /* 0x0000001fff047819 */ /* 0x004fc400000114f5 */
[-C--:B------:R-:W-:Y:S02]  /*13600*/  IADD3 R9, P5, PT, R139, R245.reuse, RZ ;  /* 0x000000f58b097210 */ /* 0x080fe40007fbe0ff */
[-C--:B------:R-:W-:Y:S02]  /*13610*/  IADD3 R11, P4, PT, R137, R245.reuse, RZ ;  /* 0x000000f5890b7210 */ /* 0x080fe40007f9e0ff */
[-C--:B------:R-:W-:Y:S02]  /*13620*/  IADD3 R10, P6, PT, R138, R245.reuse, RZ ;  /* 0x000000f58a0a7210 */ /* 0x080fe40007fde0ff */
[----:B------:R-:W-:Y:S01]  /*13630*/  IADD3 R8, P3, PT, R140, R245, RZ ;  /* 0x000000f58c087210 */ /* 0x000fe20007f7e0ff */
[--C-:B------:R-:W-:Y:S01]  /*13640*/  IMAD.X R243, R229, 0x1, R4.reuse, P5 ;  /* 0x00000001e5f37824 */ /* 0x100fe200028e0604 */
[----:B------:R-:W-:Y:S01]  /*13650*/  IADD3.X R241, PT, PT, R227, R4, RZ, P6, !PT ;  /* 0x00000004e3f17210 */ /* 0x000fe200037fe4ff */
[--C-:B------:R-:W-:Y:S02]  /*13660*/  IMAD.X R239, R169, 0x1, R4.reuse, P4 ;  /* 0x00000001a9ef7824 */ /* 0x100fe400020e0604 */
[----:B------:R-:W-:Y:S01]  /*13670*/  IMAD.X R245, R231, 0x1, R4, P3 ;  /* 0x00000001e7f57824 */ /* 0x000fe200018e0604 */
[----:B---3--:R-:W-:-:S02]  /*13680*/  SHF.R.S32.HI R208, RZ, 0x1f, R242 ;  /* 0x0000001fffd07819 */ /* 0x008fc400000114f2 */
[-C--:B------:R-:W-:Y:S02]  /*13690*/  IADD3 R6, P6, PT, R138, R242.reuse, RZ ;  /* 0x000000f28a067210 */ /* 0x080fe40007fde0ff */
[-C--:B------:R-:W-:Y:S02]  /*136a0*/  IADD3 R5, P5, PT, R139, R242.reuse, RZ ;  /* 0x000000f28b057210 */ /* 0x080fe40007fbe0ff */
[-C--:B------:R-:W-:Y:S02]  /*136b0*/  IADD3 R7, P4, PT, R137, R242.reuse, RZ ;  /* 0x000000f289077210 */ /* 0x080fe40007f9e0ff */
[----:B------:R-:W-:Y:S01]  /*136c0*/  IADD3 R252, P3, PT, R140, R242, RZ ;  /* 0x000000f28cfc7210 */ /* 0x000fe20007f7e0ff */
[--C-:B------:R-:W-:Y:S01]  /*136d0*/  IMAD.X R249, R227, 0x1, R208.reuse, P6 ;  /* 0x00000001e3f97824 */ /* 0x100fe200030e06d0 */
[-C--:B------:R-:W-:Y:S01]  /*136e0*/  IADD3.X R247, PT, PT, R169, R208.reuse, RZ, P4, !PT ;  /* 0x000000d0a9f77210 */ /* 0x080fe200027fe4ff */
[----:B------:R-:W-:Y:S01]  /*136f0*/  IMAD.X R251, R229, 0x1, R208, P5 ;  /* 0x00000001e5fb7824 */ /* 0x000fe200028e06d0 */
[----:B------:R-:W-:-:S02]  /*13700*/  IADD3.X R2, PT, PT, R231, R208, RZ, P3, !PT ;  /* 0x000000d0e7027210 */ /* 0x000fc40001ffe4ff */
[----:B----4-:R-:W-:Y:S02]  /*13710*/  SHF.R.S32.HI R4, RZ, 0x1f, R244 ;  /* 0x0000001fff047819 */ /* 0x010fe400000114f4 */
[-C--:B------:R-:W-:Y:S02]  /*13720*/  IADD3 R250, P4, PT, R137, R244.reuse, RZ ;  /* 0x000000f489fa7210 */ /* 0x080fe40007f9e0ff */
[-C--:B------:R-:W-:Y:S02]  /*13730*/  IADD3 R248, P6, PT, R138, R244.reuse, RZ ;  /* 0x000000f48af87210 */ /* 0x080fe40007fde0ff */
[-C--:B------:R-:W-:Y:S02]  /*13740*/  IADD3 R246, P5, PT, R139, R244.reuse, RZ ;  /* 0x000000f48bf67210 */ /* 0x080fe40007fbe0ff */
[----:B------:R-:W-:Y:S01]  /*13750*/  IADD3 R244, P3, PT, R140, R244, RZ ;  /* 0x000000f48cf47210 */ /* 0x000fe20007f7e0ff */
[----:B-1----:R-:W-:-:S04]  /*13760*/  IMAD.X R0, R169, 0x1, R4, P4 ;  /* 0x00000001a9007824 */ /* 0x002fc800020e0604 */
[----:B------:R-:W-:Y:S01]  /*13770*/  IMAD.X R133, R231, 0x1, R4, P3 ;  /* 0x00000001e7857824 */ /* 0x000fe200018e0604 */
[----:B------:R-:W-:Y:S02]  /*13780*/  SHF.R.S32.HI R208, RZ, 0x1f, R236 ;  /* 0x0000001fffd07819 */ /* 0x000fe400000114ec */
[-C--:B------:R-:W-:Y:S02]  /*13790*/  IADD3 R242, P4, PT, R137, R236.reuse, RZ ;  /* 0x000000ec89f27210 */ /* 0x080fe40007f9e0ff */
[----:B------:R1:W-:Y:S04]  /*137a0*/  STL [R1+0x300], R133 ;  /* 0x0003008501007387 */ /* 0x0003e80000100800 */
[----:B------:R-:W2:Y:S01]  /*137b0*/  LDL.LU R145, [R1+0x5b4] ;  /* 0x0005b40001917983 */ /* 0x000ea20000300800 */
[----:B------:R-:W-:Y:S01]  /*137c0*/  IMAD.X R3, R227, 0x1, R4, P6 ;  /* 0x00000001e3037824 */ /* 0x000fe200030e0604 */
[----:B------:R-:W-:-:S02]  /*137d0*/  IADD3 R240, P6, PT, R138, R236, RZ ;  /* 0x000000ec8af07210 */ /* 0x000fc40007fde0ff */
[----:B------:R-:W-:Y:S01]  /*137e0*/  IADD3.X R132, PT, PT, R229, R4, RZ, P5, !PT ;  /* 0x00000004e5847210 */ /* 0x000fe20002ffe4ff */
[--C-:B-1----:R-:W-:Y:S01]  /*137f0*/  IMAD.X R133, R169, 0x1, R208.reuse, P4 ;  /* 0x00000001a9857824 */ /* 0x102fe200020e06d0 */
[-C--:B------:R-:W-:Y:S02]  /*13800*/  IADD3 R238, P5, PT, R139, R236.reuse, RZ ;  /* 0x000000ec8bee7210 */ /* 0x080fe40007fbe0ff */
[----:B------:R-:W-:Y:S02]  /*13810*/  IADD3 R236, P3, PT, R140, R236, RZ ;  /* 0x000000ec8cec7210 */ /* 0x000fe40007f7e0ff */
[----:B------:R1:W-:Y:S01]  /*13820*/  STL [R1+0x304], R133 ;  /* 0x0003048501007387 */ /* 0x0003e20000100800 */
[----:B------:R-:W-:Y:S01]  /*13830*/  IMAD.X R134, R229, 0x1, R208, P5 ;  /* 0x00000001e5867824 */ /* 0x000fe200028e06d0 */
[----:B------:R-:W-:Y:S02]  /*13840*/  SHF.R.S32.HI R4, RZ, 0x1f, R149 ;  /* 0x0000001fff047819 */ /* 0x000fe40000011495 */
[----:B-1----:R-:W-:-:S02]  /*13850*/  IADD3.X R133, PT, PT, R227, R208, RZ, P6, !PT ;  /* 0x000000d0e3857210 */ /* 0x002fc400037fe4ff */
[----:B------:R-:W-:-:S03]  /*13860*/  IADD3 R234, P4, PT, R137, R149, RZ ;  /* 0x0000009589ea7210 */ /* 0x000fc60007f9e0ff */
[----:B------:R1:W-:Y:S01]  /*13870*/  STL [R1+0x308], R133 ;  /* 0x0003088501007387 */ /* 0x0003e20000100800 */
[-C--:B------:R-:W-:Y:S02]  /*13880*/  IADD3 R232, P6, PT, R138, R149.reuse, RZ ;  /* 0x000000958ae87210 */ /* 0x080fe40007fde0ff */
[-C--:B------:R-:W-:Y:S01]  /*13890*/  IADD3 R230, P5, PT, R139, R149.reuse, RZ ;  /* 0x000000958be67210 */ /* 0x080fe20007fbe0ff */
[----:B------:R3:W-:Y:S01]  /*138a0*/  STL [R1+0x30c], R134 ;  /* 0x00030c8601007387 */ /* 0x0007e20000100800 */
[----:B-1----:R-:W-:Y:S01]  /*138b0*/  IMAD.X R133, R231, 0x1, R208, P3 ;  /* 0x00000001e7857824 */ /* 0x002fe200018e06d0 */
[----:B------:R-:W-:Y:S02]  /*138c0*/  IADD3 R228, P3, PT, R140, R149, RZ ;  /* 0x000000958ce47210 */ /* 0x000fe40007f7e0ff */
[----:B------:R-:W4:Y:S04]  /*138d0*/  LDL.LU R149, [R1+0x5b8] ;  /* 0x0005b80001957983 */ /* 0x000f280000300800 */
[----:B------:R1:W-:Y:S01]  /*138e0*/  STL [R1+0x310], R133 ;  /* 0x0003108501007387 */ /* 0x0003e20000100800 */
[----:B---3--:R-:W-:Y:S01]  /*138f0*/  IMAD.X R134, R227, 0x1, R4, P6 ;  /* 0x00000001e3867824 */ /* 0x008fe200030e0604 */
[----:B------:R-:W-:-:S02]  /*13900*/  SHF.R.S32.HI R141, RZ, 0x1f, R151 ;  /* 0x0000001fff8d7819 */ /* 0x000fc40000011497 */
[----:B-1----:R-:W-:Y:S02]  /*13910*/  IADD3.X R133, PT, PT, R169, R4, RZ, P4, !PT ;  /* 0x00000004a9857210 */ /* 0x002fe400027fe4ff */
[----:B------:R-:W-:-:S03]  /*13920*/  IADD3 R224, P6, PT, R138, R151, RZ ;  /* 0x000000978ae07210 */ /* 0x000fc60007fde0ff */
[----:B------:R1:W-:Y:S01]  /*13930*/  STL [R1+0x314], R133 ;  /* 0x0003148501007387 */ /* 0x0003e20000100800 */
[----:B------:R-:W-:-:S03]  /*13940*/  IADD3 R226, P4, PT, R137, R151, RZ ;  /* 0x0000009789e27210 */ /* 0x000fc60007f9e0ff */
[----:B------:R3:W-:Y:S01]  /*13950*/  STL [R1+0x318], R134 ;  /* 0x0003188601007387 */ /* 0x0007e20000100800 */
[----:B-1----:R-:W-:Y:S01]  /*13960*/  IMAD.X R133, R229, 0x1, R4, P5 ;  /* 0x00000001e5857824 */ /* 0x002fe200028e0604 */
[----:B------:R-:W-:Y:S02]  /*13970*/  IADD3.X R4, PT, PT, R231, R4, RZ, P3, !PT ;  /* 0x00000004e7047210 */ /* 0x000fe40001ffe4ff */
[-C--:B------:R-:W-:Y:S02]  /*13980*/  IADD3 R220, P3, PT, R140, R151.reuse, RZ ;  /* 0x000000978cdc7210 */ /* 0x080fe40007f7e0ff */
[----:B------:R1:W-:Y:S01]  /*13990*/  STL [R1+0x31c], R133 ;  /* 0x00031c8501007387 */ /* 0x0003e20000100800 */
[----:B------:R-:W-:-:S03]  /*139a0*/  IADD3 R222, P5, PT, R139, R151, RZ ;  /* 0x000000978bde7210 */ /* 0x000fc60007fbe0ff */
[----:B------:R-:W4:Y:S01]  /*139b0*/  LDL.LU R151, [R1+0x5bc] ;  /* 0x0005bc0001977983 */ /* 0x000f220000300800 */
[----:B---3--:R-:W-:Y:S01]  /*139c0*/  IADD3.X R134, PT, PT, R229, R141, RZ, P5, !PT ;  /* 0x0000008de5867210 */ /* 0x008fe20002ffe4ff */
[----:B-1----:R-:W-:Y:S02]  /*139d0*/  IMAD.X R133, R227, 0x1, R141, P6 ;  /* 0x00000001e3857824 */ /* 0x002fe400030e068d */
[----:B------:R1:W-:Y:S04]  /*139e0*/  STL [R1+0x320], R4 ;  /* 0x0003200401007387 */ /* 0x0003e80000100800 */
[----:B------:R3:W-:Y:S01]  /*139f0*/  STL [R1+0x600], R220 ;  /* 0x000600dc01007387 */ /* 0x0007e20000100800 */
[----:B------:R-:W-:-:S03]  /*13a00*/  IADD3 R216, P6, PT, R138, R147, RZ ;  /* 0x000000938ad87210 */ /* 0x000fc60007fde0ff */
[----:B------:R3:W-:Y:S01]  /*13a10*/  STL [R1+0x328], R133 ;  /* 0x0003288501007387 */ /* 0x0007e20000100800 */
[-C--:B------:R-:W-:Y:S02]  /*13a20*/  IADD3 R214, P5, PT, R139, R147.reuse, RZ ;  /* 0x000000938bd67210 */ /* 0x080fe40007fbe0ff */
[----:B-1----:R-:W-:Y:S01]  /*13a30*/  SHF.R.S32.HI R4, RZ, 0x1f, R147 ;  /* 0x0000001fff047819 */ /* 0x002fe20000011493 */
[----:B------:R1:W-:Y:S01]  /*13a40*/  STL [R1+0x32c], R134 ;  /* 0x00032c8601007387 */ /* 0x0003e20000100800 */
[--C-:B---3--:R-:W-:Y:S01]  /*13a50*/  IMAD.X R220, R169, 0x1, R141.reuse, P4 ;  /* 0x00000001a9dc7824 */ /* 0x108fe200020e068d */
[-C--:B------:R-:W-:Y:S01]  /*13a60*/  IADD3 R218, P4, PT, R137, R147.reuse, RZ ;  /* 0x0000009389da7210 */ /* 0x080fe20007f9e0ff */
[----:B------:R-:W-:Y:S01]  /*13a70*/  IMAD.X R133, R231, 0x1, R141, P3 ;  /* 0x00000001e7857824 */ /* 0x000fe200018e068d */
[----:B------:R-:W-:Y:S02]  /*13a80*/  IADD3 R212, P3, PT, R140, R147, RZ ;  /* 0x000000938cd47210 */ /* 0x000fe40007f7e0ff */
[----:B------:R-:W3:Y:S04]  /*13a90*/  LDL.LU R147, [R1+0x5c0] ;  /* 0x0005c00001937983 */ /* 0x000ee80000300800 */
[----:B------:R1:W-:Y:S02]  /*13aa0*/  STL [R1+0x330], R133 ;  /* 0x0003308501007387 */ /* 0x0003e40000100800 */
[----:B-1----:R-:W-:-:S02]  /*13ab0*/  IMAD.X R134, R229, 0x1, R4, P5 ;  /* 0x00000001e5867824 */ /* 0x002fc400028e0604 */
[----:B------:R1:W-:Y:S01]  /*13ac0*/  STL [R1+0x5fc], R212 ;  /* 0x0005fcd401007387 */ /* 0x0003e20000100800 */
[----:B------:R-:W-:-:S05]  /*13ad0*/  IADD3.X R133, PT, PT, R227, R4, RZ, P6, !PT ;  /* 0x00000004e3857210 */ /* 0x000fca00037fe4ff */
[----:B------:R1:W-:Y:S02]  /*13ae0*/  STL [R1+0x338], R133 ;  /* 0x0003388501007387 */ /* 0x0003e40000100800 */
[--C-:B-1----:R-:W-:Y:S02]  /*13af0*/  IMAD.X R212, R169, 0x1, R4.reuse, P4 ;  /* 0x00000001a9d47824 */ /* 0x102fe400020e0604 */
[----:B------:R-:W-:Y:S01]  /*13b00*/  STL [R1+0x33c], R134 ;  /* 0x00033c8601007387 */ /* 0x000fe20000100800 */
[----:B------:R-:W-:-:S05]  /*13b10*/  IMAD.X R133, R231, 0x1, R4, P3 ;  /* 0x00000001e7857824 */ /* 0x000fca00018e0604 */
[----:B------:R1:W-:Y:S01]  /*13b20*/  STL [R1+0x340], R133 ;  /* 0x0003408501007387 */ /* 0x0003e20000100800 */
[----:B--2---:R-:W-:Y:S02]  /*13b30*/  SHF.R.S32.HI R141, RZ, 0x1f, R145 ;  /* 0x0000001fff8d7819 */ /* 0x004fe40000011491 */
[-C--:B------:R-:W-:Y:S02]  /*13b40*/  IADD3 R210, P4, PT, R137, R145.reuse, RZ ;  /* 0x0000009189d27210 */ /* 0x080fe40007f9e0ff */
[----:B------:R-:W-:Y:S02]  /*13b50*/  IADD3 R208, P6, PT, R138, R145, RZ ;  /* 0x000000918ad07210 */ /* 0x000fe40007fde0ff */
[----:B-1----:R-:W-:Y:S02]  /*13b60*/  IADD3.X R133, PT, PT, R169, R141, RZ, P4, !PT ;  /* 0x0000008da9857210 */ /* 0x002fe400027fe4ff */
[-C--:B------:R-:W-:Y:S02]  /*13b70*/  IADD3 R201, P5, PT, R139, R145.reuse, RZ ;  /* 0x000000918bc97210 */ /* 0x080fe40007fbe0ff */
[----:B------:R-:W-:-:S02]  /*13b80*/  IADD3 R199, P3, PT, R140, R145, RZ ;  /* 0x000000918cc77210 */ /* 0x000fc40007f7e0ff */
[----:B------:R-:W2:Y:S01]  /*13b90*/  LDL.LU R145, [R1+0x5c4] ;  /* 0x0005c40001917983 */ /* 0x000ea20000300800 */
[----:B------:R-:W-:-:S03]  /*13ba0*/  IMAD.X R134, R229, 0x1, R141, P5 ;  /* 0x00000001e5867824 */ /* 0x000fc600028e068d */
[----:B------:R1:W-:Y:S02]  /*13bb0*/  STL [R1+0x344], R133 ;  /* 0x0003448501007387 */ /* 0x0003e40000100800 */
[----:B-1----:R-:W-:-:S05]  /*13bc0*/  IMAD.X R133, R227, 0x1, R141, P6 ;  /* 0x00000001e3857824 */ /* 0x002fca00030e068d */
[----:B------:R1:W-:Y:S04]  /*13bd0*/  STL [R1+0x348], R133 ;  /* 0x0003488501007387 */ /* 0x0003e80000100800 */
[----:B------:R4:W-:Y:S02]  /*13be0*/  STL [R1+0x34c], R134 ;  /* 0x00034c8601007387 */ /* 0x0009e40000100800 */
[----:B----4-:R-:W-:Y:S02]  /*13bf0*/  SHF.R.S32.HI R4, RZ, 0x1f, R149 ;  /* 0x0000001fff047819 */ /* 0x010fe40000011495 */
[----:B-1----:R-:W-:Y:S02]  /*13c00*/  IADD3.X R133, PT, PT, R231, R141, RZ, P3, !PT ;  /* 0x0000008de7857210 */ /* 0x002fe40001ffe4ff */
[----:B------:R-:W-:-:S02]  /*13c10*/  IADD3 R197, P4, PT, R137, R149, RZ ;  /* 0x0000009589c57210 */ /* 0x000fc40007f9e0ff */
[-C--:B------:R-:W-:Y:S02]  /*13c20*/  IADD3 R195, P6, PT, R138, R149.reuse, RZ ;  /* 0x000000958ac37210 */ /* 0x080fe40007fde0ff */
[-C--:B------:R-:W-:Y:S02]  /*13c30*/  IADD3 R193, P5, PT, R139, R149.reuse, RZ ;  /* 0x000000958bc17210 */ /* 0x080fe40007fbe0ff */
[----:B------:R-:W-:Y:S02]  /*13c40*/  IADD3 R191, P3, PT, R140, R149, RZ ;  /* 0x000000958cbf7210 */ /* 0x000fe40007f7e0ff */
[----:B------:R-:W4:Y:S01]  /*13c50*/  LDL.LU R149, [R1+0x5c8] ;  /* 0x0005c80001957983 */ /* 0x000f220000300800 */
[----:B------:R-:W-:-:S03]  /*13c60*/  IMAD.X R134, R169, 0x1, R4, P4 ;  /* 0x00000001a9867824 */ /* 0x000fc600020e0604 */
[----:B------:R1:W-:Y:S04]  /*13c70*/  STL [R1+0x350], R133 ;  /* 0x0003508501007387 */ /* 0x0003e80000100800 */
[----:B------:R1:W-:Y:S02]  /*13c80*/  STL [R1+0x354], R134 ;  /* 0x0003548601007387 */ /* 0x0003e40000100800 */
[----:B-1----:R-:W-:Y:S01]  /*13c90*/  IMAD.X R133, R227, 0x1, R4, P6 ;  /* 0x00000001e3857824 */ /* 0x002fe200030e0604 */
[----:B------:R-:W-:-:S04]  /*13ca0*/  IADD3.X R134, PT, PT, R229, R4, RZ, P5, !PT ;  /* 0x00000004e5867210 */ /* 0x000fc80002ffe4ff */
[----:B------:R1:W-:Y:S01]  /*13cb0*/  STL [R1+0x358], R133 ;  /* 0x0003588501007387 */ /* 0x0003e20000100800 */
[----:B------:R-:W-:Y:S02]  /*13cc0*/  SHF.R.S32.HI R141, RZ, 0x1f, R151 ;  /* 0x0000001fff8d7819 */ /* 0x000fe40000011497 */
[-C--:B------:R-:W-:Y:S01]  /*13cd0*/  IADD3 R189, P4, PT, R137, R151.reuse, RZ ;  /* 0x0000009789bd7210 */ /* 0x080fe20007f9e0ff */
[----:B-1----:R-:W-:Y:S01]  /*13ce0*/  IMAD.X R133, R231, 0x1, R4, P3 ;  /* 0x00000001e7857824 */ /* 0x002fe200018e0604 */
[-C--:B------:R-:W-:Y:S01]  /*13cf0*/  IADD3 R187, P6, PT, R138, R151.reuse, RZ ;  /* 0x000000978abb7210 */ /* 0x080fe20007fde0ff */
[----:B------:R1:W-:Y:S01]  /*13d00*/  STL [R1+0x35c], R134 ;  /* 0x00035c8601007387 */ /* 0x0003e20000100800 */
[----:B------:R-:W-:-:S03]  /*13d10*/  IADD3 R185, P5, PT, R139, R151, RZ ;  /* 0x000000978bb97210 */ /* 0x000fc60007fbe0ff */
[----:B------:R1:W-:Y:S01]  /*13d20*/  STL [R1+0x360], R133 ;  /* 0x0003608501007387 */ /* 0x0003e20000100800 */
[----:B------:R-:W-:Y:S01]  /*13d30*/  IADD3 R183, P3, PT, R140, R151, RZ ;  /* 0x000000978cb77210 */ /* 0x000fe20007f7e0ff */
[----:B-1----:R-:W-:Y:S01]  /*13d40*/  IMAD.X R134, R169, 0x1, R141, P4 ;  /* 0x00000001a9867824 */ /* 0x002fe200020e068d */
[----:B------:R-:W-:-:S04]  /*13d50*/  IADD3.X R133, PT, PT, R227, R141, RZ, P6, !PT ;  /* 0x0000008de3857210 */ /* 0x000fc800037fe4ff */
[----:B------:R1:W-:Y:S04]  /*13d60*/  STL [R1+0x364], R134 ;  /* 0x0003648601007387 */ /* 0x0003e80000100800 */
[----:B------:R1:W-:Y:S01]  /*13d70*/  STL [R1+0x368], R133 ;  /* 0x0003688501007387 */ /* 0x0003e20000100800 */
[----:B---3--:R-:W-:Y:S01]  /*13d80*/  SHF.R.S32.HI R4, RZ, 0x1f, R147 ;  /* 0x0000001fff047819 */ /* 0x008fe20000011493 */
[--C-:B-1----:R-:W-:Y:S01]  /*13d90*/  IMAD.X R134, R229, 0x1, R141.reuse, P5 ;  /* 0x00000001e5867824 */ /* 0x102fe200028e068d */
[-C--:B------:R-:W-:Y:S02]  /*13da0*/  IADD3 R181, P4, PT, R137, R147.reuse, RZ ;  /* 0x0000009389b57210 */ /* 0x080fe40007f9e0ff */
[-C--:B------:R-:W-:Y:S01]  /*13db0*/  IADD3 R179, P6, PT, R138, R147.reuse, RZ ;  /* 0x000000938ab37210 */ /* 0x080fe20007fde0ff */
[----:B------:R-:W-:Y:S01]  /*13dc0*/  IMAD.X R133, R231, 0x1, R141, P3 ;  /* 0x00000001e7857824 */ /* 0x000fe200018e068d */
[-C--:B------:R-:W-:Y:S01]  /*13dd0*/  IADD3 R177, P3, PT, R139, R147.reuse, RZ ;  /* 0x000000938bb17210 */ /* 0x080fe20007f7e0ff */
[----:B------:R1:W-:Y:S01]  /*13de0*/  STL [R1+0x36c], R134 ;  /* 0x00036c8601007387 */ /* 0x0003e20000100800 */
[----:B------:R-:W-:-:S02]  /*13df0*/  IADD3 R175, P5, PT, R140, R147, RZ ;  /* 0x000000938caf7210 */ /* 0x000fc40007fbe0ff */
[-C--:B------:R-:W-:Y:S01]  /*13e00*/  IADD3.X R135, PT, PT, R169, R4.reuse, RZ, P4, !PT ;  /* 0x00000004a9877210 */ /* 0x080fe200027fe4ff */
[----:B------:R3:W-:Y:S01]  /*13e10*/  STL [R1+0x370], R133 ;  /* 0x0003708501007387 */ /* 0x0007e20000100800 */
[----:B------:R-:W-:Y:S01]  /*13e20*/  IADD3.X R136, PT, PT, R231, R4, RZ, P5, !PT ;  /* 0x00000004e7887210 */ /* 0x000fe20002ffe4ff */
[--C-:B-1----:R-:W-:Y:S02]  /*13e30*/  IMAD.X R134, R227, 0x1, R4.reuse, P6 ;  /* 0x00000001e3867824 */ /* 0x102fe400030e0604 */
[----:B------:R1:W-:Y:S01]  /*13e40*/  STL [R1+0x374], R135 ;  /* 0x0003748701007387 */ /* 0x0003e20000100800 */
[----:B---3--:R-:W-:-:S03]  /*13e50*/  IMAD.X R133, R229, 0x1, R4, P3 ;  /* 0x00000001e5857824 */ /* 0x008fc600018e0604 */
[----:B------:R3:W-:Y:S04]  /*13e60*/  STL [R1+0x378], R134 ;  /* 0x0003788601007387 */ /* 0x0007e80000100800 */
[----:B------:R1:W-:Y:S01]  /*13e70*/  STL [R1+0x37c], R133 ;  /* 0x00037c8501007387 */ /* 0x0003e20000100800 */
[----:B------:R-:W-:-:S05]  /*13e80*/  SHF.L.U64.HI R167, R137, 0x2, R169 ;  /* 0x0000000289a77819 */ /* 0x000fca00000102a9 */
[----:B------:R-:W-:Y:S01]  /*13e90*/  STL [R1+0x2e8], R167 ;  /* 0x0002e8a701007387 */ /* 0x000fe20000100800 */
[----:B------:R-:W-:Y:S02]  /*13ea0*/  SHF.L.U64.HI R209, R200, 0x2, R209 ;  /* 0x00000002c8d17819 */ /* 0x000fe400000102d1 */
[C---:B------:R-:W-:Y:S01]  /*13eb0*/  SHF.L.U64.HI R198, R196.reuse, 0x2, R198 ;  /* 0x00000002c4c67819 */ /* 0x040fe200000102c6 */
[----:B------:R-:W-:Y:S01]  /*13ec0*/  IMAD.SHL.U32 R196, R196, 0x4, RZ ;  /* 0x00000004c4c47824 */ /* 0x000fe200078e00ff */
[----:B------:R-:W-:Y:S02]  /*13ed0*/  SHF.L.U64.HI R190, R188, 0x2, R190 ;  /* 0x00000002bcbe7819 */ /* 0x000fe400000102be */
[C---:B------:R-:W-:Y:S01]  /*13ee0*/  SHF.L.U64.HI R186, R184.reuse, 0x2, R186 ;  /* 0x00000002b8ba7819 */ /* 0x040fe200000102ba */
[----:B------:R-:W-:Y:S01]  /*13ef0*/  IMAD.SHL.U32 R184, R184, 0x4, RZ ;  /* 0x00000004b8b87824 */ /* 0x000fe200078e00ff */
[----:B------:R-:W-:Y:S02]  /*13f00*/  SHF.L.U64.HI R178, R176, 0x2, R178 ;  /* 0x00000002b0b27819 */ /* 0x000fe400000102b2 */
[----:B------:R-:W-:-:S02]  /*13f10*/  SHF.L.U64.HI R159, R158, 0x2, R159 ;  /* 0x000000029e9f7819 */ /* 0x000fc4000001029f */
[C---:B------:R-:W-:Y:S01]  /*13f20*/  SHF.L.U64.HI R157, R156.reuse, 0x2, R157 ;  /* 0x000000029c9d7819 */ /* 0x040fe2000001029d */
[----:B------:R-:W-:Y:S01]  /*13f30*/  IMAD.SHL.U32 R156, R156, 0x4, RZ ;  /* 0x000000049c9c7824 */ /* 0x000fe200078e00ff */
[----:B------:R-:W-:Y:S02]  /*13f40*/  SHF.L.U64.HI R153, R152, 0x2, R153 ;  /* 0x0000000298997819 */ /* 0x000fe40000010299 */
[C---:B------:R-:W-:Y:S01]  /*13f50*/  SHF.L.U64.HI R150, R148.reuse, 0x2, R150 ;  /* 0x0000000294967819 */ /* 0x040fe20000010296 */
[----:B------:R-:W-:Y:S01]  /*13f60*/  IMAD.SHL.U32 R148, R148, 0x4, RZ ;  /* 0x0000000494947824 */ /* 0x000fe200078e00ff */
[----:B------:R-:W-:Y:S02]  /*13f70*/  SHF.L.U64.HI R142, R131, 0x2, R142 ;  /* 0x00000002838e7819 */ /* 0x000fe4000001028e */
[----:B--2---:R-:W-:Y:S02]  /*13f80*/  SHF.R.S32.HI R143, RZ, 0x1f, R145 ;  /* 0x0000001fff8f7819 */ /* 0x004fe40000011491 */
[----:B------:R-:W-:-:S02]  /*13f90*/  IADD3 R173, P3, PT, R137, R145, RZ ;  /* 0x0000009189ad7210 */ /* 0x000fc40007f7e0ff */
[-C--:B------:R-:W-:Y:S02]  /*13fa0*/  IADD3 R171, P4, PT, R138, R145.reuse, RZ ;  /* 0x000000918aab7210 */ /* 0x080fe40007f9e0ff */
[-C--:B------:R-:W-:Y:S02]  /*13fb0*/  IADD3 R141, P6, PT, R140, R145.reuse, RZ ;  /* 0x000000918c8d7210 */ /* 0x080fe40007fde0ff */
[----:B------:R-:W-:Y:S01]  /*13fc0*/  IADD3 R4, P5, PT, R139, R145, RZ ;  /* 0x000000918b047210 */ /* 0x000fe20007fbe0ff */
[--C-:B-1----:R-:W-:Y:S02]  /*13fd0*/  IMAD.X R135, R169, 0x1, R143.reuse, P3 ;  /* 0x00000001a9877824 */ /* 0x102fe400018e068f */
[--C-:B---3--:R-:W-:Y:S01]  /*13fe0*/  IMAD.X R134, R227, 0x1, R143.reuse, P4 ;  /* 0x00000001e3867824 */ /* 0x108fe200020e068f */
[----:B------:R-:W-:Y:S01]  /*13ff0*/  IADD3.X R133, PT, PT, R229, R143, RZ, P5, !PT ;  /* 0x0000008fe5857210 */ /* 0x000fe20002ffe4ff */
[----:B------:R-:W-:Y:S01]  /*14000*/  IMAD.X R206, R231, 0x1, R143, P6 ;  /* 0x00000001e7ce7824 */ /* 0x000fe200030e068f */
[----:B----4-:R-:W-:-:S02]  /*14010*/  SHF.R.S32.HI R151, RZ, 0x1f, R149 ;  /* 0x0000001fff977819 */ /* 0x010fc40000011495 */
        /* <DEDUP_REMOVED lines=8> */
[----:B------:R-:W-:-:S02]  /*140a0*/  IADD3 R151, P3, PT, R137, UR5, RZ ;  /* 0x0000000589977c10 */ /* 0x000fc4000ff7e0ff */
[----:B------:R-:W-:-:S05]  /*140b0*/  SHF.L.U64.HI R137, R138, 0x2, R227 ;  /* 0x000000028a897819 */ /* 0x000fca00000102e3 */
[----:B------:R1:W-:Y:S01]  /*140c0*/  STL [R1+0x2e4], R137 ;  /* 0x0002e48901007387 */ /* 0x0003e20000100800 */
[----:B------:R-:W-:Y:S02]  /*140d0*/  IADD3 R165, P4, PT, R138, UR6, RZ ;  /* 0x000000068aa57c10 */ /* 0x000fe4000ff9e0ff */
[----:B------:R-:W-:Y:S01]  /*140e0*/  MOV R138, R132 ;  /* 0x00000084008a7202 */ /* 0x000fe20000000f00 */
[----:B------:R-:W-:Y:S01]  /*140f0*/  IMAD.X R132, R169, 0x1, R170, P3 ;  /* 0x00000001a9847824 */ /* 0x000fe200018e06aa */
[----:B-1----:R-:W-:Y:S02]  /*14100*/  SHF.L.U64.HI R137, R139, 0x2, R229 ;  /* 0x000000028b897819 */ /* 0x002fe400000102e5 */
[----:B------:R-:W-:-:S03]  /*14110*/  IADD3 R169, P3, PT, R140, UR8, RZ ;  /* 0x000000088ca97c10 */ /* 0x000fc6000ff7e0ff */
[----:B------:R1:W-:Y:S02]  /*14120*/  STL [R1+0x2e0], R137 ;  /* 0x0002e08901007387 */ /* 0x0003e40000100800 */
[----:B-1----:R-:W-:Y:S02]  /*14130*/  SHF.L.U64.HI R137, R140, 0x2, R231 ;  /* 0x000000028c897819 */ /* 0x002fe400000102e7 */
[C---:B------:R-:W-:Y:S02]  /*14140*/  SHF.L.U64.HI R140, R223.reuse, 0x2, R225 ;  /* 0x00000002df8c7819 */ /* 0x040fe400000102e1 */
[----:B------:R-:W-:-:S03]  /*14150*/  SHF.L.U32 R223, R223, 0x2, RZ ;  /* 0x00000002dfdf7819 */ /* 0x000fc600000006ff */
[----:B------:R1:W-:Y:S04]  /*14160*/  STL [R1+0x2d8], R140 ;  /* 0x0002d88c01007387 */ /* 0x0003e80000100800 */
[----:B------:R-:W-:Y:S01]  /*14170*/  STL [R1+0x2d4], R223 ;  /* 0x0002d4df01007387 */ /* 0x000fe20000100800 */
[C---:B-1----:R-:W-:Y:S01]  /*14180*/  SHF.L.U64.HI R140, R219.reuse, 0x2, R221 ;  /* 0x00000002db8c7819 */ /* 0x042fe200000102dd */
[----:B------:R-:W-:-:S04]  /*14190*/  IMAD.SHL.U32 R219, R219, 0x4, RZ ;  /* 0x00000004dbdb7824 */ /* 0x000fc800078e00ff */
[----:B------:R1:W-:Y:S04]  /*141a0*/  STL [R1+0x2d0], R140 ;  /* 0x0002d08c01007387 */ /* 0x0003e80000100800 */
[----:B------:R-:W-:Y:S01]  /*141b0*/  STL [R1+0x2cc], R219 ;  /* 0x0002ccdb01007387 */ /* 0x000fe20000100800 */
[C---:B-1----:R-:W-:Y:S01]  /*141c0*/  SHF.L.U64.HI R140, R215.reuse, 0x2, R217 ;  /* 0x00000002d78c7819 */ /* 0x042fe200000102d9 */
[----:B------:R-:W-:-:S04]  /*141d0*/  IMAD.SHL.U32 R215, R215, 0x4, RZ ;  /* 0x00000004d7d77824 */ /* 0x000fc800078e00ff */
[----:B------:R1:W-:Y:S04]  /*141e0*/  STL [R1+0x2c8], R140 ;  /* 0x0002c88c01007387 */ /* 0x0003e80000100800 */
[----:B------:R-:W-:Y:S01]  /*141f0*/  STL [R1+0x2c4], R215 ;  /* 0x0002c4d701007387 */ /* 0x000fe20000100800 */
[C---:B-1----:R-:W-:Y:S02]  /*14200*/  SHF.L.U64.HI R140, R211.reuse, 0x2, R213 ;  /* 0x00000002d38c7819 */ /* 0x042fe400000102d5 */
[----:B------:R-:W-:-:S03]  /*14210*/  SHF.L.U32 R211, R211, 0x2, RZ ;  /* 0x00000002d3d37819 */ /* 0x000fc600000006ff */
[----:B------:R1:W-:Y:S04]  /*14220*/  STL [R1+0x2c0], R140 ;  /* 0x0002c08c01007387 */ /* 0x0003e80000100800 */
[----:B------:R-:W-:Y:S01]  /*14230*/  STL [R1+0x2bc], R211 ;  /* 0x0002bcd301007387 */ /* 0x000fe20000100800 */
[----:B-1----:R-:W-:-:S03]  /*14240*/  IMAD.SHL.U32 R140, R200, 0x4, RZ ;  /* 0x00000004c88c7824 */ /* 0x002fc600078e00ff */
[----:B------:R-:W-:Y:S04]  /*14250*/  STL [R1+0x2b8], R209 ;  /* 0x0002b8d101007387 */ /* 0x000fe80000100800 */
[----:B------:R1:W-:Y:S04]  /*14260*/  STL [R1+0x2b4], R140 ;  /* 0x0002b48c01007387 */ /* 0x0003e80000100800 */
[----:B------:R-:W-:Y:S01]  /*14270*/  STL [R1+0x2b0], R198 ;  /* 0x0002b0c601007387 */ /* 0x000fe20000100800 */
[----:B-1----:R-:W-:-:S03]  /*14280*/  SHF.L.U64.HI R140, R192, 0x2, R194 ;  /* 0x00000002c08c7819 */ /* 0x002fc600000102c2 */
[----:B------:R-:W-:Y:S01]  /*14290*/  STL [R1+0x2ac], R196 ;  /* 0x0002acc401007387 */ /* 0x000fe20000100800 */
        /* <DEDUP_REMOVED lines=12> */
[----:B-1----:R-:W-:Y:S01]  /*14360*/  IMAD.SHL.U32 R140, R176, 0x4, RZ ;  /* 0x00000004b08c7824 */ /* 0x002fe200078e00ff */
[C---:B------:R-:W-:Y:S02]  /*14370*/  SHF.L.U64.HI R176, R168.reuse, 0x2, R174 ;  /* 0x00000002a8b07819 */ /* 0x040fe400000102ae */
[----:B------:R-:W-:Y:S01]  /*14380*/  STL [R1+0x288], R178 ;  /* 0x000288b201007387 */ /* 0x000fe20000100800 */
[----:B------:R-:W-:-:S03]  /*14390*/  IMAD.SHL.U32 R174, R168, 0x4, RZ ;  /* 0x00000004a8ae7824 */ /* 0x000fc600078e00ff */
[----:B------:R1:W-:Y:S01]  /*143a0*/  STL [R1+0x284], R140 ;  /* 0x0002848c01007387 */ /* 0x0003e20000100800 */
[----:B------:R-:W-:-:S03]  /*143b0*/  SHF.L.U32 R168, R164, 0x2, RZ ;  /* 0x00000002a4a87819 */ /* 0x000fc600000006ff */
[----:B------:R-:W-:Y:S01]  /*143c0*/  STL [R1+0x280], R176 ;  /* 0x000280b001007387 */ /* 0x000fe20000100800 */
[----:B-1----:R-:W-:-:S03]  /*143d0*/  SHF.L.U64.HI R140, R164, 0x2, R172 ;  /* 0x00000002a48c7819 */ /* 0x002fc600000102ac */
[----:B------:R-:W-:Y:S01]  /*143e0*/  STL [R1+0x27c], R174 ;  /* 0x00027cae01007387 */ /* 0x000fe20000100800 */
[----:B------:R-:W-:-:S03]  /*143f0*/  SHF.L.U64.HI R164, R162, 0x2, R166 ;  /* 0x00000002a2a47819 */ /* 0x000fc600000102a6 */
[----:B------:R1:W-:Y:S04]  /*14400*/  STL [R1+0x278], R140 ;  /* 0x0002788c01007387 */ /* 0x0003e80000100800 */
[----:B------:R-:W-:Y:S01]  /*14410*/  STL [R1+0x274], R168 ;  /* 0x000274a801007387 */ /* 0x000fe20000100800 */
[----:B-1----:R-:W-:-:S03]  /*14420*/  IMAD.SHL.U32 R140, R162, 0x4, RZ ;  /* 0x00000004a28c7824 */ /* 0x002fc600078e00ff */
[----:B------:R-:W-:Y:S01]  /*14430*/  STL [R1+0x270], R164 ;  /* 0x000270a401007387 */ /* 0x000fe20000100800 */
[----:B------:R-:W-:-:S03]  /*14440*/  SHF.L.U64.HI R162, R160, 0x2, R163 ;  /* 0x00000002a0a27819 */ /* 0x000fc600000102a3 */
[----:B------:R1:W-:Y:S04]  /*14450*/  STL [R1+0x26c], R140 ;  /* 0x00026c8c01007387 */ /* 0x0003e80000100800 */
[----:B------:R-:W-:Y:S01]  /*14460*/  STL [R1+0x268], R162 ;  /* 0x000268a201007387 */ /* 0x000fe20000100800 */
[----:B-1----:R-:W-:Y:S01]  /*14470*/  IMAD.SHL.U32 R140, R160, 0x4, RZ ;  /* 0x00000004a08c7824 */ /* 0x002fe200078e00ff */
[----:B------:R-:W-:-:S04]  /*14480*/  SHF.L.U64.HI R160, R207, 0x2, R161 ;  /* 0x00000002cfa07819 */ /* 0x000fc800000102a1 */
[----:B------:R1:W-:Y:S04]  /*14490*/  STL [R1+0x264], R140 ;  /* 0x0002648c01007387 */ /* 0x0003e80000100800 */
[----:B------:R-:W-:Y:S01]  /*144a0*/  STL [R1+0x260], R160 ;  /* 0x000260a001007387 */ /* 0x000fe20000100800 */
[----:B-1----:R-:W-:-:S05]  /*144b0*/  SHF.L.U32 R140, R207, 0x2, RZ ;  /* 0x00000002cf8c7819 */ /* 0x002fca00000006ff */
[----:B------:R1:W-:Y:S04]  /*144c0*/  STL [R1+0x25c], R140 ;  /* 0x00025c8c01007387 */ /* 0x0003e80000100800 */
[----:B------:R-:W-:Y:S01]  /*144d0*/  STL [R1+0x258], R159 ;  /* 0x0002589f01007387 */ /* 0x000fe20000100800 */
[----:B-1----:R-:W-:-:S05]  /*144e0*/  IMAD.SHL.U32 R140, R158, 0x4, RZ ;  /* 0x000000049e8c7824 */ /* 0x002fca00078e00ff */
        /* <DEDUP_REMOVED lines=17> */
[C---:B------:R-:W-:Y:S01]  /*14600*/  SHF.L.U64.HI R131, R129.reuse, 0x2, R130 ;  /* 0x0000000281837819 */ /* 0x040fe20000010282 */
[----:B------:R-:W-:Y:S01]  /*14610*/  IMAD.SHL.U32 R130, R129, 0x4, RZ ;  /* 0x0000000481827824 */ /* 0x000fe200078e00ff */
[C---:B------:R-:W-:Y:S01]  /*14620*/  SHF.L.U64.HI R129, R127.reuse, 0x2, R128 ;  /* 0x000000027f817819 */ /* 0x040fe20000010280 */
[----:B------:R-:W-:Y:S01]  /*14630*/  STL [R1+0x228], R142 ;  /* 0x0002288e01007387 */ /* 0x000fe20000100800 */
[----:B------:R-:W-:-:S02]  /*14640*/  SHF.L.U32 R128, R127, 0x2, RZ ;  /* 0x000000027f807819 */ /* 0x000fc400000006ff */
[C---:B------:R-:W-:Y:S01]  /*14650*/  SHF.L.U64.HI R127, R125.reuse, 0x2, R126 ;  /* 0x000000027d7f7819 */ /* 0x040fe2000001027e */
[----:B------:R-:W-:Y:S01]  /*14660*/  STL [R1+0x224], R140 ;  /* 0x0002248c01007387 */ /* 0x000fe20000100800 */
[----:B------:R-:W-:Y:S01]  /*14670*/  IMAD.SHL.U32 R126, R125, 0x4, RZ ;  /* 0x000000047d7e7824 */ /* 0x000fe200078e00ff */
[C---:B------:R-:W-:Y:S02]  /*14680*/  SHF.L.U64.HI R125, R123.reuse, 0x2, R124 ;  /* 0x000000027b7d7819 */ /* 0x040fe4000001027c */
[----:B------:R-:W-:Y:S01]  /*14690*/  STL [R1+0x220], R131 ;  /* 0x0002208301007387 */ /* 0x000fe20000100800 */
[----:B------:R-:W-:Y:S01]  /*146a0*/  IMAD.SHL.U32 R124, R123, 0x4, RZ ;  /* 0x000000047b7c7824 */ /* 0x000fe200078e00ff */
[C---:B------:R-:W-:Y:S02]  /*146b0*/  SHF.L.U64.HI R123, R121.reuse, 0x2, R122 ;  /* 0x00000002797b7819 */ /* 0x040fe4000001027a */
[----:B------:R-:W-:Y:S01]  /*146c0*/  STL [R1+0x21c], R130 ;  /* 0x00021c8201007387 */ /* 0x000fe20000100800 */
[----:B------:R-:W-:-:S03]  /*146d0*/  SHF.L.U32 R122, R121, 0x2, RZ ;  /* 0x00000002797a7819 */ /* 0x000fc600000006ff */
[----:B------:R-:W-:Y:S01]  /*146e0*/  STL [R1+0x218], R129 ;  /* 0x0002188101007387 */ /* 0x000fe20000100800 */
[----:B------:R-:W-:-:S03]  /*146f0*/  SHF.L.U64.HI R121, R119, 0x2, R120 ;  /* 0x0000000277797819 */ /* 0x000fc60000010278 */
[----:B------:R-:W-:Y:S01]  /*14700*/  STL [R1+0x214], R128 ;  /* 0x0002148001007387 */ /* 0x000fe20000100800 */
[----:B------:R-:W-:-:S03]  /*14710*/  IMAD.SHL.U32 R120, R119, 0x4, RZ ;  /* 0x0000000477787824 */ /* 0x000fc600078e00ff */
[----:B------:R-:W-:Y:S01]  /*14720*/  STL [R1+0x210], R127 ;  /* 0x0002107f01007387 */ /* 0x000fe20000100800 */
[----:B------:R-:W-:-:S03]  /*14730*/  SHF.L.U64.HI R119, R117, 0x2, R118 ;  /* 0x0000000275777819 */ /* 0x000fc60000010276 */
[----:B------:R-:W-:Y:S01]  /*14740*/  STL [R1+0x20c], R126 ;  /* 0x00020c7e01007387 */ /* 0x000fe20000100800 */
[----:B------:R-:W-:-:S03]  /*14750*/  IMAD.SHL.U32 R118, R117, 0x4, RZ ;  /* 0x0000000475767824 */ /* 0x000fc600078e00ff */
[----:B------:R-:W-:Y:S01]  /*14760*/  STL [R1+0x208], R125 ;  /* 0x0002087d01007387 */ /* 0x000fe20000100800 */
[----:B------:R-:W-:-:S03]  /*14770*/  SHF.L.U64.HI R117, R115, 0x2, R116 ;  /* 0x0000000273757819 */ /* 0x000fc60000010274 */
        /* <DEDUP_REMOVED lines=181> */
[----:B------:R-:W-:-:S03]  /*152d0*/  IADD3 R167, P5, PT, R139, UR7, RZ ;  /* 0x000000078ba77c10 */ /* 0x000fc6000ffbe0ff */
[----:B------:R-:W-:Y:S01]  /*152e0*/  STL [R1+0x98], R33 ;  /* 0x0000982101007387 */ /* 0x000fe20000100800 */
[----:B------:R-:W-:-:S03]  /*152f0*/  SHF.L.U32 R26, R25, 0x2, RZ ;  /* 0x00000002191a7819 */ /* 0x000fc600000006ff */
[----:B------:R-:W-:Y:S01]  /*15300*/  STL [R1+0x94], R32 ;  /* 0x0000942001007387 */ /* 0x000fe20000100800 */
[C---:B------:R-:W-:Y:S01]  /*15310*/  SHF.L.U64.HI R25, R23.reuse, 0x2, R24 ;  /* 0x0000000217197819 */ /* 0x040fe20000010218 */
[----:B------:R-:W-:Y:S02]  /*15320*/  IMAD.MOV.U32 R139, RZ, RZ, R3 ;  /* 0x000000ffff8b7224 */ /* 0x000fe400078e0003 */
[----:B------:R-:W-:Y:S01]  /*15330*/  STL [R1+0x90], R31 ;  /* 0x0000901f01007387 */ /* 0x000fe20000100800 */
[----:B------:R-:W-:Y:S01]  /*15340*/  IMAD.SHL.U32 R24, R23, 0x4, RZ ;  /* 0x0000000417187824 */ /* 0x000fe200078e00ff */
[----:B------:R-:W-:Y:S02]  /*15350*/  IADD3.X R3, PT, PT, R227, R170, RZ, P4, !PT ;  /* 0x000000aae3037210 */ /* 0x000fe400027fe4ff */
[----:B------:R-:W-:Y:S01]  /*15360*/  STL [R1+0x8c], R30 ;  /* 0x00008c1e01007387 */ /* 0x000fe20000100800 */
[----:B------:R-:W-:Y:S01]  /*15370*/  SHF.L.U64.HI R23, R21, 0x2, R22 ;  /* 0x0000000215177819 */ /* 0x000fe20000010216 */
[----:B------:R-:W-:-:S02]  /*15380*/  IMAD.MOV.U32 R227, RZ, RZ, R0 ;  /* 0x000000ffffe37224 */ /* 0x000fc400078e0000 */
[----:B------:R-:W-:Y:S01]  /*15390*/  STL [R1+0x88], R29 ;  /* 0x0000881d01007387 */ /* 0x000fe20000100800 */
[----:B------:R-:W-:Y:S01]  /*153a0*/  IMAD.SHL.U32 R22, R21, 0x4, RZ ;  /* 0x0000000415167824 */ /* 0x000fe200078e00ff */
[----:B------:R-:W-:Y:S02]  /*153b0*/  SHF.L.U64.HI R21, R19, 0x2, R20 ;  /* 0x0000000213157819 */ /* 0x000fe40000010214 */
[----:B------:R-:W-:Y:S01]  /*153c0*/  STL [R1+0x84], R28 ;  /* 0x0000841c01007387 */ /* 0x000fe20000100800 */
[--C-:B------:R-:W-:Y:S01]  /*153d0*/  IMAD.X R0, R229, 0x1, R170.reuse, P5 ;  /* 0x00000001e5007824 */ /* 0x100fe200028e06aa */
[----:B------:R-:W-:Y:S02]  /*153e0*/  MOV R229, R2 ;  /* 0x0000000200e57202 */ /* 0x000fe40000000f00 */
[----:B------:R-:W-:Y:S01]  /*153f0*/  STL [R1+0x80], R27 ;  /* 0x0000801b01007387 */ /* 0x000fe20000100800 */
[----:B------:R-:W-:Y:S01]  /*15400*/  SHF.L.U32 R20, R19, 0x2, RZ ;  /* 0x0000000213147819 */ /* 0x000fe200000006ff */
[----:B------:R-:W-:-:S02]  /*15410*/  IMAD.X R2, R231, 0x1, R170, P3 ;  /* 0x00000001e7027824 */ /* 0x000fc400018e06aa */
[----:B------:R-:W-:Y:S01]  /*15420*/  STL [R1+0x7c], R26 ;  /* 0x00007c1a01007387 */ /* 0x000fe20000100800 */
[C---:B------:R-:W-:Y:S01]  /*15430*/  SHF.L.U64.HI R19, R17.reuse, 0x2, R18 ;  /* 0x0000000211137819 */ /* 0x040fe20000010212 */
[----:B------:R-:W1:Y:S02]  /*15440*/  LDC R231, c[0x0][0x3a0] ;  /* 0x0000e800ffe77b82 */ /* 0x000e640000000800 */
[----:B------:R-:W-:Y:S01]  /*15450*/  STL [R1+0x78], R25 ;  /* 0x0000781901007387 */ /* 0x000fe20000100800 */
[----:B------:R-:W-:Y:S01]  /*15460*/  IMAD.SHL.U32 R18, R17, 0x4, RZ ;  /* 0x0000000411127824 */ /* 0x000fe200078e00ff */
[C---:B------:R-:W-:Y:S02]  /*15470*/  SHF.L.U64.HI R17, R15.reuse, 0x2, R16 ;  /* 0x000000020f117819 */ /* 0x040fe40000010210 */
[----:B------:R-:W-:Y:S01]  /*15480*/  STL [R1+0x74], R24 ;  /* 0x0000741801007387 */ /* 0x000fe20000100800 */
[----:B------:R-:W-:-:S03]  /*15490*/  IMAD.SHL.U32 R16, R15, 0x4, RZ ;  /* 0x000000040f107824 */ /* 0x000fc600078e00ff */
[----:B------:R-:W-:Y:S01]  /*154a0*/  STL [R1+0x70], R23 ;  /* 0x0000701701007387 */ /* 0x000fe20000100800 */
[----:B------:R-:W-:-:S03]  /*154b0*/  SHF.L.U64.HI R15, R14, 0x2, R233 ;  /* 0x000000020e0f7819 */ /* 0x000fc600000102e9 */
[----:B------:R-:W-:Y:S01]  /*154c0*/  STL [R1+0x6c], R22 ;  /* 0x00006c1601007387 */ /* 0x000fe20000100800 */
[----:B------:R-:W-:-:S03]  /*154d0*/  SHF.L.U32 R14, R14, 0x2, RZ ;  /* 0x000000020e0e7819 */ /* 0x000fc600000006ff */
[----:B------:R-:W-:Y:S04]  /*154e0*/  STL [R1+0x68], R21 ;  /* 0x0000681501007387 */ /* 0x000fe80000100800 */
[----:B------:R-:W-:Y:S04]  /*154f0*/  STL [R1+0x64], R20 ;  /* 0x0000641401007387 */ /* 0x000fe80000100800 */
[----:B------:R-:W-:Y:S04]  /*15500*/  STL [R1+0x60], R19 ;  /* 0x0000601301007387 */ /* 0x000fe80000100800 */
[----:B------:R-:W-:Y:S04]  /*15510*/  STL [R1+0x5c], R18 ;  /* 0x00005c1201007387 */ /* 0x000fe80000100800 */
[----:B------:R-:W-:Y:S04]  /*15520*/  STL [R1+0x58], R17 ;  /* 0x0000581101007387 */ /* 0x000fe80000100800 */
[----:B------:R-:W-:Y:S04]  /*15530*/  STL [R1+0x54], R16 ;  /* 0x0000541001007387 */ /* 0x000fe80000100800 */
[----:B------:R2:W-:Y:S04]  /*15540*/  STL [R1+0x50], R15 ;  /* 0x0000500f01007387 */ /* 0x0005e80000100800 */
[----:B------:R3:W-:Y:S01]  /*15550*/  STL [R1+0x4c], R14 ;  /* 0x00004c0e01007387 */ /* 0x0007e20000100800 */
[----:B--2---:R-:W-:-:S02]  /*15560*/  SHF.L.U64.HI R15, R13, 0x2, R235 ;  /* 0x000000020d0f7819 */ /* 0x004fc400000102eb */
[----:B---3--:R-:W-:Y:S02]  /*15570*/  SHF.L.U32 R14, R13, 0x2, RZ ;  /* 0x000000020d0e7819 */ /* 0x008fe400000006ff */
[C---:B------:R-:W-:Y:S01]  /*15580*/  SHF.L.U64.HI R13, R12.reuse, 0x2, R237 ;  /* 0x000000020c0d7819 */ /* 0x040fe200000102ed */
[----:B------:R-:W-:Y:S01]  /*15590*/  IMAD.SHL.U32 R12, R12, 0x4, RZ ;  /* 0x000000040c0c7824 */ /* 0x000fe200078e00ff */
[----:B------:R-:W-:Y:S04]  /*155a0*/  STL [R1+0x48], R15 ;  /* 0x0000480f01007387 */ /* 0x000fe80000100800 */
[----:B------:R-:W-:Y:S04]  /*155b0*/  STL [R1+0x44], R14 ;  /* 0x0000440e01007387 */ /* 0x000fe80000100800 */
[----:B------:R2:W-:Y:S04]  /*155c0*/  STL [R1+0x40], R13 ;  /* 0x0000400d01007387 */ /* 0x0005e80000100800 */
[----:B------:R3:W-:Y:S01]  /*155d0*/  STL [R1+0x3c], R12 ;  /* 0x00003c0c01007387 */ /* 0x0007e20000100800 */
[----:B-1----:R-:W-:-:S03]  /*155e0*/  VIADD R231, R231, 0x1f ;  /* 0x0000001fe7e77836 */ /* 0x002fc60000000000 */
[----:B------:R-:W4:Y:S01]  /*155f0*/  LDL.LU R223, [R1+0x300] ;  /* 0x0003000001df7983 */ /* 0x000f220000300800 */
[C---:B--2---:R-:W-:Y:S01]  /*15600*/  SHF.L.U64.HI R13, R11.reuse, 0x2, R239 ;  /* 0x000000020b0d7819 */ /* 0x044fe200000102ef */
[----:B---3--:R-:W-:Y:S01]  /*15610*/  IMAD.SHL.U32 R12, R11, 0x4, RZ ;  /* 0x000000040b0c7824 */ /* 0x008fe200078e00ff */
[----:B------:R-:W-:-:S03]  /*15620*/  SHF.L.U64.HI R11, R10, 0x2, R241 ;  /* 0x000000020a0b7819 */ /* 0x000fc600000102f1 */
[----:B------:R-:W-:Y:S01]  /*15630*/  STL [R1+0x38], R13 ;  /* 0x0000380d01007387 */ /* 0x000fe20000100800 */
[----:B------:R-:W-:-:S03]  /*15640*/  IMAD.SHL.U32 R10, R10, 0x4, RZ ;  /* 0x000000040a0a7824 */ /* 0x000fc600078e00ff */
[----:B------:R-:W2:Y:S04]  /*15650*/  LDL.LU R140, [R1+0x304] ;  /* 0x00030400018c7983 */ /* 0x000ea80000300800 */
[----:B------:R-:W-:Y:S04]  /*15660*/  STL [R1+0x34], R12 ;  /* 0x0000340c01007387 */ /* 0x000fe80000100800 */
[----:B------:R1:W-:Y:S01]  /*15670*/  STL [R1+0x30], R11 ;  /* 0x0000300b01007387 */ /* 0x0003e20000100800 */
[----:B------:R-:W-:-:S03]  /*15680*/  SHF.R.S32.HI R170, RZ, 0x1f, R231 ;  /* 0x0000001fffaa7819 */ /* 0x000fc600000114e7 */
[----:B------:R-:W3:Y:S04]  /*15690*/  LDL.LU R219, [R1+0x308] ;  /* 0x0003080001db7983 */ /* 0x000ee80000300800 */
[----:B------:R1:W-:Y:S02]  /*156a0*/  STL [R1+0x2c], R10 ;  /* 0x00002c0a01007387 */ /* 0x0003e40000100800 */
[----:B-1----:R-:W-:Y:S02]  /*156b0*/  SHF.L.U64.HI R11, R9, 0x2, R243 ;  /* 0x00000002090b7819 */ /* 0x002fe400000102f3 */
[----:B------:R-:W-:-:S03]  /*156c0*/  LEA.HI R170, R170, R231, RZ, 0x5 ;  /* 0x000000e7aaaa7211 */ /* 0x000fc600078f28ff */
[----:B------:R-:W-:Y:S01]  /*156d0*/  STL [R1+0x28], R11 ;  /* 0x0000280b01007387 */ /* 0x000fe20000100800 */
[----:B------:R-:W-:-:S03]  /*156e0*/  SHF.L.U32 R10, R9, 0x2, RZ ;  /* 0x00000002090a7819 */ /* 0x000fc600000006ff */
[----:B------:R-:W3:Y:S01]  /*156f0*/  LDL.LU R221, [R1+0x30c] ;  /* 0x00030c0001dd7983 */ /* 0x000ee20000300800 */
[C---:B------:R-:W-:Y:S01]  /*15700*/  SHF.L.U64.HI R9, R8.reuse, 0x2, R245 ;  /* 0x0000000208097819 */ /* 0x040fe200000102f5 */
[----:B------:R-:W-:Y:S02]  /*15710*/  IMAD.SHL.U32 R8, R8, 0x4, RZ ;  /* 0x0000000408087824 */ /* 0x000fe400078e00ff */
[----:B------:R-:W-:Y:S01]  /*15720*/  STL [R1+0x24], R10 ;  /* 0x0000240a01007387 */ /* 0x000fe20000100800 */
[----:B------:R-:W-:-:S03]  /*15730*/  IMAD.MOV.U32 R225, RZ, RZ, R139 ;  /* 0x000000ffffe17224 */ /* 0x000fc600078e008b */
[----:B------:R-:W3:Y:S04]  /*15740*/  LDL.LU R231, [R1+0x310] ;  /* 0x0003100001e77983 */ /* 0x000ee80000300800 */
[----:B------:R1:W-:Y:S04]  /*15750*/  STL [R1+0x20], R9 ;  /* 0x0000200901007387 */ /* 0x0003e80000100800 */
[----:B------:R-:W3:Y:S01]  /*15760*/  LDL.LU R139, [R1+0x314] ;  /* 0x00031400018b7983 */ /* 0x000ee20000300800 */
[----:B------:R-:W-:-:S03]  /*15770*/  MOV R217, R138 ;  /* 0x0000008a00d97202 */ /* 0x000fc60000000f00 */
[----:B------:R1:W-:Y:S02]  /*15780*/  STL [R1+0x1c], R8 ;  /* 0x00001c0801007387 */ /* 0x0003e40000100800 */
[C---:B-1----:R-:W-:Y:S02]  /*15790*/  SHF.L.U64.HI R9, R7.reuse, 0x2, R247 ;  /* 0x0000000207097819 */ /* 0x042fe400000102f7 */
[----:B------:R-:W3:Y:S01]  /*157a0*/  LDL.LU R138, [R1+0x318] ;  /* 0x00031800018a7983 */ /* 0x000ee20000300800 */
[----:B------:R-:W-:Y:S02]  /*157b0*/  IMAD.MOV.U32 R213, RZ, RZ, R229 ;  /* 0x000000ffffd57224 */ /* 0x000fe400078e00e5 */
[----:B------:R-:W-:Y:S01]  /*157c0*/  IMAD.SHL.U32 R8, R7, 0x4, RZ ;  /* 0x0000000407087824 */ /* 0x000fe200078e00ff */
[C---:B------:R-:W-:Y:S01]  /*157d0*/  SHF.L.U64.HI R7, R6.reuse, 0x2, R249 ;  /* 0x0000000206077819 */ /* 0x040fe200000102f9 */
[----:B------:R-:W-:Y:S01]  /*157e0*/  STL [R1+0x18], R9 ;  /* 0x0000180901007387 */ /* 0x000fe20000100800 */
[----:B------:R-:W-:-:S03]  /*157f0*/  SHF.L.U32 R6, R6, 0x2, RZ ;  /* 0x0000000206067819 */ /* 0x000fc600000006ff */
[----:B------:R-:W-:Y:S01]  /*15800*/  STL [R1+0x14], R8 ;  /* 0x0000140801007387 */ /* 0x000fe20000100800 */
[----:B------:R-:W-:-:S03]  /*15810*/  IMAD.MOV.U32 R215, RZ, RZ, R227 ;  /* 0x000000ffffd77224 */ /* 0x000fc600078e00e3 */
[----:B------:R-:W3:Y:S04]  /*15820*/  LDL.LU R229, [R1+0x31c] ;  /* 0x00031c0001e57983 */ /* 0x000ee80000300800 */
[----:B------:R1:W-:Y:S04]  /*15830*/  STL [R1+0x10], R7 ;  /* 0x0000100701007387 */ /* 0x0003e80000100800 */
[----:B------:R1:W-:Y:S04]  /*15840*/  STL [R1+0xc], R6 ;  /* 0x00000c0601007387 */ /* 0x0003e80000100800 */
[----:B------:R-:W3:Y:S01]  /*15850*/  LDL.LU R227, [R1+0x320] ;  /* 0x0003200001e37983 */ /* 0x000ee20000300800 */
[C---:B-1----:R-:W-:Y:S01]  /*15860*/  SHF.L.U64.HI R7, R5.reuse, 0x2, R251 ;  /* 0x0000000205077819 */ /* 0x042fe200000102fb */
[----:B------:R-:W-:Y:S01]  /*15870*/  IMAD.SHL.U32 R6, R5, 0x4, RZ ;  /* 0x0000000405067824 */ /* 0x000fe200078e00ff */
[----:B------:R-:W-:-:S03]  /*15880*/  SHF.L.U64.HI R5, R252, 0x2, R213 ;  /* 0x00000002fc057819 */ /* 0x000fc600000102d5 */
[----:B------:R-:W-:Y:S01]  /*15890*/  STL [R1+0x8], R7 ;  /* 0x0000080701007387 */ /* 0x000fe20000100800 */
[----:B------:R-:W-:-:S03]  /*158a0*/  SHF.L.U64.HI R249, R248, 0x2, R225 ;  /* 0x00000002f8f97819 */ /* 0x000fc600000102e1 */
[----:B------:R-:W-:Y:S04]  /*158b0*/  STL [R1+0x4], R6 ;  /* 0x0000040601007387 */ /* 0x000fe80000100800 */
[----:B------:R1:W-:Y:S04]  /*158c0*/  STL [R1], R5 ;  /* 0x0000000501007387 */ /* 0x0003e80000100800 */
[----:B------:R-:W3:Y:S01]  /*158d0*/  LDL.LU R225, [R1+0x328] ;  /* 0x0003280001e17983 */ /* 0x000ee20000300800 */
[----:B----4-:R-:W-:-:S03]  /*158e0*/  SHF.L.U64.HI R245, R244, 0x2, R223 ;  /* 0x00000002f4f57819 */ /* 0x010fc600000102df */
[----:B------:R-:W4:Y:S01]  /*158f0*/  LDL.LU R223, [R1+0x32c] ;  /* 0x00032c0001df7983 */ /* 0x000f220000300800 */
[----:B--2---:R-:W-:-:S03]  /*15900*/  SHF.L.U64.HI R243, R242, 0x2, R140 ;  /* 0x00000002f2f37819 */ /* 0x004fc6000001028c */
[----:B------:R-:W2:Y:S01]  /*15910*/  LDL.LU R140, [R1+0x330] ;  /* 0x00033000018c7983 */ /* 0x000ea20000300800 */
[----:B---3--:R-:W-:Y:S02]  /*15920*/  SHF.L.U64.HI R237, R236, 0x2, R231 ;  /* 0x00000002eced7819 */ /* 0x008fe400000102e7 */
[----:B------:R-:W-:Y:S02]  /*15930*/  SHF.L.U64.HI R235, R234, 0x2, R139 ;  /* 0x00000002eaeb7819 */ /* 0x000fe4000001028b */
[----:B------:R-:W3:Y:S01]  /*15940*/  LDL.LU R139, [R1+0x338] ;  /* 0x00033800018b7983 */ /* 0x000ee20000300800 */
[----:B------:R-:W-:-:S03]  /*15950*/  SHF.L.U64.HI R233, R232, 0x2, R138 ;  /* 0x00000002e8e97819 */ /* 0x000fc6000001028a */
[----:B------:R-:W2:Y:S04]  /*15960*/  LDL.LU R138, [R1+0x33c] ;  /* 0x00033c00018a7983 */ /* 0x000ea80000300800 */
[----:B------:R-:W4:Y:S04]  /*15970*/  LDL.LU R213, [R1+0x340] ;  /* 0x0003400001d57983 */ /* 0x000f280000300800 */
[----:B------:R-:W4:Y:S01]  /*15980*/  LDL.LU R211, [R1+0x344] ;  /* 0x0003440001d37983 */ /* 0x000f220000300800 */
[----:B------:R-:W-:Y:S02]  /*15990*/  SHF.L.U64.HI R231, R230, 0x2, R229 ;  /* 0x00000002e6e77819 */ /* 0x000fe400000102e5 */
[----:B------:R-:W-:-:S02]  /*159a0*/  SHF.L.U64.HI R229, R228, 0x2, R227 ;  /* 0x00000002e4e57819 */ /* 0x000fc400000102e3 */
[----:B------:R-:W-:Y:S02]  /*159b0*/  SHF.L.U64.HI R227, R226, 0x2, R220 ;  /* 0x00000002e2e37819 */ /* 0x000fe400000102dc */
[----:B------:R-:W4:Y:S04]  /*159c0*/  LDL.LU R220, [R1+0x600] ;  /* 0x0006000001dc7983 */ /* 0x000f280000300800 */
[----:B------:R-:W4:Y:S04]  /*159d0*/  LDL.LU R209, [R1+0x348] ;  /* 0x0003480001d17983 */ /* 0x000f280000300800 */
[----:B------:R-:W4:Y:S04]  /*159e0*/  LDL.LU R182, [R1+0x34c] ;  /* 0x00034c0001b67983 */ /* 0x000f280000300800 */
[----:B------:R-:W4:Y:S01]  /*159f0*/  LDL.LU R200, [R1+0x350] ;  /* 0x0003500001c87983 */ /* 0x000f220000300800 */
[----:B------:R-:W-:-:S03]  /*15a00*/  SHF.L.U64.HI R241, R240, 0x2, R219 ;  /* 0x00000002f0f17819 */ /* 0x000fc600000102db */
[----:B------:R-:W4:Y:S01]  /*15a10*/  LDL.LU R198, [R1+0x354] ;  /* 0x0003540001c67983 */ /* 0x000f220000300800 */
[----:B------:R-:W-:-:S03]  /*15a20*/  SHF.L.U64.HI R219, R218, 0x2, R212 ;  /* 0x00000002dadb7819 */ /* 0x000fc600000102d4 */
[----:B------:R-:W4:Y:S04]  /*15a30*/  LDL.LU R196, [R1+0x358] ;  /* 0x0003580001c47983 */ /* 0x000f280000300800 */
[----:B------:R-:W4:Y:S04]  /*15a40*/  LDL.LU R194, [R1+0x35c] ;  /* 0x00035c0001c27983 */ /* 0x000f280000300800 */
[----:B------:R-:W4:Y:S01]  /*15a50*/  LDL.LU R192, [R1+0x360] ;  /* 0x0003600001c07983 */ /* 0x000f220000300800 */
[----:B------:R-:W-:-:S03]  /*15a60*/  SHF.L.U64.HI R239, R238, 0x2, R221 ;  /* 0x00000002eeef7819 */ /* 0x000fc600000102dd */
[----:B------:R-:W4:Y:S01]  /*15a70*/  LDL.LU R190, [R1+0x364] ;  /* 0x0003640001be7983 */ /* 0x000f220000300800 */
[----:B------:R-:W-:-:S03]  /*15a80*/  SHF.L.U64.HI R247, R246, 0x2, R217 ;  /* 0x00000002f6f77819 */ /* 0x000fc600000102d9 */
[----:B------:R-:W4:Y:S01]  /*15a90*/  LDL.LU R212, [R1+0x5fc] ;  /* 0x0005fc0001d47983 */ /* 0x000f220000300800 */
[----:B------:R-:W-:-:S03]  /*15aa0*/  SHF.L.U64.HI R251, R250, 0x2, R215 ;  /* 0x00000002fafb7819 */ /* 0x000fc600000102d7 */
[----:B------:R-:W4:Y:S04]  /*15ab0*/  LDL.LU R188, [R1+0x368] ;  /* 0x0003680001bc7983 */ /* 0x000f280000300800 */
[----:B------:R-:W4:Y:S04]  /*15ac0*/  LDL.LU R186, [R1+0x36c] ;  /* 0x00036c0001ba7983 */ /* 0x000f280000300800 */
[----:B------:R-:W4:Y:S01]  /*15ad0*/  LDL.LU R184, [R1+0x370] ;  /* 0x0003700001b87983 */ /* 0x000f220000300800 */
[----:B---3--:R-:W-:Y:S02]  /*15ae0*/  SHF.L.U64.HI R217, R216, 0x2, R139 ;  /* 0x00000002d8d97819 */ /* 0x008fe4000001028b */
[----:B--2---:R-:W-:-:S02]  /*15af0*/  SHF.L.U64.HI R215, R214, 0x2, R138 ;  /* 0x00000002d6d77819 */ /* 0x004fc4000001028a */
[----:B----4-:R-:W-:Y:S02]  /*15b00*/  SHF.L.U64.HI R221, R220, 0x2, R140 ;  /* 0x00000002dcdd7819 */ /* 0x010fe4000001028c */
[----:B------:R-:W2:Y:S04]  /*15b10*/  LDL.LU R140, [R1+0x374] ;  /* 0x00037400018c7983 */ /* 0x000ea80000300800 */
[----:B------:R-:W3:Y:S04]  /*15b20*/  LDL.LU R139, [R1+0x378] ;  /* 0x00037800018b7983 */ /* 0x000ee80000300800 */
[----:B------:R-:W4:Y:S01]  /*15b30*/  LDL.LU R138, [R1+0x37c] ;  /* 0x00037c00018a7983 */ /* 0x000f220000300800 */
[----:B------:R-:W-:-:S02]  /*15b40*/  SHF.L.U64.HI R168, R169, 0x2, R2 ;  /* 0x00000002a9a87819 */ /* 0x000fc40000010202 */
[----:B------:R-:W1:Y:S01]  /*15b50*/  S2R R2, SR_TID.X ;  /* 0x0000000000027919 */ /* 0x000e620000002100 */
[----:B------:R-:W-:Y:S02]  /*15b60*/  SHF.R.S32.HI R170, RZ, 0x5, R170 ;  /* 0x00000005ffaa7819 */ /* 0x000fe400000114aa */
[----:B------:R-:W-:Y:S02]  /*15b70*/  SHF.L.U64.HI R176, R175, 0x2, R136 ;  /* 0x00000002afb07819 */ /* 0x000fe40000010288 */
[----:B------:R1:W5:Y:S01]  /*15b80*/  LDL.LU R136, [R1+0x5f8] ;  /* 0x0005f80001887983 */ /* 0x0003620000300800 */
[----:B------:R-:W-:Y:S02]  /*15b90*/  SHF.L.U64.HI R174, R173, 0x2, R135 ;  /* 0x00000002adae7819 */ /* 0x000fe40000010287 */
[----:B------:R-:W-:Y:S01]  /*15ba0*/  SHF.L.U64.HI R207, R201, 0x2, R182 ;  /* 0x00000002c9cf7819 */ /* 0x000fe200000102b6 */
[----:B------:R1:W5:Y:S01]  /*15bb0*/  LDL.LU R135, [R1+0x5f4] ;  /* 0x0005f40001877983 */ /* 0x0003620000300800 */
[----:B------:R-:W-:-:S03]  /*15bc0*/  SHF.L.U64.HI R172, R171, 0x2, R134 ;  /* 0x00000002abac7819 */ /* 0x000fc60000010286 */
[----:B------:R1:W5:Y:S01]  /*15bd0*/  LDL.LU R134, [R1+0x5f0] ;  /* 0x0005f00001867983 */ /* 0x0003620000300800 */
[----:B------:R-:W-:Y:S02]  /*15be0*/  SHF.L.U64.HI R142, R143, 0x2, R205 ;  /* 0x000000028f8e7819 */ /* 0x000fe400000102cd */
[----:B------:R-:W-:Y:S02]  /*15bf0*/  SHF.L.U64.HI R144, R145, 0x2, R204 ;  /* 0x0000000291907819 */ /* 0x000fe400000102cc */
[----:B------:R-:W-:Y:S02]  /*15c00*/  SHF.L.U64.HI R146, R147, 0x2, R203 ;  /* 0x0000000293927819 */ /* 0x000fe400000102cb */
[----:B------:R-:W-:Y:S02]  /*15c10*/  SHF.L.U64.HI R148, R149, 0x2, R202 ;  /* 0x0000000295947819 */ /* 0x000fe400000102ca */
[----:B------:R-:W-:Y:S02]  /*15c20*/  SHF.L.U64.HI R150, R151, 0x2, R132 ;  /* 0x0000000297967819 */ /* 0x000fe40000010284 */
[----:B------:R-:W-:-:S02]  /*15c30*/  SHF.L.U64.HI R164, R165, 0x2, R3 ;  /* 0x00000002a5a47819 */ /* 0x000fc40000010203 */
[----:B------:R-:W-:Y:S01]  /*15c40*/  SHF.L.U64.HI R166, R167, 0x2, R0 ;  /* 0x00000002a7a67819 */ /* 0x000fe20000010200 */
[----:B------:R-:W-:Y:S01]  /*15c50*/  IMAD.SHL.U32 R252, R252, 0x4, RZ ;  /* 0x00000004fcfc7824 */ /* 0x000fe200078e00ff */
[----:B------:R-:W-:Y:S02]  /*15c60*/  SHF.L.U64.HI R225, R224, 0x2, R225 ;  /* 0x00000002e0e17819 */ /* 0x000fe400000102e1 */
[----:B-1----:R-:W-:Y:S01]  /*15c70*/  LOP3.LUT R2, R2, 0x7f, RZ, 0xc0, !PT ;  /* 0x0000007f02027812 */ /* 0x002fe200078ec0ff */
[----:B------:R-:W-:Y:S01]  /*15c80*/  IMAD.SHL.U32 R248, R248, 0x4, RZ ;  /* 0x00000004f8f87824 */ /* 0x000fe200078e00ff */
[----:B------:R-:W-:Y:S01]  /*15c90*/  SHF.L.U64.HI R223, R222, 0x2, R223 ;  /* 0x00000002dedf7819 */ /* 0x000fe200000102df */
        /* <DEDUP_REMOVED lines=25> */
[----:B------:R-:W-:Y:S01]  /*15e30*/  SHF.L.U32 R250, R250, 0x2, RZ ;  /* 0x00000002fafa7819 */ /* 0x000fe200000006ff */
        /* <DEDUP_REMOVED lines=29> */
[----:B------:R-:W-:Y:S01]  /*16010*/  UMOV UR14, 0x1 ;  /* 0x00000001000e7882 */ /* 0x000fe20000000000 */
[----:B------:R-:W-:Y:S01]  /*16020*/  UMOV UR15, 0x6 ;  /* 0x00000006000f7882 */ /* 0x000fe20000000000 */
[----:B------:R-:W-:Y:S01]  /*16030*/  UMOV UR7, URZ ;  /* 0x000000ff00077c82 */ /* 0x000fe20008000000 */
[----:B------:R-:W-:Y:S01]  /*16040*/  UMOV UR8, URZ ;  /* 0x000000ff00087c82 */ /* 0x000fe20008000000 */
[----:B------:R-:W-:Y:S01]  /*16050*/  UMOV UR5, URZ ;  /* 0x000000ff00057c82 */ /* 0x000fe20008000000 */
[----:B------:R-:W-:Y:S01]  /*16060*/  UMOV UR9, URZ ;  /* 0x000000ff00097c82 */ /* 0x000fe20008000000 */
[----:B------:R-:W-:Y:S01]  /*16070*/  UMOV UR16, UR22 ;  /* 0x0000001600107c82 */ /* 0x000fe20008000000 */
[----:B--2---:R-:W-:-:S02]  /*16080*/  SHF.L.U64.HI R182, R181, 0x2, R140 ;  /* 0x00000002b5b67819 */ /* 0x004fc4000001028c */
[----:B---3--:R-:W-:Y:S01]  /*16090*/  SHF.L.U64.HI R180, R179, 0x2, R139 ;  /* 0x00000002b3b47819 */ /* 0x008fe2000001028b */
[C---:B------:R-:W-:Y:S01]  /*160a0*/  IMAD.SHL.U32 R139, R4.reuse, 0x4, RZ ;  /* 0x00000004048b7824 */ /* 0x040fe200078e00ff */
[----:B----4-:R-:W-:Y:S02]  /*160b0*/  SHF.L.U64.HI R178, R177, 0x2, R138 ;  /* 0x00000002b1b27819 */ /* 0x010fe4000001028a */
[----:B------:R-:W-:Y:S02]  /*160c0*/  SHF.L.U64.HI R138, R4, 0x2, R133 ;  /* 0x00000002048a7819 */ /* 0x000fe40000010285 */
[----:B------:R-:W-:Y:S01]  /*160d0*/  VIMNMX R4, PT, PT, R170, 0x2, !PT ;  /* 0x00000002aa047848 */ /* 0x000fe20007fe0100 */
[----:B------:R1:W5:Y:S01]  /*160e0*/  LDL.LU R133, [R1+0x5ec] ;  /* 0x0005ec0001857983 */ /* 0x0003620000300800 */
[----:B------:R-:W-:-:S03]  /*160f0*/  SHF.L.U64.HI R140, R141, 0x2, R206 ;  /* 0x000000028d8c7819 */ /* 0x000fc600000102ce */
[----:B------:R1:W5:Y:S01]  /*16100*/  LDL.LU R206, [R1+0x5e8] ;  /* 0x0005e80001ce7983 */ /* 0x0003620000300800 */
[----:B------:R-:W-:-:S03]  /*16110*/  VIADD R5, R4, 0xffffffff ;  /* 0xffffffff04057836 */ /* 0x000fc60000000000 */
[----:B------:R1:W5:Y:S04]  /*16120*/  LDL.LU R205, [R1+0x5e4] ;  /* 0x0005e40001cd7983 */ /* 0x0003680000300800 */
[----:B------:R1:W5:Y:S04]  /*16130*/  LDL.LU R204, [R1+0x5e0] ;  /* 0x0005e00001cc7983 */ /* 0x0003680000300800 */
[----:B------:R1:W5:Y:S04]  /*16140*/  LDL.LU R203, [R1+0x5dc] ;  /* 0x0005dc0001cb7983 */ /* 0x0003680000300800 */
[----:B------:R1:W5:Y:S04]  /*16150*/  LDL.LU R202, [R1+0x5d8] ;  /* 0x0005d80001ca7983 */ /* 0x0003680000300800 */
[----:B------:R1:W5:Y:S04]  /*16160*/  LDL.LU R132, [R1+0x5d4] ;  /* 0x0005d40001847983 */ /* 0x0003680000300800 */
[----:B------:R1:W5:Y:S04]  /*16170*/  LDL.LU R3, [R1+0x5d0] ;  /* 0x0005d00001037983 */ /* 0x0003680000300800 */
[----:B------:R1:W5:Y:S04]  /*16180*/  LDL.LU R0, [R1+0x5cc] ;  /* 0x0005cc0001007983 */ /* 0x0003680000300800 */
[----:B------:R1:W-:Y:S01]  /*16190*/  STL [R1+0x2dc], R5 ;  /* 0x0002dc0501007387 */ /* 0x0003e20000100800 */
[----:B------:R-:W-:-:S02]  /*161a0*/  HFMA2 R4, -RZ, RZ, 0, 0 ;  /* 0x00000000ff047431 */ /* 0x000fc400000001ff */
[----:B------:R-:W-:Y:S01]  /*161b0*/  IMAD.SHL.U32 R181, R181, 0x4, RZ ;  /* 0x00000004b5b57824 */ /* 0x000fe200078e00ff */
[----:B------:R-:W-:Y:S01]  /*161c0*/  SHF.L.U32 R179, R179, 0x2, RZ ;  /* 0x00000002b3b37819 */ /* 0x000fe200000006ff */
[----:B------:R-:W-:Y:S01]  /*161d0*/  IMAD.SHL.U32 R177, R177, 0x4, RZ ;  /* 0x00000004b1b17824 */ /* 0x000fe200078e00ff */
[----:B------:R-:W-:Y:S01]  /*161e0*/  SHF.L.U32 R141, R141, 0x2, RZ ;  /* 0x000000028d8d7819 */ /* 0x000fe200000006ff */
[----:B------:R-:W-:-:S07]  /*161f0*/  VIADD R170, R170, 0xfffffff9 ;  /* 0xfffffff9aaaa7836 */ /* 0x000fce0000000000 */
.L_x_11:
[----:B------:R-:W-:Y:S01]  /*16200*/  IMAD.U32 R4, R4, -0x80000000, RZ ;  /* 0x8000000004047824 */ /* 0x000fe200078e00ff */
[----:B------:R-:W-:-:S03]  /*16210*/  UIADD3 UR8, UPT, UPT, UR8, 0x1, URZ ;  /* 0x0000000108087890 */ /* 0x000fc6000fffe0ff */
[----:B------:R-:W2:Y:S01]  /*16220*/  SYNCS.PHASECHK.TRANS64.TRYWAIT P3, [UR4], R4 ;  /* 0x00000004ff0075a7 */ /* 0x000ea20008061104 */
[----:B------:R-:W-:-:S04]  /*16230*/  UISETP.GT.AND UP1, UPT, UR8, 0x5, UPT ;  /* 0x000000050800788c */ /* 0x000fc8000bf24270 */
[----:B------:R-:W-:-:S04]  /*16240*/  USEL UR8, UR8, URZ, !UP1 ;  /* 0x000000ff08087287 */ /* 0x000fc8000c800000 */
[----:B------:R-:W-:Y:S01]  /*16250*/  ULEA UR17, UR8, UR10, 0x10 ;  /* 0x0000000a08117291 */ /* 0x000fe2000f8e80ff */
[----:B--2---:R-:W-:Y:S11]  /*16260*/  @!P3 BRA `(.L_x_9) ;  /* 0x000000980098b947 */ /* 0x004ff60003800000 */
.L_x_17:
[----:B------:R-:W-:-:S04]  /*16270*/  DEPBAR.LE SB0, 0xa ;  /* 0x000082800000791a */ /* 0x000fc80000000000 */
[----:B------:R-:W-:Y:S01]  /*16280*/  BAR.SYNC.DEFER_BLOCKING 0x0 ;  /* 0x0000000000007b1d */ /* 0x000fe20000010000 */
[----:B------:R-:W-:Y:S02]  /*16290*/  UIADD3 UR7, UPT, UPT, UR7, 0x1, URZ ;  /* 0x0000000107077890 */ /* 0x000fe4000fffe0ff */
[----:B------:R-:W-:Y:S02]  /*162a0*/  ULEA UR4, UR14, UR10, 0x3 ;  /* 0x0000000a0e047291 */ /* 0x000fe4000f8e18ff */
[----:B------:R-:W-:Y:S02]  /*162b0*/  UISETP.GT.AND UP1, UPT, UR7, 0x6, UPT ;  /* 0x000000060700788c */ /* 0x000fe4000bf24270 */
[----:B------:R-:W-:Y:S02]  /*162c0*/  UIADD3 UR4, UPT, UPT, UR4, 0x6e000, URZ ;  /* 0x0006e00004047890 */ /* 0x000fe4000fffe0ff */
[----:B------:R-:W-:Y:S01]  /*162d0*/  USEL UR7, UR7, URZ, !UP1 ;  /* 0x000000ff07077287 */ /* 0x000fe2000c800000 */
[----:B------:R-:W-:Y:S01]  /*162e0*/  UMOV UR6, UR5 ;  /* 0x0000000500067c82 */ /* 0x000fe20008000000 */
[----:B-1---5:R-:W1:Y:S04]  /*162f0*/  LDSM.16.M88.4 R4, [R0+UR17] ;  /* 0x000000110004783b */ /* 0x022e680008000200 */
[----:B------:R-:W2:Y:S04]  /*16300*/  LDSM.16.M88.4 R8, [R0+UR17+0x800] ;  /* 0x000800110008783b */ /* 0x000ea80008000200 */
[----:B------:R-:W3:Y:S04]  /*16310*/  LDSM.16.M88.4 R72, [R0+UR17+0x1800] ;  /* 0x001800110048783b */ /* 0x000ee80008000200 */
[----:B------:R-:W4:Y:S04]  /*16320*/  LDSM.16.M88.4 R104, [R0+UR17+0x2000] ;  /* 0x002000110068783b */ /* 0x000f280008000200 */
[----:B------:R-:W4:Y:S04]  /*16330*/  LDSM.16.M88.4 R12, [R0+UR17+0x2800] ;  /* 0x00280011000c783b */ /* 0x000f280008000200 */
[----:B------:R-:W4:Y:S04]  /*16340*/  LDSM.16.M88.4 R44, [R0+UR17+0x3000] ;  /* 0x00300011002c783b */ /* 0x000f280008000200 */
[----:B------:R-:W4:Y:S04]  /*16350*/  LDSM.16.M88.4 R76, [R0+UR17+0x3800] ;  /* 0x00380011004c783b */ /* 0x000f280008000200 */
[----:B------:R-:W4:Y:S04]  /*16360*/  LDSM.16.M88.4 R108, [R0+UR17+0x4000] ;  /* 0x00400011006c783b */ /* 0x000f280008000200 */
[----:B------:R-:W4:Y:S04]  /*16370*/  LDSM.16.M88.4 R48, [R0+UR17+0x5000] ;  /* 0x005000110030783b */ /* 0x000f280008000200 */
[----:B------:R-:W4:Y:S04]  /*16380*/  LDSM.16.M88.4 R80, [R0+UR17+0x5800] ;  /* 0x005800110050783b */ /* 0x000f280008000200 */
[----:B------:R-:W4:Y:S01]  /*16390*/  LDSM.16.M88.4 R20, [R0+UR17+0x6800] ;  /* 0x006800110014783b */ /* 0x000f220008000200 */
[----:B-1----:R-:W-:Y:S01]  /*163a0*/  IMAD.MOV.U32 R36, RZ, RZ, R5 ;  /* 0x000000ffff247224 */ /* 0x002fe200078e0005 */
[----:B------:R-:W-:Y:S01]  /*163b0*/  MOV R68, R6 ;  /* 0x0000000600447202 */ /* 0x000fe20000000f00 */
[----:B------:R-:W-:Y:S01]  /*163c0*/  IMAD.MOV.U32 R100, RZ, RZ, R7 ;  /* 0x000000ffff647224 */ /* 0x000fe200078e0007 */
[----:B------:R-:W1:Y:S01]  /*163d0*/  LDSM.16.M88.4 R40, [R0+UR17+0x1000] ;  /* 0x001000110028783b */ /* 0x000e620008000200 */
[----:B--2---:R-:W-:Y:S01]  /*163e0*/  IMAD.MOV.U32 R5, RZ, RZ, R8 ;  /* 0x000000ffff057224 */ /* 0x004fe200078e0008 */
[----:B------:R-:W-:Y:S01]  /*163f0*/  MOV R37, R9 ;  /* 0x0000000900257202 */ /* 0x000fe20000000f00 */
[----:B------:R-:W-:Y:S01]  /*16400*/  IMAD.MOV.U32 R101, RZ, RZ, R11 ;  /* 0x000000ffff657224 */ /* 0x000fe200078e000b */
[----:B------:R-:W2:Y:S01]  /*16410*/  LDSM.16.M88.4 R24, [R0+UR17+0x8800] ;  /* 0x008800110018783b */ /* 0x000ea20008000200 */
[----:B---3--:R-:W-:Y:S01]  /*16420*/  IMAD.MOV.U32 R7, RZ, RZ, R72 ;  /* 0x000000ffff077224 */ /* 0x008fe200078e0048 */
[----:B------:R-:W-:Y:S01]  /*16430*/  MOV R71, R74 ;  /* 0x0000004a00477202 */ /* 0x000fe20000000f00 */
[----:B------:R-:W-:Y:S01]  /*16440*/  IMAD.MOV.U32 R103, RZ, RZ, R75 ;  /* 0x000000ffff677224 */ /* 0x000fe200078e004b */
[----:B------:R-:W3:Y:S01]  /*16450*/  LDSM.16.M88.4 R52, [R0+UR17+0x7000] ;  /* 0x007000110034783b */ /* 0x000ee20008000200 */
[----:B----4-:R-:W-:-:S02]  /*16460*/  IMAD.MOV.U32 R8, RZ, RZ, R104 ;  /* 0x000000ffff087224 */ /* 0x010fc400078e0068 */
[----:B------:R-:W-:Y:S01]  /*16470*/  IMAD.MOV.U32 R72, RZ, RZ, R106 ;  /* 0x000000ffff487224 */ /* 0x000fe200078e006a */
[----:B------:R-:W4:Y:S01]  /*16480*/  LDSM.16.M88.4 R84, [R0+UR17+0x7800] ;  /* 0x007800110054783b */ /* 0x000f220008000200 */
[----:B------:R-:W-:Y:S01]  /*16490*/  MOV R9, R12 ;  /* 0x0000000c00097202 */ /* 0x000fe20000000f00 */
[----:B------:R-:W-:Y:S02]  /*164a0*/  IMAD.MOV.U32 R104, RZ, RZ, R107 ;  /* 0x000000ffff687224 */ /* 0x000fe400078e006b */
[----:B------:R-:W4:Y:S01]  /*164b0*/  LDSM.16.M88.4 R56, [R0+UR17+0x9000] ;  /* 0x009000110038783b */ /* 0x000f220008000200 */
[----:B------:R-:W-:Y:S01]  /*164c0*/  MOV R74, R46 ;  /* 0x0000002e004a7202 */ /* 0x000fe20000000f00 */
[----:B------:R-:W-:Y:S02]  /*164d0*/  IMAD.MOV.U32 R106, RZ, RZ, R47 ;  /* 0x000000ffff6a7224 */ /* 0x000fe400078e002f */
[----:B------:R-:W4:Y:S01]  /*164e0*/  LDSM.16.M88.4 R88, [R0+UR17+0xa000] ;  /* 0x00a000110058783b */ /* 0x000f220008000200 */
[----:B------:R-:W-:-:S02]  /*164f0*/  IMAD.MOV.U32 R11, RZ, RZ, R76 ;  /* 0x000000ffff0b7224 */ /* 0x000fc400078e004c */
[----:B------:R-:W-:Y:S01]  /*16500*/  IMAD.MOV.U32 R75, RZ, RZ, R78 ;  /* 0x000000ffff4b7224 */ /* 0x000fe200078e004e */
[----:B------:R-:W4:Y:S01]  /*16510*/  LDSM.16.M88.4 R16, [R0+UR17+0x4800] ;  /* 0x004800110010783b */ /* 0x000f220008000200 */
[----:B------:R-:W-:Y:S01]  /*16520*/  MOV R12, R108 ;  /* 0x0000006c000c7202 */ /* 0x000fe20000000f00 */
[----:B------:R-:W-:Y:S01]  /*16530*/  IMAD.MOV.U32 R107, RZ, RZ, R79 ;  /* 0x000000ffff6b7224 */ /* 0x000fe200078e004f */
[----:B------:R-:W-:Y:S01]  /*16540*/  MOV R108, R111 ;  /* 0x0000006f006c7202 */ /* 0x000fe20000000f00 */
[----:B------:R-:W4:Y:S01]  /*16550*/  LDSM.16.M88.4 R60, [R0+UR17+0xa800] ;  /* 0x00a80011003c783b */ /* 0x000f220008000200 */
[----:B------:R-:W-:Y:S01]  /*16560*/  MOV R46, R49 ;  /* 0x00000031002e7202 */ /* 0x000fe20000000f00 */
[----:B------:R-:W-:Y:S02]  /*16570*/  IMAD.MOV.U32 R76, RZ, RZ, R110 ;  /* 0x000000ffff4c7224 */ /* 0x000fe400078e006e */
[----:B------:R-:W4:Y:S01]  /*16580*/  LDSM.16.M88.4 R32, [R0+UR17+0xb000] ;  /* 0x00b000110020783b */ /* 0x000f220008000200 */
[----:B------:R-:W-:Y:S01]  /*16590*/  IMAD.MOV.U32 R47, RZ, RZ, R81 ;  /* 0x000000ffff2f7224 */ /* 0x000fe200078e0051 */
[----:B------:R-:W-:Y:S01]  /*165a0*/  MOV R111, R83 ;  /* 0x00000053006f7202 */ /* 0x000fe20000000f00 */
[----:B------:R-:W-:Y:S01]  /*165b0*/  IMAD.MOV.U32 R78, RZ, RZ, R50 ;  /* 0x000000ffff4e7224 */ /* 0x000fe200078e0032 */
[----:B------:R-:W4:Y:S01]  /*165c0*/  LDSM.16.M88.4 R96, [R0+UR17+0x6000] ;  /* 0x006000110060783b */ /* 0x000f220008000200 */
[----:B------:R-:W-:Y:S01]  /*165d0*/  MOV R49, R21 ;  /* 0x0000001500317202 */ /* 0x000fe20000000f00 */
[----:B------:R-:W-:-:S02]  /*165e0*/  IMAD.MOV.U32 R110, RZ, RZ, R51 ;  /* 0x000000ffff6e7224 */ /* 0x000fc400078e0033 */
[----:B------:R-:W4:Y:S01]  /*165f0*/  LDSM.16.M88.4 R64, [R0+UR17+0x9800] ;  /* 0x009800110040783b */ /* 0x000f220008000200 */
[----:B-1----:R-:W-:Y:S01]  /*16600*/  MOV R6, R40 ;  /* 0x0000002800067202 */ /* 0x002fe20000000f00 */
[----:B------:R-:W-:Y:S01]  /*16610*/  IMAD.MOV.U32 R79, RZ, RZ, R82 ;  /* 0x000000ffff4f7224 */ /* 0x000fe200078e0052 */
[----:B------:R-:W-:Y:S01]  /*16620*/  MOV R40, R105 ;  /* 0x0000006900287202 */ /* 0x000fe20000000f00 */
[----:B------:R-:W-:Y:S01]  /*16630*/  IMAD.MOV.U32 R81, RZ, RZ, R22 ;  /* 0x000000ffff517224 */ /* 0x000fe200078e0016 */
[----:B--2---:R-:W-:Y:S01]  /*16640*/  MOV R21, R24 ;  /* 0x0000001800157202 */ /* 0x004fe20000000f00 */
[----:B------:R-:W-:Y:S01]  /*16650*/  IMAD.MOV.U32 R38, RZ, RZ, R41 ;  /* 0x000000ffff267224 */ /* 0x000fe200078e0029 */
[----:B------:R-:W-:Y:S01]  /*16660*/  MOV R105, R15 ;  /* 0x0000000f00697202 */ /* 0x000fe20000000f00 */
[----:B------:R-:W-:Y:S01]  /*16670*/  IMAD.MOV.U32 R39, RZ, RZ, R73 ;  /* 0x000000ffff277224 */ /* 0x000fe200078e0049 */
[----:B---3--:R-:W-:Y:S01]  /*16680*/  MOV R82, R54 ;  /* 0x0000003600527202 */ /* 0x008fe20000000f00 */
[----:B------:R-:W-:Y:S01]  /*16690*/  IMAD.MOV.U32 R50, RZ, RZ, R53 ;  /* 0x000000ffff327224 */ /* 0x000fe200078e0035 */
[----:B------:R-:W1:Y:S01]  /*166a0*/  LDSM.16.M88.4 R28, [R0+UR17+0xb800] ;  /* 0x00b80011001c783b */ /* 0x000e620008000200 */
[----:B----4-:R-:W-:Y:S01]  /*166b0*/  IMAD.MOV.U32 R51, RZ, RZ, R85 ;  /* 0x000000ffff337224 */ /* 0x010fe200078e0055 */
        /* <DEDUP_REMOVED lines=14> */
[----:B------:R-:W2:Y:S01]  /*167a0*/  LDSM.16.M88.4 R92, [R0+UR17+0x8000] ;  /* 0x00800011005c783b */ /* 0x000ea20008000200 */
        /* <DEDUP_REMOVED lines=11> */
[----:B------:R-:W3:Y:S01]  /*16860*/  LDSM.16.M88.4 R60, [R0+UR17+0xc000] ;  /* 0x00c00011003c783b */ /* 0x000ee20008000200 */
[----:B------:R-:W-:Y:S01]  /*16870*/  IMAD.MOV.U32 R122, RZ, RZ, R35 ;  /* 0x000000ffff7a7224 */ /* 0x000fe200078e0023 */
[----:B------:R-:W-:Y:S01]  /*16880*/  MOV R23, R64 ;  /* 0x0000004000177202 */ /* 0x000fe20000000f00 */
[----:B------:R-:W-:Y:S01]  /*16890*/  IMAD.MOV.U32 R16, RZ, RZ, R96 ;  /* 0x000000ffff107224 */ /* 0x000fe200078e0060 */
[----:B------:R-:W-:Y:S01]  /*168a0*/  MOV R87, R66 ;  /* 0x0000004200577202 */ /* 0x000fe20000000f00 */
[----:B------:R-:W-:Y:S01]  /*168b0*/  IMAD.MOV.U32 R48, RZ, RZ, R97 ;  /* 0x000000ffff307224 */ /* 0x000fe200078e0061 */
[----:B------:R-:W4:Y:S01]  /*168c0*/  LDSM.16.M88.4 R32, [R0+UR17+0xc800] ;  /* 0x00c800110020783b */ /* 0x000f220008000200 */
        /* <DEDUP_REMOVED lines=16> */
[----:B------:R-:W-:-:S02]  /*169d0*/  IMAD.MOV.U32 R45, RZ, RZ, R17 ;  /* 0x000000ffff2d7224 */ /* 0x000fc400078e0011 */
[----:B------:R-:W-:Y:S01]  /*169e0*/  IMAD.MOV.U32 R117, RZ, RZ, R27 ;  /* 0x000000ffff757224 */ /* 0x000fe200078e001b */
[----:B------:R-:W4:Y:S01]  /*169f0*/  LDSM.16.M88.4 R156, [R0+UR17+0xf000] ;  /* 0x00f00011009c783b */ /* 0x000f220008000200 */
[----:B------:R-:W-:Y:S01]  /*16a00*/  IMAD.MOV.U32 R118, RZ, RZ, R59 ;  /* 0x000000ffff767224 */ /* 0x000fe200078e003b */
[----:B-1----:R-:W-:Y:S01]  /*16a10*/  MOV R27, R28 ;  /* 0x0000001c001b7202 */ /* 0x002fe20000000f00 */
[----:B------:R-:W-:Y:S01]  /*16a20*/  IMAD.MOV.U32 R109, RZ, RZ, R19 ;  /* 0x000000ffff6d7224 */ /* 0x000fe200078e0013 */
[----:B------:R-:W1:Y:S01]  /*16a30*/  LDSM.16.M88.4 R160, [R0+UR17+0xf800] ;  /* 0x00f8001100a0783b */ /* 0x000e620008000200 */
[----:B------:R-:W-:Y:S01]  /*16a40*/  IMAD.MOV.U32 R17, RZ, RZ, R20 ;  /* 0x000000ffff117224 */ /* 0x000fe200078e0014 */
[----:B------:R-:W-:Y:S01]  /*16a50*/  MOV R19, R84 ;  /* 0x0000005400137202 */ /* 0x000fe20000000f00 */
[----:B------:R-:W-:Y:S01]  /*16a60*/  IMAD.MOV.U32 R120, RZ, RZ, R91 ;  /* 0x000000ffff787224 */ /* 0x000fe200078e005b */
[----:B--2---:R-:W-:Y:S01]  /*16a70*/  MOV R20, R92 ;  /* 0x0000005c00147202 */ /* 0x004fe20000000f00 */
[----:B------:R-:W-:Y:S01]  /*16a80*/  IMAD.MOV.U32 R59, RZ, RZ, R29 ;  /* 0x000000ffff3b7224 */ /* 0x000fe200078e001d */
[----:B------:R-:W-:Y:S01]  /*16a90*/  MOV R91, R30 ;  /* 0x0000001e005b7202 */ /* 0x000fe20000000f00 */
[----:B------:R-:W-:Y:S01]  /*16aa0*/  IMAD.MOV.U32 R123, RZ, RZ, R31 ;  /* 0x000000ffff7b7224 */ /* 0x000fe200078e001f */
[----:B------:R-:W-:Y:S01]  /*16ab0*/  MOV R84, R94 ;  /* 0x0000005e00547202 */ /* 0x000fe20000000f00 */
[----:B------:R-:W-:Y:S01]  /*16ac0*/  IMAD.MOV.U32 R52, RZ, RZ, R93 ;  /* 0x000000ffff347224 */ /* 0x000fe200078e005d */
[----:B---3--:R-:W-:Y:S01]  /*16ad0*/  MOV R28, R60 ;  /* 0x0000003c001c7202 */ /* 0x008fe20000000f00 */
[----:B------:R-:W-:Y:S01]  /*16ae0*/  IMAD.MOV.U32 R116, RZ, RZ, R95 ;  /* 0x000000ffff747224 */ /* 0x000fe200078e005f */
[----:B------:R-:W-:Y:S01]  /*16af0*/  MOV R92, R62 ;  /* 0x0000003e005c7202 */ /* 0x000fe20000000f00 */
[----:B------:R-:W-:-:S02]  /*16b00*/  IMAD.MOV.U32 R60, RZ, RZ, R61 ;  /* 0x000000ffff3c7224 */ /* 0x000fc400078e003d */
[----:B------:R-:W-:Y:S01]  /*16b10*/  IMAD.MOV.U32 R124, RZ, RZ, R63 ;  /* 0x000000ffff7c7224 */ /* 0x000fe200078e003f */
[----:B----4-:R-:W-:Y:S01]  /*16b20*/  MOV R29, R32 ;  /* 0x00000020001d7202 */ /* 0x010fe20000000f00 */
        /* <DEDUP_REMOVED lines=23> */
[----:B-1----:R-:W-:Y:S01]  /*16ca0*/  MOV R35, R160 ;  /* 0x000000a000237202 */ /* 0x002fe20000000f00 */
[----:B------:R-:W-:Y:S01]  /*16cb0*/  IMAD.MOV.U32 R67, RZ, RZ, R161 ;  /* 0x000000ffff437224 */ /* 0x000fe200078e00a1 */
[----:B------:R-:W-:Y:S01]  /*16cc0*/  MOV R99, R162 ;  /* 0x000000a200637202 */ /* 0x000fe20000000f00 */
[----:B------:R-:W-:-:S04]  /*16cd0*/  IMAD.MOV.U32 R131, RZ, RZ, R163 ;  /* 0x000000ffff837224 */ /* 0x000fc800078e00a3 */
[----:B------:R1:W-:Y:S01]  /*16ce0*/  STTM.x128 tmem[UR12+0x100], R4 ;  /* 0x00010004000079ed */ /* 0x0003e200083c000c */
[----:B------:R-:W2:Y:S02]  /*16cf0*/  FENCE.VIEW.ASYNC.T ;  /* 0x00000000000073c6 */ /* 0x000ea40000000200 */
[----:B--2---:R-:W-:Y:S06]  /*16d00*/  BAR.SYNC.DEFER_BLOCKING 0x0 ;  /* 0x0000000000007b1d */ /* 0x004fec0000010000 */
[----:B------:R-:W-:Y:S05]  /*16d10*/  @P0 BRA `(.L_x_10) ;  /* 0x0000000400740947 */ /* 0x000fea0003800000 */
[----:B------:R-:W-:Y:S01]  /*16d20*/  ULEA UR34, UR7, UR10, 0xd ;  /* 0x0000000a07227291 */ /* 0x000fe2000f8e68ff */
[----:B-1----:R-:W-:Y:S01]  /*16d30*/  MOV.SPILL R4, UR9 ;  /* 0x0000000900047c02 */ /* 0x002fe20009000f00 */
[----:B------:R-:W-:Y:S01]  /*16d40*/  UMOV UR39, URZ ;  /* 0x000000ff00277c82 */ /* 0x000fe20008000000 */
[----:B------:R-:W-:Y:S01]  /*16d50*/  UIADD3 UR51, UPT, UPT, UR11, 0x108, URZ ;  /* 0x000001080b337890 */ /* 0x000fe2000fffe0ff */
[----:B------:R-:W-:Y:S01]  /*16d60*/  MOV.SPILL R5, UR8 ;  /* 0x0000000800057c02 */ /* 0x000fe20009000f00 */
[----:B------:R-:W-:Y:S01]  /*16d70*/  UIADD3 UR36, UPT, UPT, UR34, 0x60000, URZ ;  /* 0x0006000022247890 */ /* 0x000fe2000fffe0ff */
[----:B------:R-:W-:Y:S01]  /*16d80*/  UMOV UR60, 0x0 ;  /* 0x00000000003c7882 */ /* 0x000fe20000000000 */
[----:B------:R-:W-:Y:S02]  /*16d90*/  UMOV UR61, 0x8100910 ;  /* 0x08100910003d7882 */ /* 0x000fe40000000000 */
[----:B------:R-:W-:Y:S01]  /*16da0*/  USHF.R.U32.HI UR38, URZ, 0x4, UR36 ;  /* 0x00000004ff267899 */ /* 0x000fe20008011624 */
[----:B------:R-:W-:Y:S01]  /*16db0*/  UMOV UR58, 0x0 ;  /* 0x00000000003a7882 */ /* 0x000fe20000000000 */
[----:B------:R-:W-:-:S02]  /*16dc0*/  UMOV UR59, 0x8100910 ;  /* 0x08100910003b7882 */ /* 0x000fc40000000000 */
[----:B------:R-:W-:Y:S02]  /*16dd0*/  USGXT.U32 UR38, UR38, 0xe ;  /* 0x0000000e2626789a */ /* 0x000fe40008000000 */
[----:B------:R-:W-:Y:S02]  /*16de0*/  UIADD3 UR62, UPT, UPT, UR11, 0x110, URZ ;  /* 0x000001100b3e7890 */ /* 0x000fe4000fffe0ff */
[----:B------:R-:W-:Y:S02]  /*16df0*/  UIADD3 UR42, UP1, UPT, UR38, 0x2, URZ ;  /* 0x00000002262a7890 */ /* 0x000fe4000ff3e0ff */
[----:B------:R-:W-:Y:S02]  /*16e00*/  UIADD3 UR5, UPT, UPT, UR11, 0x118, URZ ;  /* 0x000001180b057890 */ /* 0x000fe4000fffe0ff */
[----:B------:R-:W-:Y:S02]  /*16e10*/  UIADD3.X UR43, UPT, UPT, UR39, 0x40004040, URZ, UP1, !UPT ;  /* 0x40004040272b7890 */ /* 0x000fe40008ffe4ff */
[----:B------:R-:W-:-:S02]  /*16e20*/  UIADD3 UR48, UP1, UPT, UR42, 0x2, URZ ;  /* 0x000000022a307890 */ /* 0x000fc4000ff3e0ff */
[----:B------:R-:W-:Y:S01]  /*16e30*/  UIADD3 UR50, UP2, UPT, UR42, 0x4, URZ ;  /* 0x000000042a327890 */ /* 0x000fe2000ff5e0ff */
[----:B------:R-:W-:Y:S01]  /*16e40*/  UMOV UR39, 0x40004040 ;  /* 0x4000404000277882 */ /* 0x000fe20000000000 */
[----:B------:R-:W-:Y:S01]  /*16e50*/  UIADD3.X UR49, UPT, UPT, UR43, URZ, URZ, UP1, !UPT ;  /* 0x000000ff2b317290 */ /* 0x000fe20008ffe4ff */
[----:B------:R-:W-:Y:S02]  /*16e60*/  UTCHMMA tmem[UR13], gdesc[UR38], tmem[UR11], tmem[UR60], idesc[UR61], UPT ;  /* 0x00ff3c260d0079ea */ /* 0x000fe4000b80000b */
[----:B------:R1:W-:Y:S01]  /*16e70*/  UTCHMMA tmem[UR51], gdesc[UR42], tmem[UR11], tmem[UR58], idesc[UR59], UPT ;  /* 0x00ff3a2a330079ea */ /* 0x0003e2000b80000b */
[----:B------:R-:W-:Y:S02]  /*16e80*/  UIADD3 UR18, UPT, UPT, UR11, 0x40, URZ ;  /* 0x000000400b127890 */ /* 0x000fe4000fffe0ff */
[----:B------:R-:W-:Y:S02]  /*16e90*/  UIADD3 UR19, UPT, UPT, UR11, 0x120, URZ ;  /* 0x000001200b137890 */ /* 0x000fe4000fffe0ff */
[----:B------:R-:W-:-:S02]  /*16ea0*/  UIADD3 UR20, UPT, UPT, UR11, 0x40, URZ ;  /* 0x000000400b147890 */ /* 0x000fc4000fffe0ff */
[----:B------:R-:W-:Y:S02]  /*16eb0*/  UIADD3 UR21, UPT, UPT, UR11, 0x128, URZ ;  /* 0x000001280b157890 */ /* 0x000fe4000fffe0ff */
[----:B------:R-:W-:Y:S02]  /*16ec0*/  UIADD3 UR22, UPT, UPT, UR11, 0x40, URZ ;  /* 0x000000400b167890 */ /* 0x000fe4000fffe0ff */
[----:B-1----:R-:W-:Y:S02]  /*16ed0*/  UIADD3.X UR51, UPT, UPT, UR43, URZ, URZ, UP2, !UPT ;  /* 0x000000ff2b337290 */ /* 0x002fe400097fe4ff */
[----:B------:R-:W-:Y:S02]  /*16ee0*/  UIADD3 UR23, UPT, UPT, UR11, 0x130, URZ ;  /* 0x000001300b177890 */ /* 0x000fe4000fffe0ff */
[----:B------:R-:W-:Y:S02]  /*16ef0*/  UIADD3 UR24, UPT, UPT, UR11, 0x40, URZ ;  /* 0x000000400b187890 */ /* 0x000fe4000fffe0ff */
[----:B------:R-:W-:-:S02]  /*16f00*/  UIADD3 UR25, UPT, UPT, UR11, 0x138, URZ ;  /* 0x000001380b197890 */ /* 0x000fc4000fffe0ff */
[----:B------:R-:W-:Y:S02]  /*16f10*/  UIADD3 UR64, UPT, UPT, UR11, 0x80, URZ ;  /* 0x000000800b407890 */ /* 0x000fe4000fffe0ff */
[----:B------:R-:W-:Y:S01]  /*16f20*/  UIADD3 UR65, UPT, UPT, UR11, 0x140, URZ ;  /* 0x000001400b417890 */ /* 0x000fe2000fffe0ff */
[----:B------:R-:W-:Y:S01]  /*16f30*/  UMOV UR54, 0x0 ;  /* 0x0000000000367882 */ /* 0x000fe20000000000 */
[----:B------:R-:W-:Y:S01]  /*16f40*/  UMOV UR55, 0x8100910 ;  /* 0x0810091000377882 */ /* 0x000fe20000000000 */
[----:B------:R-:W-:Y:S02]  /*16f50*/  UIADD3 UR66, UPT, UPT, UR11, 0x80, URZ ;  /* 0x000000800b427890 */ /* 0x000fe4000fffe0ff */
[----:B------:R-:W-:Y:S01]  /*16f60*/  UTCHMMA tmem[UR62], gdesc[UR48], tmem[UR11], tmem[UR54], idesc[UR55], UPT ;  /* 0x00ff36303e0079ea */ /* 0x000fe2000b80000b */
[----:B------:R-:W-:Y:S01]  /*16f70*/  UIADD3 UR67, UPT, UPT, UR11, 0x148, URZ ;  /* 0x000001480b437890 */ /* 0x000fe2000fffe0ff */
[----:B------:R-:W-:Y:S01]  /*16f80*/  UMOV UR56, 0x0 ;  /* 0x0000000000387882 */ /* 0x000fe20000000000 */
[----:B------:R-:W-:Y:S01]  /*16f90*/  UMOV UR57, 0x8100910 ;  /* 0x0810091000397882 */ /* 0x000fe20000000000 */
[----:B------:R-:W-:-:S02]  /*16fa0*/  UIADD3 UR68, UPT, UPT, UR11, 0x80, URZ ;  /* 0x000000800b447890 */ /* 0x000fc4000fffe0ff */
[----:B------:R-:W-:Y:S01]  /*16fb0*/  UTCHMMA tmem[UR5], gdesc[UR50], tmem[UR11], tmem[UR56], idesc[UR57], UPT ;  /* 0x00ff3832050079ea */ /* 0x000fe2000b80000b */
[----:B------:R-:W-:Y:S01]  /*16fc0*/  UIADD3 UR69, UPT, UPT, UR11, 0x150, URZ ;  /* 0x000001500b457890 */ /* 0x000fe2000fffe0ff */
[----:B------:R-:W-:Y:S01]  /*16fd0*/  UMOV UR8, 0x0 ;  /* 0x0000000000087882 */ /* 0x000fe20000000000 */
[----:B------:R-:W-:Y:S01]  /*16fe0*/  UMOV UR9, 0x8100910 ;  /* 0x0810091000097882 */ /* 0x000fe20000000000 */
[----:B------:R-:W-:Y:S01]  /*16ff0*/  UIADD3 UR70, UPT, UPT, UR11, 0x80, URZ ;  /* 0x000000800b467890 */ /* 0x000fe2000fffe0ff */
[----:B------:R1:W-:Y:S01]  /*17000*/  UTCHMMA tmem[UR19], gdesc[UR38], tmem[UR18], tmem[UR8], idesc[UR9], UPT ;  /* 0x00ff0826130079ea */ /* 0x0003e2000b800012 */
[----:B------:R-:W-:Y:S01]  /*17010*/  UIADD3 UR71, UPT, UPT, UR11, 0x158, URZ ;  /* 0x000001580b477890 */ /* 0x000fe2000fffe0ff */
[----:B------:R2:W-:Y:S01]  /*17020*/  UTCHMMA tmem[UR21], gdesc[UR42], tmem[UR20], tmem[UR56], idesc[UR57], UPT ;  /* 0x00ff382a150079ea */ /* 0x0005e2000b800014 */
[----:B------:R-:W-:Y:S02]  /*17030*/  UIADD3 UR72, UPT, UPT, UR11, 0xc0, URZ ;  /* 0x000000c00b487890 */ /* 0x000fe4000fffe0ff */
[----:B------:R-:W-:Y:S01]  /*17040*/  UIADD3 UR73, UPT, UPT, UR11, 0x160, URZ ;  /* 0x000001600b497890 */ /* 0x000fe2000fffe0ff */
[----:B------:R-:W-:Y:S01]  /*17050*/  UMOV UR28, 0x0 ;  /* 0x00000000001c7882 */ /* 0x000fe20000000000 */
[----:B------:R-:W-:Y:S01]  /*17060*/  UMOV UR29, 0x8100910 ;  /* 0x08100910001d7882 */ /* 0x000fe20000000000 */
[----:B------:R-:W-:Y:S01]  /*17070*/  UIADD3 UR74, UPT, UPT, UR11, 0xc0, URZ ;  /* 0x000000c00b4a7890 */ /* 0x000fe2000fffe0ff */
[----:B------:R2:W-:Y:S01]  /*17080*/  UTCHMMA tmem[UR23], gdesc[UR48], tmem[UR22], tmem[UR28], idesc[UR29], UPT ;  /* 0x00ff1c30170079ea */ /* 0x0005e2000b800016 */
[----:B------:R-:W-:Y:S01]  /*17090*/  UIADD3 UR75, UPT, UPT, UR11, 0x168, URZ ;  /* 0x000001680b4b7890 */ /* 0x000fe2000fffe0ff */
[----:B-1----:R-:W-:Y:S01]  /*170a0*/  R2UR.FILL UR9, R4 ;  /* 0x00000000040972ca */ /* 0x002fe200004e0000 */
[----:B------:R-:W-:Y:S01]  /*170b0*/  UMOV UR30, 0x0 ;  /* 0x00000000001e7882 */ /* 0x000fe20000000000 */
[----:B------:R-:W-:Y:S01]  /*170c0*/  UMOV UR31, 0x8100910 ;  /* 0x08100910001f7882 */ /* 0x000fe20000000000 */
[----:B------:R-:W-:Y:S01]  /*170d0*/  UIADD3 UR76, UPT, UPT, UR11, 0xc0, URZ ;  /* 0x000000c00b4c7890 */ /* 0x000fe2000fffe0ff */
[----:B------:R2:W-:Y:S01]  /*170e0*/  UTCHMMA tmem[UR25], gdesc[UR50], tmem[UR24], tmem[UR30], idesc[UR31], UPT ;  /* 0x00ff1e32190079ea */ /* 0x0005e2000b800018 */
[----:B------:R-:W-:Y:S01]  /*170f0*/  UIADD3 UR77, UPT, UPT, UR11, 0x170, URZ ;  /* 0x000001700b4d7890 */ /* 0x000fe2000fffe0ff */
[----:B------:R-:W-:Y:S01]  /*17100*/  R2UR.FILL UR8, R5 ;  /* 0x00000000050872ca */ /* 0x000fe200004e0000 */
[----:B------:R-:W-:Y:S01]  /*17110*/  UMOV UR32, 0x0 ;  /* 0x0000000000207882 */ /* 0x000fe20000000000 */
[----:B------:R-:W-:Y:S01]  /*17120*/  UMOV UR33, 0x8100910 ;  /* 0x0810091000217882 */ /* 0x000fe20000000000 */
[----:B------:R-:W-:Y:S01]  /*17130*/  UIADD3 UR58, UPT, UPT, UR11, 0xc0, URZ ;  /* 0x000000c00b3a7890 */ /* 0x000fe2000fffe0ff */
[----:B------:R2:W-:Y:S01]  /*17140*/  UTCHMMA tmem[UR65], gdesc[UR38], tmem[UR64], tmem[UR32], idesc[UR33], UPT ;  /* 0x00ff2026410079ea */ /* 0x0005e2000b800040 */
        /* <DEDUP_REMOVED lines=16> */
[----:B------:R-:W-:Y:S01]  /*17250*/  UMOV UR5, URZ ;  /* 0x000000ff00057c82 */ /* 0x000fe20008000000 */
[----:B------:R2:W-:Y:S01]  /*17260*/  UTCHMMA tmem[UR73], gdesc[UR38], tmem[UR72], tmem[UR44], idesc[UR45], UPT ;  /* 0x00ff2c26490079ea */ /* 0x0005e2000b800048 */
[----:B------:R-:W-:Y:S01]  /*17270*/  UMOV UR62, 0x0 ;  /* 0x00000000003e7882 */ /* 0x000fe20000000000 */
[----:B------:R-:W-:Y:S01]  /*17280*/  UMOV UR63, 0x8100910 ;  /* 0x08100910003f7882 */ /* 0x000fe20000000000 */
[----:B------:R2:W-:Y:S01]  /*17290*/  UTCHMMA tmem[UR75], gdesc[UR42], tmem[UR74], tmem[UR46], idesc[UR47], UPT ;  /* 0x00ff2e2a4b0079ea */ /* 0x0005e2000b80004a */
[----:B------:R-:W-:Y:S01]  /*172a0*/  UMOV UR60, UR4 ;  /* 0x00000004003c7c82 */ /* 0x000fe20008000000 */
[----:B------:R2:W-:Y:S01]  /*172b0*/  UTCHMMA tmem[UR77], gdesc[UR48], tmem[UR76], tmem[UR52], idesc[UR53], UPT ;  /* 0x00ff34304d0079ea */ /* 0x0005e2000b80004c */
[----:B------:R2:W-:Y:S01]  /*172c0*/  UTCHMMA tmem[UR54], gdesc[UR50], tmem[UR58], tmem[UR62], idesc[UR63], UPT ;  /* 0x00ff3e32360079ea */ /* 0x0005e2000b80003a */
[----:B------:R2:W-:Y:S01]  /*172d0*/  UTCBAR [UR60], URZ ;  /* 0x000000ff3c0073e9 */ /* 0x0005e200080000ff */
[----:B------:R-:W-:Y:S01]  /*172e0*/  NOP ;  /* 0x0000000000007918 */ /* 0x000fe20000000000 */
.L_x_10:
[----:B-1----:R-:W3:Y:S04]  /*172f0*/  LDL R4, [R1+0x50c] ;  /* 0x00050c0001047983 */ /* 0x002ee80000100800 */
[----:B------:R-:W4:Y:S04]  /*17300*/  LDL R12, [R1+0x508] ;  /* 0x00050800010c7983 */ /* 0x000f280000100800 */
[----:B------:R-:W5:Y:S04]  /*17310*/  LDL R11, [R1+0x2e0] ;  /* 0x0002e000010b7983 */ /* 0x000f680000100800 */
[----:B--2---:R-:W2:Y:S04]  /*17320*/  LDL R10, [R1+0x504] ;  /* 0x00050400010a7983 */ /* 0x004ea80000100800 */
[----:B------:R-:W2:Y:S04]  /*17330*/  LDL R9, [R1+0x2e4] ;  /* 0x0002e40001097983 */ /* 0x000ea80000100800 */
[----:B------:R-:W2:Y:S04]  /*17340*/  LDL R8, [R1+0x500] ;  /* 0x0005000001087983 */ /* 0x000ea80000100800 */
[----:B------:R-:W2:Y:S01]  /*17350*/  LDL R5, [R1+0x2e8] ;  /* 0x0002e80001057983 */ /* 0x000ea20000100800 */
[----:B------:R-:W-:Y:S01]  /*17360*/  R2UR UR18, R170 ;  /* 0x00000000aa1272ca */ /* 0x000fe200000e0000 */
[----:B------:R-:W-:-:S02]  /*17370*/  UISETP.GT.AND UP1, UPT, UR16, URZ, UPT ;  /* 0x000000ff1000728c */ /* 0x000fc4000bf24270 */
[----:B------:R-:W-:Y:S01]  /*17380*/  UISETP.GT.AND UP2, UPT, UR16, 0x1, UPT ;  /* 0x000000011000788c */ /* 0x000fe2000bf44270 */
[----:B------:R-:W2:Y:S01]  /*17390*/  LDL R19, [R1+0x8] ;  /* 0x0000080001137983 */ /* 0x000ea20000100800 */
[----:B------:R-:W-:-:S03]  /*173a0*/  USEL UR5, URZ, 0x4, !UP1 ;  /* 0x00000004ff057887 */ /* 0x000fc6000c800000 */
[----:B------:R-:W2:Y:S04]  /*173b0*/  LDL R18, [R1+0xc] ;  /* 0x00000c0001127983 */ /* 0x000ea80000100800 */
[----:B------:R-:W2:Y:S01]  /*173c0*/  LDL R15, [R1+0x10] ;  /* 0x00001000010f7983 */ /* 0x000ea20000100800 */
[----:B------:R-:W-:-:S03]  /*173d0*/  UISETP.GE.AND UP1, UPT, UR9, UR18, UPT ;  /* 0x000000120900728c */ /* 0x000fc6000bf26270 */
[----:B------:R-:W2:Y:S01]  /*173e0*/  LDL R14, [R1+0x1c] ;  /* 0x00001c00010e7983 */ /* 0x000ea20000100800 */
[----:B------:R-:W-:-:S03]  /*173f0*/  USEL UR5, UR5, URZ, !UP1 ;  /* 0x000000ff05057287 */ /* 0x000fc6000c800000 */
[----:B------:R-:W2:Y:S03]  /*17400*/  LDL R17, [R1+0x28] ;  /* 0x0000280001117983 */ /* 0x000ea60000100800 */
[----:B------:R-:W-:Y:S01]  /*17410*/  ISETP.NE.U32.AND P3, PT, RZ, UR5, PT ;  /* 0x00000005ff007c0c */ /* 0x000fe2000bf65070 */
[----:B------:R-:W-:Y:S01]  /*17420*/  USEL UR5, URZ, 0x4, !UP2 ;  /* 0x00000004ff057887 */ /* 0x000fe2000d000000 */
[----:B------:R-:W2:Y:S03]  /*17430*/  LDL R16, [R1+0x2c] ;  /* 0x00002c0001107983 */ /* 0x000ea60000100800 */
[----:B------:R-:W-:Y:S01]  /*17440*/  USEL UR5, UR5, URZ, !UP1 ;  /* 0x000000ff05057287 */ /* 0x000fe2000c800000 */
[----:B------:R-:W2:Y:S01]  /*17450*/  LDL R13, [R1+0x30] ;  /* 0x00003000010d7983 */ /* 0x000ea20000100800 */
[----:B------:R-:W-:-:S03]  /*17460*/  UISETP.GT.AND UP2, UPT, UR16, 0x2, UPT ;  /* 0x000000021000788c */ /* 0x000fc6000bf44270 */
[----:B------:R-:W2:Y:S01]  /*17470*/  LDL R20, [R1+0x1c4] ;  /* 0x0001c40001147983 */ /* 0x000ea20000100800 */
[----:B------:R-:W-:Y:S01]  /*17480*/  BAR.SYNC.DEFER_BLOCKING 0x0 ;  /* 0x0000000000007b1d */ /* 0x000fe20000010000 */
[----:B------:R-:W-:-:S05]  /*17490*/  UIADD3 UR15, UPT, UPT, UR15, 0x1, URZ ;  /* 0x000000010f0f7890 */ /* 0x000fca000fffe0ff */
[----:B------:R-:W2:Y:S04]  /*174a0*/  LDL R25, [R1+0x2cc] ;  /* 0x0002cc0001197983 */ /* 0x000ea80000100800 */
[----:B------:R-:W2:Y:S04]  /*174b0*/  LDL R23, [R1+0x274] ;  /* 0x0002740001177983 */ /* 0x000ea80000100800 */
[----:B------:R-:W2:Y:S04]  /*174c0*/  LDL R22, [R1+0x278] ;  /* 0x0002780001167983 */ /* 0x000ea80000100800 */
[----:B------:R-:W2:Y:S01]  /*174d0*/  LDL R21, [R1+0x284] ;  /* 0x0002840001157983 */ /* 0x000ea20000100800 */
[----:B---3--:R-:W-:Y:S01]  /*174e0*/  IADD3 R6, P4, PT, R136, R4, RZ ;  /* 0x0000000488067210 */ /* 0x008fe20007f9e0ff */
[----:B------:R-:W-:-:S03]  /*174f0*/  VIADD R4, R2, UR17 ;  /* 0x0000001102047c36 */ /* 0x000fc60008000000 */
[----:B------:R-:W-:-:S05]  /*17500*/  IADD3.X R7, PT, PT, R135, R137, RZ, P4, !PT ;  /* 0x0000008987077210 */ /* 0x000fca00027fe4ff */
[----:B------:R-:W-:Y:S01]  /*17510*/  @!PT LDS RZ, [RZ] ;  /* 0x00000000fffff984 */ /* 0x000fe20000000800 */
[----:B------:R-:W-:Y:S01]  /*17520*/  @!PT LDS RZ, [RZ] ;  /* 0x00000000fffff984 */ /* 0x000fe20000000800 */
[----:B------:R-:W-:Y:S01]  /*17530*/  @!PT LDS RZ, [RZ] ;  /* 0x00000000fffff984 */ /* 0x000fe20000000800 */
[----:B------:R4:W-:Y:S02]  /*17540*/  LDGSTS.E [R4], desc[UR26][R6.64], P3 ;  /* 0x0000000006047fae */ /* 0x0009e400099a101a */
[C---:B----4-:R-:W-:Y:S02]  /*17550*/  IADD3 R6, P4, PT, R136.reuse, R12, RZ ;  /* 0x0000000c88067210 */ /* 0x050fe40007f9e0ff */
[----:B------:R-:W3:Y:S02]  /*17560*/  LDL R12, [R1] ;  /* 0x00000000010c7983 */ /* 0x000ee40000100800 */
[----:B-----5:R-:W-:Y:S02]  /*17570*/  IADD3.X R7, PT, PT, R135, R11, RZ, P4, !PT ;  /* 0x0000000b87077210 */ /* 0x020fe400027fe4ff */
[----:B------:R-:W4:Y:S04]  /*17580*/  LDL R11, [R1+0x20] ;  /* 0x00002000010b7983 */ /* 0x000f280000100800 */
[----:B------:R2:W-:Y:S02]  /*17590*/  LDGSTS.E [R4+0x200], desc[UR26][R6.64], P3 ;  /* 0x0020000006047fae */ /* 0x0005e400099a101a */
[----:B--2---:R-:W-:-:S02]  /*175a0*/  IADD3 R6, P4, PT, R136, R10, RZ ;  /* 0x0000000a88067210 */ /* 0x004fc40007f9e0ff */
[----:B------:R-:W2:Y:S03]  /*175b0*/  LDL R10, [R1+0x4] ;  /* 0x00000400010a7983 */ /* 0x000ea60000100800 */
[----:B------:R-:W-:Y:S02]  /*175c0*/  IMAD.X R7, R135, 0x1, R9, P4 ;  /* 0x0000000187077824 */ /* 0x000fe400020e0609 */
[----:B------:R-:W5:Y:S04]  /*175d0*/  LDL R9, [R1+0x24] ;  /* 0x0000240001097983 */ /* 0x000f680000100800 */
[----:B------:R1:W-:Y:S02]  /*175e0*/  LDGSTS.E [R4+0x400], desc[UR26][R6.64], P3 ;  /* 0x0040000006047fae */ /* 0x0003e400099a101a */
[----:B-1----:R-:W-:-:S02]  /*175f0*/  IADD3 R6, P4, PT, R136, R8, RZ ;  /* 0x0000000888067210 */ /* 0x002fc40007f9e0ff */
[----:B------:R-:W2:Y:S02]  /*17600*/  LDL R8, [R1+0x14] ;  /* 0x0000140001087983 */ /* 0x000ea40000100800 */
[----:B------:R-:W-:Y:S02]  /*17610*/  IADD3.X R7, PT, PT, R135, R5, RZ, P4, !PT ;  /* 0x0000000587077210 */ /* 0x000fe400027fe4ff */
[----:B------:R-:W2:Y:S04]  /*17620*/  LDL R5, [R1+0x18] ;  /* 0x0000180001057983 */ /* 0x000ea80000100800 */
[----:B------:R1:W-:Y:S01]  /*17630*/  LDGSTS.E [R4+0x600], desc[UR26][R6.64], P3 ;  /* 0x0060000006047fae */ /* 0x0003e200099a101a */
[----:B------:R-:W-:Y:S02]  /*17640*/  ISETP.NE.U32.AND P3, PT, RZ, UR5, PT ;  /* 0x00000005ff007c0c */ /* 0x000fe4000bf65070 */
[----:B-1----:R-:W-:-:S05]  /*17650*/  IADD3 R6, P4, PT, R136, R169, RZ ;  /* 0x000000a988067210 */ /* 0x002fca0007f9e0ff */
[----:B------:R-:W-:-:S06]  /*17660*/  IMAD.X R7, R135, 0x1, R168, P4 ;  /* 0x0000000187077824 */ /* 0x000fcc00020e06a8 */
[----:B------:R1:W-:Y:S02]  /*17670*/  LDGSTS.E [R4+0x800], desc[UR26][R6.64], P3 ;  /* 0x0080000006047fae */ /* 0x0003e400099a101a */
[----:B-1----:R-:W-:-:S04]  /*17680*/  IADD3 R6, P4, PT, R136, R167, RZ ;  /* 0x000000a788067210 */ /* 0x002fc80007f9e0ff */
[----:B------:R-:W-:-:S05]  /*17690*/  IADD3.X R7, PT, PT, R135, R166, RZ, P4, !PT ;  /* 0x000000a687077210 */ /* 0x000fca00027fe4ff */
[----:B------:R1:W-:Y:S01]  /*176a0*/  LDGSTS.E [R4+0xa00], desc[UR26][R6.64], P3 ;  /* 0x00a0000006047fae */ /* 0x0003e200099a101a */
[----:B------:R-:W-:Y:S01]  /*176b0*/  USEL UR5, URZ, 0x4, !UP2 ;  /* 0x00000004ff057887 */ /* 0x000fe2000d000000 */
[----:B-1----:R-:W-:-:S05]  /*176c0*/  IADD3 R6, P4, PT, R136, R165, RZ ;  /* 0x000000a588067210 */ /* 0x002fca0007f9e0ff */
[----:B------:R-:W-:-:S05]  /*176d0*/  IMAD.X R7, R135, 0x1, R164, P4 ;  /* 0x0000000187077824 */ /* 0x000fca00020e06a4 */
[----:B------:R1:W-:Y:S01]  /*176e0*/  LDGSTS.E [R4+0xc00], desc[UR26][R6.64], P3 ;  /* 0x00c0000006047fae */ /* 0x0003e200099a101a */
[----:B------:R-:W-:Y:S01]  /*176f0*/  USEL UR5, UR5, URZ, !UP1 ;  /* 0x000000ff05057287 */ /* 0x000fe2000c800000 */
[----:B-1----:R-:W-:-:S04]  /*17700*/  IADD3 R6, P4, PT, R136, R151, RZ ;  /* 0x0000009788067210 */ /* 0x002fc80007f9e0ff */
[----:B------:R-:W-:-:S05]  /*17710*/  IADD3.X R7, PT, PT, R135, R150, RZ, P4, !PT ;  /* 0x0000009687077210 */ /* 0x000fca00027fe4ff */
        /* <DEDUP_REMOVED lines=8> */
[----:B------:R-:W-:Y:S01]  /*177a0*/  UISETP.GT.AND UP2, UPT, UR16, 0x3, UPT ;  /* 0x000000031000788c */ /* 0x000fe2000bf44270 */
[----:B-1----:R-:W-:-:S05]  /*177b0*/  IADD3 R6, P4, PT, R136, R145, RZ ;  /* 0x0000009188067210 */ /* 0x002fca0007f9e0ff */
[----:B------:R-:W-:Y:S01]  /*177c0*/  IMAD.X R7, R135, 0x1, R144, P4 ;  /* 0x0000000187077824 */ /* 0x000fe200020e0690 */
[----:B------:R-:W-:-:S04]  /*177d0*/  USEL UR5, URZ, 0x4, !UP2 ;  /* 0x00000004ff057887 */ /* 0x000fc8000d000000 */
        /* <DEDUP_REMOVED lines=167> */
[C---:B---3--:R-:W-:Y:S02]  /*18250*/  IMAD.X R7, R135.reuse, 0x1, R12, P4 ;  /* 0x0000000187077824 */ /* 0x048fe400020e060c */
[----:B------:R-:W3:Y:S04]  /*18260*/  LDL R12, [R1+0x34] ;  /* 0x00003400010c7983 */ /* 0x000ee80000100800 */
[----:B------:R2:W-:Y:S02]  /*18270*/  LDGSTS.E [R4+0x6800], desc[UR26][R6.64], P3 ;  /* 0x0680000006047fae */ /* 0x0005e400099a101a */
[C---:B--2---:R-:W-:Y:S02]  /*18280*/  IADD3 R6, P4, PT, R136.reuse, R10, RZ ;  /* 0x0000000a88067210 */ /* 0x044fe40007f9e0ff */
[----:B------:R-:W2:Y:S02]  /*18290*/  LDL R10, [R1+0x38] ;  /* 0x00003800010a7983 */ /* 0x000ea40000100800 */
[C---:B------:R-:W-:Y:S01]  /*182a0*/  IADD3.X R7, PT, PT, R135.reuse, R19, RZ, P4, !PT ;  /* 0x0000001387077210 */ /* 0x040fe200027fe4ff */
[----:B------:R-:W-:Y:S01]  /*182b0*/  UISETP.GT.AND UP2, UPT, UR16, 0xe, UPT ;  /* 0x0000000e1000788c */ /* 0x000fe2000bf44270 */
[----:B------:R-:W2:Y:S04]  /*182c0*/  LDL R19, [R1+0x48] ;  /* 0x0000480001137983 */ /* 0x000ea80000100800 */
[----:B------:R1:W-:Y:S02]  /*182d0*/  LDGSTS.E [R4+0x6a00], desc[UR26][R6.64], P3 ;  /* 0x06a0000006047fae */ /* 0x0003e400099a101a */
[----:B-1----:R-:W-:Y:S01]  /*182e0*/  IADD3 R6, P4, PT, R136, R18, RZ ;  /* 0x0000001288067210 */ /* 0x002fe20007f9e0ff */
[----:B------:R-:W-:Y:S01]  /*182f0*/  USEL UR5, URZ, 0x4, !UP2 ;  /* 0x00000004ff057887 */ /* 0x000fe2000d000000 */
[----:B------:R-:W2:Y:S03]  /*18300*/  LDL R18, [R1+0x4c] ;  /* 0x00004c0001127983 */ /* 0x000ea60000100800 */
[----:B------:R-:W-:-:S02]  /*18310*/  IMAD.X R7, R135, 0x1, R15, P4 ;  /* 0x0000000187077824 */ /* 0x000fc400020e060f */
[----:B------:R-:W2:Y:S04]  /*18320*/  LDL R15, [R1+0x3c] ;  /* 0x00003c00010f7983 */ /* 0x000ea80000100800 */
[----:B------:R1:W-:Y:S02]  /*18330*/  LDGSTS.E [R4+0x6c00], desc[UR26][R6.64], P3 ;  /* 0x06c0000006047fae */ /* 0x0003e400099a101a */
[----:B-1----:R-:W-:Y:S02]  /*18340*/  IADD3 R6, P4, PT, R136, R8, RZ ;  /* 0x0000000888067210 */ /* 0x002fe40007f9e0ff */
[----:B------:R-:W2:Y:S02]  /*18350*/  LDL R8, [R1+0x40] ;  /* 0x0000400001087983 */ /* 0x000ea40000100800 */
[----:B------:R-:W-:-:S02]  /*18360*/  IADD3.X R7, PT, PT, R135, R5, RZ, P4, !PT ;  /* 0x0000000587077210 */ /* 0x000fc400027fe4ff */
[----:B------:R-:W2:Y:S01]  /*18370*/  LDL R5, [R1+0x44] ;  /* 0x0000440001057983 */ /* 0x000ea20000100800 */
[----:B------:R-:W-:-:S03]  /*18380*/  USEL UR5, UR5, URZ, !UP1 ;  /* 0x000000ff05057287 */ /* 0x000fc6000c800000 */
[----:B------:R1:W-:Y:S03]  /*18390*/  LDGSTS.E [R4+0x6e00], desc[UR26][R6.64], P3 ;  /* 0x06e0000006047fae */ /* 0x0003e600099a101a */
[----:B------:R-:W-:Y:S02]  /*183a0*/  ISETP.NE.U32.AND P3, PT, RZ, UR5, PT ;  /* 0x00000005ff007c0c */ /* 0x000fe4000bf65070 */
[----:B-1----:R-:W-:Y:S02]  /*183b0*/  IADD3 R6, P4, PT, R136, R14, RZ ;  /* 0x0000000e88067210 */ /* 0x002fe40007f9e0ff */
[----:B------:R-:W2:Y:S03]  /*183c0*/  LDL R14, [R1+0x50] ;  /* 0x00005000010e7983 */ /* 0x000ea60000100800 */
[----:B----4-:R-:W-:-:S02]  /*183d0*/  IMAD.X R7, R135, 0x1, R11, P4 ;  /* 0x0000000187077824 */ /* 0x010fc400020e060b */
[----:B------:R-:W4:Y:S04]  /*183e0*/  LDL R11, [R1+0x54] ;  /* 0x00005400010b7983 */ /* 0x000f280000100800 */
[----:B------:R5:W-:Y:S02]  /*183f0*/  LDGSTS.E [R4+0x7000], desc[UR26][R6.64], P3 ;  /* 0x0700000006047fae */ /* 0x000be400099a101a */
[C---:B-----5:R-:W-:Y:S02]  /*18400*/  IADD3 R6, P4, PT, R136.reuse, R9, RZ ;  /* 0x0000000988067210 */ /* 0x060fe40007f9e0ff */
[----:B------:R-:W5:Y:S02]  /*18410*/  LDL R9, [R1+0x58] ;  /* 0x0000580001097983 */ /* 0x000f640000100800 */
[C---:B------:R-:W-:Y:S01]  /*18420*/  IADD3.X R7, PT, PT, R135.reuse, R17, RZ, P4, !PT ;  /* 0x0000001187077210 */ /* 0x040fe200027fe4ff */
[----:B------:R-:W-:Y:S01]  /*18430*/  UISETP.GT.AND UP2, UPT, UR16, 0xf, UPT ;  /* 0x0000000f1000788c */ /* 0x000fe2000bf44270 */
[----:B------:R-:W4:Y:S04]  /*18440*/  LDL R17, [R1+0x68] ;  /* 0x0000680001117983 */ /* 0x000f280000100800 */
[----:B------:R1:W-:Y:S02]  /*18450*/  LDGSTS.E [R4+0x7200], desc[UR26][R6.64], P3 ;  /* 0x0720000006047fae */ /* 0x0003e400099a101a */
[----:B-1----:R-:W-:Y:S01]  /*18460*/  IADD3 R6, P4, PT, R136, R16, RZ ;  /* 0x0000001088067210 */ /* 0x002fe20007f9e0ff */
[----:B------:R-:W-:Y:S01]  /*18470*/  USEL UR5, URZ, 0x4, !UP2 ;  /* 0x00000004ff057887 */ /* 0x000fe2000d000000 */
[----:B------:R-:W5:Y:S03]  /*18480*/  LDL R16, [R1+0x6c] ;  /* 0x00006c0001107983 */ /* 0x000f660000100800 */
[----:B------:R-:W-:-:S02]  /*18490*/  IMAD.X R7, R135, 0x1, R13, P4 ;  /* 0x0000000187077824 */ /* 0x000fc400020e060d */
[----:B------:R-:W5:Y:S04]  /*184a0*/  LDL R13, [R1+0x5c] ;  /* 0x00005c00010d7983 */ /* 0x000f680000100800 */
[----:B------:R3:W-:Y:S01]  /*184b0*/  LDGSTS.E [R4+0x7400], desc[UR26][R6.64], P3 ;  /* 0x0740000006047fae */ /* 0x0007e200099a101a */
[----:B------:R-:W-:Y:S01]  /*184c0*/  USEL UR5, UR5, URZ, !UP1 ;  /* 0x000000ff05057287 */ /* 0x000fe2000c800000 */
[----:B---3--:R-:W-:Y:S02]  /*184d0*/  IADD3 R6, P4, PT, R136, R12, RZ ;  /* 0x0000000c88067210 */ /* 0x008fe40007f9e0ff */
[----:B------:R-:W3:Y:S02]  /*184e0*/  LDL R12, [R1+0x60] ;  /* 0x00006000010c7983 */ /* 0x000ee40000100800 */
[----:B--2---:R-:W-:-:S02]  /*184f0*/  IADD3.X R7, PT, PT, R135, R10, RZ, P4, !PT ;  /* 0x0000000a87077210 */ /* 0x004fc400027fe4ff */
[----:B------:R-:W2:Y:S04]  /*18500*/  LDL R10, [R1+0x64] ;  /* 0x00006400010a7983 */ /* 0x000ea80000100800 */
[----:B------:R1:W-:Y:S01]  /*18510*/  LDGSTS.E [R4+0x7600], desc[UR26][R6.64], P3 ;  /* 0x0760000006047fae */ /* 0x0003e200099a101a */
[----:B------:R-:W-:Y:S02]  /*18520*/  ISETP.NE.U32.AND P3, PT, RZ, UR5, PT ;  /* 0x00000005ff007c0c */ /* 0x000fe4000bf65070 */
[----:B-1----:R-:W-:Y:S02]  /*18530*/  IADD3 R6, P4, PT, R136, R15, RZ ;  /* 0x0000000f88067210 */ /* 0x002fe40007f9e0ff */
[----:B------:R-:W2:Y:S03]  /*18540*/  LDL R15, [R1+0x70] ;  /* 0x00007000010f7983 */ /* 0x000ea60000100800 */
[----:B------:R-:W-:-:S02]  /*18550*/  IMAD.X R7, R135, 0x1, R8, P4 ;  /* 0x0000000187077824 */ /* 0x000fc400020e0608 */
[----:B------:R-:W2:Y:S04]  /*18560*/  LDL R8, [R1+0x74] ;  /* 0x0000740001087983 */ /* 0x000ea80000100800 */
[----:B------:R1:W-:Y:S02]  /*18570*/  LDGSTS.E [R4+0x7800], desc[UR26][R6.64], P3 ;  /* 0x0780000006047fae */ /* 0x0003e400099a101a */
[C---:B-1----:R-:W-:Y:S02]  /*18580*/  IADD3 R6, P4, PT, R136.reuse, R5, RZ ;  /* 0x0000000588067210 */ /* 0x042fe40007f9e0ff */
        /* <DEDUP_REMOVED lines=11> */
[----:B----4-:R-:W-:Y:S02]  /*18640*/  IADD3 R6, P4, PT, R136, R11, RZ ;  /* 0x0000000b88067210 */ /* 0x010fe40007f9e0ff */
[----:B------:R-:W4:Y:S02]  /*18650*/  LDL R11, [R1+0x80] ;  /* 0x00008000010b7983 */ /* 0x000f240000100800 */
[----:B-----5:R-:W-:-:S02]  /*18660*/  IADD3.X R7, PT, PT, R135, R9, RZ, P4, !PT ;  /* 0x0000000987077210 */ /* 0x020fc400027fe4ff */
[----:B------:R-:W5:Y:S01]  /*18670*/  LDL R9, [R1+0x84] ;  /* 0x0000840001097983 */ /* 0x000f620000100800 */
[----:B------:R-:W-:-:S03]  /*18680*/  USEL UR5, UR5, URZ, !UP1 ;  /* 0x000000ff05057287 */ /* 0x000fc6000c800000 */
[----:B------:R1:W-:Y:S03]  /*18690*/  LDGSTS.E [R4+0x7e00], desc[UR26][R6.64], P3 ;  /* 0x07e0000006047fae */ /* 0x0003e600099a101a */
[----:B------:R-:W-:Y:S02]  /*186a0*/  ISETP.NE.U32.AND P3, PT, RZ, UR5, PT ;  /* 0x00000005ff007c0c */ /* 0x000fe4000bf65070 */
[----:B-1----:R-:W-:Y:S02]  /*186b0*/  IADD3 R6, P4, PT, R136, R13, RZ ;  /* 0x0000000d88067210 */ /* 0x002fe40007f9e0ff */
[----:B------:R-:W5:Y:S01]  /*186c0*/  LDL R13, [R1+0x90] ;  /* 0x00009000010d7983 */ /* 0x000f620000100800 */
[----:B------:R-:W-:-:S04]  /*186d0*/  UISETP.GT.AND UP2, UPT, UR16, 0x11, UPT ;  /* 0x000000111000788c */ /* 0x000fc8000bf44270 */
[----:B------:R-:W-:-:S04]  /*186e0*/  USEL UR5, URZ, 0x4, !UP2 ;  /* 0x00000004ff057887 */ /* 0x000fc8000d000000 */
[----:B------:R-:W-:Y:S01]  /*186f0*/  USEL UR5, UR5, URZ, !UP1 ;  /* 0x000000ff05057287 */ /* 0x000fe2000c800000 */
[C---:B---3--:R-:W-:Y:S02]  /*18700*/  IMAD.X R7, R135.reuse, 0x1, R12, P4 ;  /* 0x0000000187077824 */ /* 0x048fe400020e060c */
[----:B------:R-:W3:Y:S04]  /*18710*/  LDL R12, [R1+0x94] ;  /* 0x00009400010c7983 */ /* 0x000ee80000100800 */
[----:B------:R2:W-:Y:S02]  /*18720*/  LDGSTS.E [R4+0x8000], desc[UR26][R6.64], P3 ;  /* 0x0800000006047fae */ /* 0x0005e400099a101a */
[----:B--2---:R-:W-:Y:S02]  /*18730*/  IADD3 R6, P4, PT, R136, R10, RZ ;  /* 0x0000000a88067210 */ /* 0x004fe40007f9e0ff */
[----:B------:R-:W2:Y:S02]  /*18740*/  LDL R10, [R1+0x98] ;  /* 0x00009800010a7983 */ /* 0x000ea40000100800 */
[----:B------:R-:W-:-:S02]  /*18750*/  IADD3.X R7, PT, PT, R135, R17, RZ, P4, !PT ;  /* 0x0000001187077210 */ /* 0x000fc400027fe4ff */
[----:B------:R-:W2:Y:S04]  /*18760*/  LDL R17, [R1+0xa8] ;  /* 0x0000a80001117983 */ /* 0x000ea80000100800 */
[----:B------:R1:W-:Y:S02]  /*18770*/  LDGSTS.E [R4+0x8200], desc[UR26][R6.64], P3 ;  /* 0x0820000006047fae */ /* 0x0003e400099a101a */
[----:B-1----:R-:W-:Y:S02]  /*18780*/  IADD3 R6, P4, PT, R136, R16, RZ ;  /* 0x0000001088067210 */ /* 0x002fe40007f9e0ff */
[----:B------:R-:W2:Y:S03]  /*18790*/  LDL R16, [R1+0xac] ;  /* 0x0000ac0001107983 */ /* 0x000ea60000100800 */
[----:B------:R-:W-:-:S02]  /*187a0*/  IMAD.X R7, R135, 0x1, R15, P4 ;  /* 0x0000000187077824 */ /* 0x000fc400020e060f */
[----:B------:R-:W2:Y:S04]  /*187b0*/  LDL R15, [R1+0x9c] ;  /* 0x00009c00010f7983 */ /* 0x000ea80000100800 */
[----:B------:R1:W-:Y:S02]  /*187c0*/  LDGSTS.E [R4+0x8400], desc[UR26][R6.64], P3 ;  /* 0x0840000006047fae */ /* 0x0003e400099a101a */
[----:B-1----:R-:W-:Y:S02]  /*187d0*/  IADD3 R6, P4, PT, R136, R8, RZ ;  /* 0x0000000888067210 */ /* 0x002fe40007f9e0ff */
[----:B------:R-:W2:Y:S02]  /*187e0*/  LDL R8, [R1+0xa0] ;  /* 0x0000a00001087983 */ /* 0x000ea40000100800 */
[----:B------:R-:W-:-:S02]  /*187f0*/  IADD3.X R7, PT, PT, R135, R5, RZ, P4, !PT ;  /* 0x0000000587077210 */ /* 0x000fc400027fe4ff */
[----:B------:R-:W2:Y:S04]  /*18800*/  LDL R5, [R1+0xa4] ;  /* 0x0000a40001057983 */ /* 0x000ea80000100800 */
[----:B------:R1:W-:Y:S01]  /*18810*/  LDGSTS.E [R4+0x8600], desc[UR26][R6.64], P3 ;  /* 0x0860000006047fae */ /* 0x0003e200099a101a */
        /* <DEDUP_REMOVED lines=10> */
[----:B------:R-:W5:Y:S04]  /*188c0*/  LDL R19, [R1+0xc8] ;  /* 0x0000c80001137983 */ /* 0x000f680000100800 */
        /* <DEDUP_REMOVED lines=211> */
[----:B-----5:R-:W-:Y:S02]  /*19600*/  IADD3 R6, P4, PT, R136, R9, RZ ;  /* 0x0000000988067210 */ /* 0x020fe40007f9e0ff */
[----:B------:R-:W5:Y:S02]  /*19610*/  LDL R9, [R1+0x1d4] ;  /* 0x0001d40001097983 */ /* 0x000f640000100800 */
[----:B------:R-:W-:-:S02]  /*19620*/  IADD3.X R7, PT, PT, R135, R13, RZ, P4, !PT ;  /* 0x0000000d87077210 */ /* 0x000fc400027fe4ff */
[----:B------:R-:W5:Y:S04]  /*19630*/  LDL R13, [R1+0x1d8] ;  /* 0x0001d800010d7983 */ /* 0x000f680000100800 */
[----:B------:R1:W-:Y:S02]  /*19640*/  LDGSTS.E [R4+0xd200], desc[UR26][R6.64], P3 ;  /* 0x0d20000006047fae */ /* 0x0003e400099a101a */
[----:B-1----:R-:W-:Y:S02]  /*19650*/  IADD3 R6, P4, PT, R136, R16, RZ ;  /* 0x0000001088067210 */ /* 0x002fe40007f9e0ff */
[----:B------:R-:W5:Y:S03]  /*19660*/  LDL R16, [R1+0x1ec] ;  /* 0x0001ec0001107983 */ /* 0x000f660000100800 */
[----:B------:R-:W-:-:S02]  /*19670*/  IMAD.X R7, R135, 0x1, R15, P4 ;  /* 0x0000000187077824 */ /* 0x000fc400020e060f */
[----:B------:R-:W5:Y:S04]  /*19680*/  LDL R15, [R1+0x1f0] ;  /* 0x0001f000010f7983 */ /* 0x000f680000100800 */
[----:B------:R3:W-:Y:S01]  /*19690*/  LDGSTS.E [R4+0xd400], desc[UR26][R6.64], P3 ;  /* 0x0d40000006047fae */ /* 0x0007e200099a101a */
[----:B------:R-:W-:-:S04]  /*196a0*/  UISETP.GT.AND UP2, UPT, UR16, 0x1b, UPT ;  /* 0x0000001b1000788c */ /* 0x000fc8000bf44270 */
[----:B------:R-:W-:-:S04]  /*196b0*/  USEL UR5, URZ, 0x4, !UP2 ;  /* 0x00000004ff057887 */ /* 0x000fc8000d000000 */
[----:B------:R-:W-:Y:S01]  /*196c0*/  USEL UR5, UR5, URZ, !UP1 ;  /* 0x000000ff05057287 */ /* 0x000fe2000c800000 */
[----:B---3--:R-:W-:Y:S02]  /*196d0*/  IADD3 R6, P4, PT, R136, R12, RZ ;  /* 0x0000000c88067210 */ /* 0x008fe40007f9e0ff */
[----:B------:R-:W3:Y:S02]  /*196e0*/  LDL R12, [R1+0x1e4] ;  /* 0x0001e400010c7983 */ /* 0x000ee40000100800 */
[----:B--2---:R-:W-:Y:S02]  /*196f0*/  IADD3.X R7, PT, PT, R135, R10, RZ, P4, !PT ;  /* 0x0000000a87077210 */ /* 0x004fe400027fe4ff */
[----:B------:R-:W2:Y:S04]  /*19700*/  LDL R10, [R1+0x1e8] ;  /* 0x0001e800010a7983 */ /* 0x000ea80000100800 */
[----:B------:R1:W-:Y:S01]  /*19710*/  LDGSTS.E [R4+0xd600], desc[UR26][R6.64], P3 ;  /* 0x0d60000006047fae */ /* 0x0003e200099a101a */
[----:B------:R-:W-:-:S02]  /*19720*/  ISETP.NE.U32.AND P3, PT, RZ, UR5, PT ;  /* 0x00000005ff007c0c */ /* 0x000fc4000bf65070 */
[C---:B-1----:R-:W-:Y:S02]  /*19730*/  IADD3 R6, P4, PT, R136.reuse, R8, RZ ;  /* 0x0000000888067210 */ /* 0x042fe40007f9e0ff */
[----:B------:R-:W2:Y:S03]  /*19740*/  LDL R8, [R1+0x1f8] ;  /* 0x0001f80001087983 */ /* 0x000ea60000100800 */
[C---:B------:R-:W-:Y:S02]  /*19750*/  IMAD.X R7, R135.reuse, 0x1, R5, P4 ;  /* 0x0000000187077824 */ /* 0x040fe400020e0605 */
[----:B------:R-:W2:Y:S04]  /*19760*/  LDL R5, [R1+0x1f4] ;  /* 0x0001f40001057983 */ /* 0x000ea80000100800 */
[----:B------:R1:W-:Y:S02]  /*19770*/  LDGSTS.E [R4+0xd800], desc[UR26][R6.64], P3 ;  /* 0x0d80000006047fae */ /* 0x0003e400099a101a */
[C---:B-1----:R-:W-:Y:S01]  /*19780*/  IADD3 R6, P4, PT, R136.reuse, R20, RZ ;  /* 0x0000001488067210 */ /* 0x042fe20007f9e0ff */
[----:B------:R-:W-:Y:S01]  /*19790*/  UISETP.GT.AND UP2, UPT, UR16, 0x1c, UPT ;  /* 0x0000001c1000788c */ /* 0x000fe2000bf44270 */
[----:B------:R-:W2:Y:S02]  /*197a0*/  LDL R20, [R1+0x224] ;  /* 0x0002240001147983 */ /* 0x000ea40000100800 */
[C---:B------:R-:W-:Y:S01]  /*197b0*/  IADD3.X R7, PT, PT, R135.reuse, R19, RZ, P4, !PT ;  /* 0x0000001387077210 */ /* 0x040fe200027fe4ff */
[----:B------:R-:W-:Y:S01]  /*197c0*/  USEL UR5, URZ, 0x4, !UP2 ;  /* 0x00000004ff057887 */ /* 0x000fe2000d000000 */
[----:B------:R-:W2:Y:S04]  /*197d0*/  LDL R19, [R1+0x228] ;  /* 0x0002280001137983 */ /* 0x000ea80000100800 */
[----:B------:R1:W-:Y:S02]  /*197e0*/  LDGSTS.E [R4+0xda00], desc[UR26][R6.64], P3 ;  /* 0x0da0000006047fae */ /* 0x0003e400099a101a */
[----:B-1----:R-:W-:Y:S01]  /*197f0*/  IADD3 R6, P4, PT, R136, R14, RZ ;  /* 0x0000000e88067210 */ /* 0x002fe20007f9e0ff */
[----:B------:R-:W-:Y:S01]  /*19800*/  USEL UR5, UR5, URZ, !UP1 ;  /* 0x000000ff05057287 */ /* 0x000fe2000c800000 */
        /* <DEDUP_REMOVED lines=8> */
[----:B------:R1:W-:Y:S01]  /*19890*/  LDGSTS.E [R4+0xde00], desc[UR26][R6.64], P3 ;  /* 0x0de0000006047fae */ /* 0x0003e200099a101a */
[----:B------:R-:W-:Y:S02]  /*198a0*/  ISETP.NE.U32.AND P3, PT, RZ, UR5, PT ;  /* 0x00000005ff007c0c */ /* 0x000fe4000bf65070 */
[C---:B-1----:R-:W-:Y:S01]  /*198b0*/  IADD3 R6, P4, PT, R136.reuse, R18, RZ ;  /* 0x0000001288067210 */ /* 0x042fe20007f9e0ff */
[----:B------:R-:W-:Y:S01]  /*198c0*/  UISETP.GT.AND UP2, UPT, UR16, 0x1d, UPT ;  /* 0x0000001d1000788c */ /* 0x000fe2000bf44270 */
[----:B------:R-:W5:Y:S03]  /*198d0*/  LDL R18, [R1+0x22c] ;  /* 0x00022c0001127983 */ /* 0x000f660000100800 */
[----:B------:R-:W-:Y:S01]  /*198e0*/  IMAD.X R7, R135, 0x1, R17, P4 ;  /* 0x0000000187077824 */ /* 0x000fe200020e0611 */
[----:B------:R-:W-:Y:S01]  /*198f0*/  USEL UR5, URZ, 0x4, !UP2 ;  /* 0x00000004ff057887 */ /* 0x000fe2000d000000 */
[----:B------:R-:W5:Y:S04]  /*19900*/  LDL R17, [R1+0x230] ;  /* 0x0002300001117983 */ /* 0x000f680000100800 */
[----:B------:R3:W-:Y:S02]  /*19910*/  LDGSTS.E [R4+0xe000], desc[UR26][R6.64], P3 ;  /* 0x0e00000006047fae */ /* 0x0007e400099a101a */
[----:B---3--:R-:W-:-:S02]  /*19920*/  IADD3 R6, P4, PT, R136, R12, RZ ;  /* 0x0000000c88067210 */ /* 0x008fc40007f9e0ff */
[----:B------:R-:W3:Y:S02]  /*19930*/  LDL R12, [R1+0x20c] ;  /* 0x00020c00010c7983 */ /* 0x000ee40000100800 */
[C---:B--2---:R-:W-:Y:S02]  /*19940*/  IADD3.X R7, PT, PT, R135.reuse, R10, RZ, P4, !PT ;  /* 0x0000000a87077210 */ /* 0x044fe400027fe4ff */
[----:B------:R-:W2:Y:S04]  /*19950*/  LDL R10, [R1+0x210] ;  /* 0x00021000010a7983 */ /* 0x000ea80000100800 */
[----:B------:R1:W-:Y:S02]  /*19960*/  LDGSTS.E [R4+0xe200], desc[UR26][R6.64], P3 ;  /* 0x0e20000006047fae */ /* 0x0003e400099a101a */
[C---:B-1----:R-:W-:Y:S01]  /*19970*/  IADD3 R6, P4, PT, R136.reuse, R16, RZ ;  /* 0x0000001088067210 */ /* 0x042fe20007f9e0ff */
[----:B------:R-:W-:Y:S01]  /*19980*/  USEL UR5, UR5, URZ, !UP1 ;  /* 0x000000ff05057287 */ /* 0x000fe2000c800000 */
[----:B------:R-:W2:Y:S03]  /*19990*/  LDL R16, [R1+0x234] ;  /* 0x0002340001107983 */ /* 0x000ea60000100800 */
[----:B------:R-:W-:Y:S01]  /*199a0*/  IMAD.X R7, R135, 0x1, R15, P4 ;  /* 0x0000000187077824 */ /* 0x000fe200020e060f */
[----:B------:R-:W-:Y:S01]  /*199b0*/  UISETP.NE.U32.AND UP2, UPT, UR5, URZ, UPT ;  /* 0x000000ff0500728c */ /* 0x000fe2000bf45070 */
[----:B------:R-:W2:Y:S04]  /*199c0*/  LDL R15, [R1+0x238] ;  /* 0x00023800010f7983 */ /* 0x000ea80000100800 */
[----:B------:R1:W-:Y:S02]  /*199d0*/  LDGSTS.E [R4+0xe400], desc[UR26][R6.64], P3 ;  /* 0x0e40000006047fae */ /* 0x0003e400099a101a */
[----:B-1----:R-:W-:-:S02]  /*199e0*/  IADD3 R6, P4, PT, R136, R5, RZ ;  /* 0x0000000588067210 */ /* 0x002fc40007f9e0ff */
[----:B------:R-:W2:Y:S02]  /*199f0*/  LDL R5, [R1+0x214] ;  /* 0x0002140001057983 */ /* 0x000ea40000100800 */
[----:B------:R-:W-:Y:S02]  /*19a00*/  IADD3.X R7, PT, PT, R135, R8, RZ, P4, !PT ;  /* 0x0000000887077210 */ /* 0x000fe400027fe4ff */
[----:B------:R-:W2:Y:S04]  /*19a10*/  LDL R8, [R1+0x218] ;  /* 0x0002180001087983 */ /* 0x000ea80000100800 */
[----:B------:R4:W-:Y:S02]  /*19a20*/  LDGSTS.E [R4+0xe600], desc[UR26][R6.64], P3 ;  /* 0x0e60000006047fae */ /* 0x0009e400099a101a */
[----:B----4-:R-:W-:-:S02]  /*19a30*/  IADD3 R6, P3, PT, R136, R11, RZ ;  /* 0x0000000b88067210 */ /* 0x010fc40007f7e0ff */
[----:B------:R-:W4:Y:S03]  /*19a40*/  LDL R11, [R1+0x21c] ;  /* 0x00021c00010b7983 */ /* 0x000f260000100800 */
[----:B-----5:R-:W-:Y:S02]  /*19a50*/  IMAD.X R7, R135, 0x1, R9, P3 ;  /* 0x0000000187077824 */ /* 0x020fe400018e0609 */
[----:B------:R-:W5:Y:S01]  /*19a60*/  LDL R9, [R1+0x220] ;  /* 0x0002200001097983 */ /* 0x000f620000100800 */
[----:B------:R-:W-:-:S13]  /*19a70*/  PLOP3.LUT P4, PT, PT, PT, UP2, 0x40, 0x4 ;  /* 0x000000000004781c */ /* 0x000fda0003f8e828 */
[----:B------:R1:W-:Y:S01]  /*19a80*/  LDGSTS.E [R4+0xe800], desc[UR26][R6.64], !P4 ;  /* 0x0e80000006047fae */ /* 0x0003e2000e1a101a */
[----:B------:R-:W-:Y:S02]  /*19a90*/  PLOP3.LUT P4, PT, PT, PT, UP2, 0x40, 0x4 ;  /* 0x000000000004781c */ /* 0x000fe40003f8e828 */
[----:B-1----:R-:W-:Y:S02]  /*19aa0*/  IADD3 R6, P3, PT, R136, R14, RZ ;  /* 0x0000000e88067210 */ /* 0x002fe40007f7e0ff */
[----:B------:R-:W5:Y:S02]  /*19ab0*/  LDL R14, [R1+0x23c] ;  /* 0x00023c00010e7983 */ /* 0x000f640000100800 */
[----:B------:R-:W-:Y:S02]  /*19ac0*/  IADD3.X R7, PT, PT, R135, R13, RZ, P3, !PT ;  /* 0x0000000d87077210 */ /* 0x000fe40001ffe4ff */
[----:B------:R-:W5:Y:S05]  /*19ad0*/  LDL R13, [R1+0x240] ;  /* 0x00024000010d7983 */ /* 0x000f6a0000100800 */
[----:B------:R3:W-:Y:S01]  /*19ae0*/  LDGSTS.E [R4+0xea00], desc[UR26][R6.64], !P4 ;  /* 0x0ea0000006047fae */ /* 0x0007e2000e1a101a */
[----:B------:R-:W-:-:S02]  /*19af0*/  PLOP3.LUT P4, PT, PT, PT, UP2, 0x40, 0x4 ;  /* 0x000000000004781c */ /* 0x000fc40003f8e828 */
[----:B---3--:R-:W-:Y:S02]  /*19b00*/  IADD3 R6, P3, PT, R136, R12, RZ ;  /* 0x0000000c88067210 */ /* 0x008fe40007f7e0ff */
[----:B------:R-:W3:Y:S03]  /*19b10*/  LDL R12, [R1+0x24c] ;  /* 0x00024c00010c7983 */ /* 0x000ee60000100800 */
[----:B--2---:R-:W-:Y:S02]  /*19b20*/  IMAD.X R7, R135, 0x1, R10, P3 ;  /* 0x0000000187077824 */ /* 0x004fe400018e060a */
[----:B------:R-:W2:Y:S04]  /*19b30*/  LDL R10, [R1+0x248] ;  /* 0x00024800010a7983 */ /* 0x000ea80000100800 */
[----:B------:R1:W-:Y:S01]  /*19b40*/  LDGSTS.E [R4+0xec00], desc[UR26][R6.64], !P4 ;  /* 0x0ec0000006047fae */ /* 0x0003e2000e1a101a */
[----:B------:R-:W-:-:S02]  /*19b50*/  PLOP3.LUT P4, PT, PT, PT, UP2, 0x40, 0x4 ;  /* 0x000000000004781c */ /* 0x000fc40003f8e828 */
[C---:B-1----:R-:W-:Y:S02]  /*19b60*/  IADD3 R6, P3, PT, R136.reuse, R5, RZ ;  /* 0x0000000588067210 */ /* 0x042fe40007f7e0ff */
[----:B------:R-:W2:Y:S02]  /*19b70*/  LDL R5, [R1+0x244] ;  /* 0x0002440001057983 */ /* 0x000ea40000100800 */
[----:B------:R-:W-:Y:S02]  /*19b80*/  IADD3.X R7, PT, PT, R135, R8, RZ, P3, !PT ;  /* 0x0000000887077210 */ /* 0x000fe40001ffe4ff */
[----:B------:R-:W3:Y:S05]  /*19b90*/  LDL R8, [R1+0x250] ;  /* 0x0002500001087983 */ /* 0x000eea0000100800 */
[----:B------:R4:W-:Y:S02]  /*19ba0*/  LDGSTS.E [R4+0xee00], desc[UR26][R6.64], !P4 ;  /* 0x0ee0000006047fae */ /* 0x0009e4000e1a101a */
[----:B----4-:R-:W-:-:S02]  /*19bb0*/  IADD3 R6, P4, PT, R136, R11, RZ ;  /* 0x0000000b88067210 */ /* 0x010fc40007f9e0ff */
[----:B------:R-:W4:Y:S03]  /*19bc0*/  LDL R11, [R1+0x254] ;  /* 0x00025400010b7983 */ /* 0x000f260000100800 */
[----:B-----5:R-:W-:Y:S02]  /*19bd0*/  IMAD.X R7, R135, 0x1, R9, P4 ;  /* 0x0000000187077824 */ /* 0x020fe400020e0609 */
[----:B------:R-:W5:Y:S01]  /*19be0*/  LDL R9, [R1+0x258] ;  /* 0x0002580001097983 */ /* 0x000f620000100800 */
[----:B------:R-:W-:-:S04]  /*19bf0*/  UISETP.GT.AND UP2, UPT, UR16, 0x1e, UPT ;  /* 0x0000001e1000788c */ /* 0x000fc8000bf44270 */
[----:B------:R-:W-:-:S04]  /*19c00*/  USEL UR5, URZ, 0x4, !UP2 ;  /* 0x00000004ff057887 */ /* 0x000fc8000d000000 */
[----:B------:R-:W-:-:S06]  /*19c10*/  USEL UR5, UR5, URZ, !UP1 ;  /* 0x000000ff05057287 */ /* 0x000fcc000c800000 */
[----:B------:R-:W-:-:S13]  /*19c20*/  ISETP.NE.U32.AND P3, PT, RZ, UR5, PT ;  /* 0x00000005ff007c0c */ /* 0x000fda000bf65070 */
[----:B------:R1:W-:Y:S02]  /*19c30*/  LDGSTS.E [R4+0xf000], desc[UR26][R6.64], P3 ;  /* 0x0f00000006047fae */ /* 0x0003e400099a101a */
[C---:B-1----:R-:W-:Y:S01]  /*19c40*/  IADD3 R6, P4, PT, R136.reuse, R20, RZ ;  /* 0x0000001488067210 */ /* 0x042fe20007f9e0ff */
[----:B------:R-:W-:Y:S01]  /*19c50*/  UISETP.GT.AND UP2, UPT, UR16, 0x1f, UPT ;  /* 0x0000001f1000788c */ /* 0x000fe2000bf44270 */
[----:B------:R-:W5:Y:S02]  /*19c60*/  LDL R20, [R1+0x288] ;  /* 0x0002880001147983 */ /* 0x000f640000100800 */
[C---:B------:R-:W-:Y:S01]  /*19c70*/  IADD3.X R7, PT, PT, R135.reuse, R19, RZ, P4, !PT ;  /* 0x0000001387077210 */ /* 0x040fe200027fe4ff */
[----:B------:R-:W-:Y:S01]  /*19c80*/  USEL UR5, URZ, 0x4, !UP2 ;  /* 0x00000004ff057887 */ /* 0x000fe2000d000000 */
[----:B------:R-:W5:Y:S04]  /*19c90*/  LDL R19, [R1+0x260] ;  /* 0x0002600001137983 */ /* 0x000f680000100800 */
[----:B------:R1:W-:Y:S02]  /*19ca0*/  LDGSTS.E [R4+0xf200], desc[UR26][R6.64], P3 ;  /* 0x0f20000006047fae */ /* 0x0003e400099a101a */
[----:B-1----:R-:W-:Y:S01]  /*19cb0*/  IADD3 R6, P4, PT, R136, R18, RZ ;  /* 0x0000001288067210 */ /* 0x002fe20007f9e0ff */
[----:B------:R-:W-:Y:S01]  /*19cc0*/  USEL UR5, UR5, URZ, !UP1 ;  /* 0x000000ff05057287 */ /* 0x000fe2000c800000 */
[----:B------:R-:W5:Y:S03]  /*19cd0*/  LDL R18, [R1+0x26c] ;  /* 0x00026c0001127983 */ /* 0x000f660000100800 */
[----:B------:R-:W-:-:S02]  /*19ce0*/  IMAD.X R7, R135, 0x1, R17, P4 ;  /* 0x0000000187077824 */ /* 0x000fc400020e0611 */
[----:B------:R-:W5:Y:S04]  /*19cf0*/  LDL R17, [R1+0x27c] ;  /* 0x00027c0001117983 */ /* 0x000f680000100800 */
[----:B------:R1:W-:Y:S02]  /*19d00*/  LDGSTS.E [R4+0xf400], desc[UR26][R6.64], P3 ;  /* 0x0f40000006047fae */ /* 0x0003e400099a101a */
[----:B-1----:R-:W-:Y:S02]  /*19d10*/  IADD3 R6, P4, PT, R136, R16, RZ ;  /* 0x0000001088067210 */ /* 0x002fe40007f9e0ff */
[----:B------:R-:W5:Y:S02]  /*19d20*/  LDL R16, [R1+0x280] ;  /* 0x0002800001107983 */ /* 0x000f640000100800 */
[----:B------:R-:W-:Y:S01]  /*19d30*/  IADD3.X R7, PT, PT, R135, R15, RZ, P4, !PT ;  /* 0x0000000f87077210 */ /* 0x000fe200027fe4ff */
[----:B------:R-:W-:Y:S01]  /*19d40*/  UISETP.GT.AND UP2, UPT, UR15, 0x6, UPT ;  /* 0x000000060f00788c */ /* 0x000fe2000bf44270 */
[----:B------:R-:W5:Y:S04]  /*19d50*/  LDL R15, [R1+0x29c] ;  /* 0x00029c00010f7983 */ /* 0x000f680000100800 */
[----:B------:R1:W-:Y:S01]  /*19d60*/  LDGSTS.E [R4+0xf600], desc[UR26][R6.64], P3 ;  /* 0x0f60000006047fae */ /* 0x0003e200099a101a */
[----:B------:R-:W-:-:S02]  /*19d70*/  ISETP.NE.U32.AND P3, PT, RZ, UR5, PT ;  /* 0x00000005ff007c0c */ /* 0x000fc4000bf65070 */
[C---:B-1----:R-:W-:Y:S01]  /*19d80*/  IADD3 R6, P4, PT, R136.reuse, R14, RZ ;  /* 0x0000000e88067210 */ /* 0x042fe20007f9e0ff */
[----:B------:R-:W-:Y:S01]  /*19d90*/  USEL UR15, UR15, URZ, !UP2 ;  /* 0x000000ff0f0f7287 */ /* 0x000fe2000d000000 */
[----:B------:R-:W5:Y:S03]  /*19da0*/  LDL R14, [R1+0x2a0] ;  /* 0x0002a000010e7983 */ /* 0x000f660000100800 */
[----:B------:R-:W-:Y:S01]  /*19db0*/  IMAD.X R7, R135, 0x1, R13, P4 ;  /* 0x0000000187077824 */ /* 0x000fe200020e060d */
[----:B------:R-:W-:Y:S01]  /*19dc0*/  ULEA UR5, UR15, UR10, 0xd ;  /* 0x0000000a0f057291 */ /* 0x000fe2000f8e68ff */
[----:B------:R-:W5:Y:S04]  /*19dd0*/  LDL R13, [R1+0x2ac] ;  /* 0x0002ac00010d7983 */ /* 0x000f680000100800 */
[----:B------:R2:W-:Y:S02]  /*19de0*/  LDGSTS.E [R4+0xf800], desc[UR26][R6.64], P3 ;  /* 0x0f80000006047fae */ /* 0x0005e400099a101a */
[----:B--2---:R-:W-:-:S02]  /*19df0*/  IADD3 R6, P4, PT, R136, R5, RZ ;  /* 0x0000000588067210 */ /* 0x004fc40007f9e0ff */
[----:B------:R-:W2:Y:S02]  /*19e00*/  LDL R5, [R1+0x25c] ;  /* 0x00025c0001057983 */ /* 0x000ea40000100800 */
[----:B------:R-:W-:Y:S02]  /*19e10*/  IADD3.X R7, PT, PT, R135, R10, RZ, P4, !PT ;  /* 0x0000000a87077210 */ /* 0x000fe400027fe4ff */
[----:B------:R-:W2:Y:S04]  /*19e20*/  LDL R10, [R1+0x270] ;  /* 0x00027000010a7983 */ /* 0x000ea80000100800 */
[----:B------:R3:W-:Y:S02]  /*19e30*/  LDGSTS.E [R4+0xfa00], desc[UR26][R6.64], P3 ;  /* 0x0fa0000006047fae */ /* 0x0007e400099a101a */
[----:B---3--:R-:W-:-:S02]  /*19e40*/  IADD3 R6, P4, PT, R136, R12, RZ ;  /* 0x0000000c88067210 */ /* 0x008fc40007f9e0ff */
[----:B------:R-:W3:Y:S03]  /*19e50*/  LDL R12, [R1+0x2b0] ;  /* 0x0002b000010c7983 */ /* 0x000ee60000100800 */
[----:B------:R-:W-:Y:S02]  /*19e60*/  IMAD.X R7, R135, 0x1, R8, P4 ;  /* 0x0000000187077824 */ /* 0x000fe400020e0608 */
[----:B------:R-:W1:Y:S03]  /*19e70*/  S2R R8, SR_TID.X ;  /* 0x0000000000087919 */ /* 0x000e660000002100 */
[----:B------:R4:W-:Y:S02]  /*19e80*/  LDGSTS.E [R4+0xfc00], desc[UR26][R6.64], P3 ;  /* 0x0fc0000006047fae */ /* 0x0009e400099a101a */
[----:B----4-:R-:W-:-:S04]  /*19e90*/  IADD3 R6, P4, PT, R136, R11, RZ ;  /* 0x0000000b88067210 */ /* 0x010fc80007f9e0ff */
[----:B-----5:R-:W-:Y:S02]  /*19ea0*/  IADD3.X R7, PT, PT, R135, R9, RZ, P4, !PT ;  /* 0x0000000987077210 */ /* 0x020fe400027fe4ff */
[----:B------:R-:W4:Y:S01]  /*19eb0*/  LDL R9, [R1+0x28c] ;  /* 0x00028c0001097983 */ /* 0x000f220000100800 */
[----:B-1----:R-:W-:-:S03]  /*19ec0*/  LOP3.LUT R11, R8, 0x1f, RZ, 0xc0, !PT ;  /* 0x0000001f080b7812 */ /* 0x002fc600078ec0ff */
[----:B------:R-:W5:Y:S04]  /*19ed0*/  LDL R8, [R1+0x290] ;  /* 0x0002900001087983 */ /* 0x000f680000100800 */
[----:B------:R1:W-:Y:S01]  /*19ee0*/  LDGSTS.E [R4+0xfe00], desc[UR26][R6.64], P3 ;  /* 0x0fe0000006047fae */ /* 0x0003e200099a101a */
[----:B------:R-:W-:Y:S02]  /*19ef0*/  ISETP.GE.AND P3, PT, R11, UR16, PT ;  /* 0x000000100b007c0c */ /* 0x000fe4000bf66270 */
[----:B------:R-:W1:Y:S01]  /*19f00*/  S2R R11, SR_TID.X ;  /* 0x00000000000b7919 */ /* 0x000e620000002100 */
[----:B------:R-:W-:Y:S01]  /*19f10*/  PLOP3.LUT P4, PT, PT, PT, UP1, 0x40, 0x4 ;  /* 0x000000000004781c */ /* 0x000fe20003f8e818 */
[----:B------:R-:W0:Y:S01]  /*19f20*/  LDGDEPBAR ;  /* 0x00000000000079af */ /* 0x000e220000000000 */
[----:B-1----:R-:W-:-:S03]  /*19f30*/  SEL R4, RZ, 0x4, P3 ;  /* 0x00000004ff047807 */ /* 0x002fc60001800000 */
[----:B------:R-:W3:Y:S01]  /*19f40*/  LDL R7, [R1+0x2d0] ;  /* 0x0002d00001077983 */ /* 0x000ee20000100800 */
[----:B------:R-:W-:-:S04]  /*19f50*/  SEL R4, R4, RZ, P4 ;  /* 0x000000ff04047207 */ /* 0x000fc80002000000 */
[----:B------:R-:W-:Y:S02]  /*19f60*/  ISETP.NE.U32.AND P3, PT, R4, RZ, PT ;  /* 0x000000ff0400720c */ /* 0x000fe40003f65070 */
[----:B------:R-:W-:-:S04]  /*19f70*/  LOP3.LUT R11, R11, 0x60, RZ, 0xc0, !PT ;  /* 0x000000600b0b7812 */ /* 0x000fc800078ec0ff */
[----:B------:R-:W-:-:S04]  /*19f80*/  SHF.R.U32.HI R11, RZ, 0x1, R11 ;  /* 0x00000001ff0b7819 */ /* 0x000fc8000001160b */
[----:B------:R-:W-:-:S04]  /*19f90*/  LOP3.LUT R11, R2, R11, RZ, 0x3c, !PT ;  /* 0x0000000b020b7212 */ /* 0x000fc800078e3cff */
[----:B------:R-:W-:Y:S02]  /*19fa0*/  IADD3 R6, PT, PT, R11, UR5, RZ ;  /* 0x000000050b067c10 */ /* 0x000fe4000fffe0ff */
[----:B------:R-:W3:Y:S01]  /*19fb0*/  LDL R11, [R1+0x2bc] ;  /* 0x0002bc00010b7983 */ /* 0x000ee20000100800 */
[----:B--2---:R-:W-:-:S05]  /*19fc0*/  IADD3 R4, P4, PT, R134, R5, RZ ;  /* 0x0000000586047210 */ /* 0x004fca0007f9e0ff */
[C---:B------:R-:W-:Y:S02]  /*19fd0*/  IMAD.X R5, R133.reuse, 0x1, R19, P4 ;  /* 0x0000000185057824 */ /* 0x040fe400020e0613 */
[----:B------:R-:W2:Y:S04]  /*19fe0*/  LDL R19, [R1+0x294] ;  /* 0x0002940001137983 */ /* 0x000ea80000100800 */
[----:B------:R1:W-:Y:S02]  /*19ff0*/  LDGSTS.E [R6+0x60000], desc[UR26][R4.64], P3 ;  /* 0x6000000004067fae */ /* 0x0003e400099a101a */
[C---:B-1----:R-:W-:Y:S01]  /*1a000*/  IADD3 R4, P4, PT, R134.reuse, R18, RZ ;  /* 0x0000001286047210 */ /* 0x042fe20007f9e0ff */
[----:B------:R-:W1:Y:S04]  /*1a010*/  S2R R24, SR_TID.X ;  /* 0x0000000000187919 */ /* 0x000e680000002100 */
[----:B------:R-:W-:Y:S01]  /*1a020*/  IMAD.X R5, R133, 0x1, R10, P4 ;  /* 0x0000000185057824 */ /* 0x000fe200020e060a */
[----:B------:R-:W2:Y:S04]  /*1a030*/  LDL R18, [R1+0x298] ;  /* 0x0002980001127983 */ /* 0x000ea80000100800 */
        /* <DEDUP_REMOVED lines=10> */
[----:B------:R-:W5:Y:S04]  /*1a0e0*/  LDL R8, [R1+0x268] ;  /* 0x0002680001087983 */ /* 0x000f680000100800 */
[----:B------:R1:W-:Y:S02]  /*1a0f0*/  LDGSTS.E [R6+0x60c00], desc[UR26][R4.64], P3 ;  /* 0x60c0000004067fae */ /* 0x0003e400099a101a */
[----:B-1----:R-:W-:-:S02]  /*1a100*/  IADD3 R4, P4, PT, R134, R15, RZ ;  /* 0x0000000f86047210 */ /* 0x002fc40007f9e0ff */
[----:B------:R-:W5:Y:S02]  /*1a110*/  LDL R15, [R1+0x2b4] ;  /* 0x0002b400010f7983 */ /* 0x000f640000100800 */
[----:B------:R-:W-:Y:S02]  /*1a120*/  IADD3.X R5, PT, PT, R133, R14, RZ, P4, !PT ;  /* 0x0000000e85057210 */ /* 0x000fe400027fe4ff */
[----:B------:R-:W5:Y:S04]  /*1a130*/  LDL R14, [R1+0x2b8] ;  /* 0x0002b800010e7983 */ /* 0x000f680000100800 */
[----:B------:R1:W-:Y:S02]  /*1a140*/  LDGSTS.E [R6+0x61000], desc[UR26][R4.64], P3 ;  /* 0x6100000004067fae */ /* 0x0003e400099a101a */
[----:B-1----:R-:W-:-:S02]  /*1a150*/  IADD3 R4, P4, PT, R134, R13, RZ ;  /* 0x0000000d86047210 */ /* 0x002fc40007f9e0ff */
[----:B------:R-:W5:Y:S03]  /*1a160*/  LDL R13, [R1+0x2c4] ;  /* 0x0002c400010d7983 */ /* 0x000f660000100800 */
[----:B---3--:R-:W-:Y:S01]  /*1a170*/  IMAD.X R5, R133, 0x1, R12, P4 ;  /* 0x0000000185057824 */ /* 0x008fe200020e060c */
[----:B------:R-:W-:Y:S01]  /*1a180*/  LOP3.LUT R24, R24, 0x60, RZ, 0xc0, !PT ;  /* 0x0000006018187812 */ /* 0x000fe200078ec0ff */
[----:B------:R-:W3:Y:S04]  /*1a190*/  LDL R12, [R1+0x2c8] ;  /* 0x0002c800010c7983 */ /* 0x000ee80000100800 */
[----:B------:R1:W-:Y:S02]  /*1a1a0*/  LDGSTS.E [R6+0x61400], desc[UR26][R4.64], P3 ;  /* 0x6140000004067fae */ /* 0x0003e400099a101a */
[----:B-1----:R-:W-:-:S02]  /*1a1b0*/  IADD3 R4, P4, PT, R134, R11, RZ ;  /* 0x0000000b86047210 */ /* 0x002fc40007f9e0ff */
[----:B------:R-:W3:Y:S02]  /*1a1c0*/  LDL R11, [R1+0x2d4] ;  /* 0x0002d400010b7983 */ /* 0x000ee40000100800 */
[----:B--2---:R-:W-:Y:S02]  /*1a1d0*/  IADD3.X R5, PT, PT, R133, R10, RZ, P4, !PT ;  /* 0x0000000a85057210 */ /* 0x004fe400027fe4ff */
[----:B------:R-:W2:Y:S04]  /*1a1e0*/  LDL R10, [R1+0x2d8] ;  /* 0x0002d800010a7983 */ /* 0x000ea80000100800 */
[----:B------:R1:W-:Y:S02]  /*1a1f0*/  LDGSTS.E [R6+0x61800], desc[UR26][R4.64], P3 ;  /* 0x6180000004067fae */ /* 0x0003e400099a101a */
[----:B-1----:R-:W-:-:S05]  /*1a200*/  IADD3 R4, P4, PT, R134, R25, RZ ;  /* 0x0000001986047210 */ /* 0x002fca0007f9e0ff */
[----:B------:R-:W-:Y:S01]  /*1a210*/  IMAD.X R5, R133, 0x1, R7, P4 ;  /* 0x0000000185057824 */ /* 0x000fe200020e0607 */
[----:B------:R-:W-:-:S04]  /*1a220*/  SHF.R.U32.HI R7, RZ, 0x1, R24 ;  /* 0x00000001ff077819 */ /* 0x000fc80000011618 */
[----:B------:R-:W-:Y:S01]  /*1a230*/  LOP3.LUT R7, R2, R7, RZ, 0x3c, !PT ;  /* 0x0000000702077212 */ /* 0x000fe200078e3cff */
[----:B------:R1:W-:Y:S03]  /*1a240*/  LDGSTS.E [R6+0x61c00], desc[UR26][R4.64], P3 ;  /* 0x61c0000004067fae */ /* 0x0003e600099a101a */
[----:B------:R-:W-:-:S05]  /*1a250*/  LOP3.LUT R7, R7, 0x40, RZ, 0x3c, !PT ;  /* 0x0000004007077812 */ /* 0x000fca00078e3cff */
[----:B-1----:R-:W-:Y:S02]  /*1a260*/  VIADD R6, R7, UR5 ;  /* 0x0000000507067c36 */ /* 0x002fe40008000000 */
[----:B------:R-:W2:Y:S01]  /*1a270*/  LDL R7, [R1+0x2dc] ;  /* 0x0002dc0001077983 */ /* 0x000ea20000100800 */
[----:B----4-:R-:W-:-:S03]  /*1a280*/  IADD3 R4, P4, PT, R134, R9, RZ ;  /* 0x0000000986047210 */ /* 0x010fc60007f9e0ff */
[----:B------:R-:W4:Y:S01]  /*1a290*/  LDL R9, [R1+0x2f0] ;  /* 0x0002f00001097983 */ /* 0x000f220000100800 */
[----:B-----5:R-:W-:-:S03]  /*1a2a0*/  IADD3.X R5, PT, PT, R133, R8, RZ, P4, !PT ;  /* 0x0000000885057210 */ /* 0x020fc600027fe4ff */
[----:B------:R-:W5:Y:S04]  /*1a2b0*/  LDL R8, [R1+0x2ec] ;  /* 0x0002ec0001087983 */ /* 0x000f680000100800 */
[----:B------:R1:W-:Y:S02]  /*1a2c0*/  LDGSTS.E [R6+0x60200], desc[UR26][R4.64], P3 ;  /* 0x6020000004067fae */ /* 0x0003e400099a101a */
[----:B-1----:R-:W-:-:S04]  /*1a2d0*/  IADD3 R4, P4, PT, R134, R23, RZ ;  /* 0x0000001786047210 */ /* 0x002fc80007f9e0ff */
[----:B------:R-:W-:-:S05]  /*1a2e0*/  IADD3.X R5, PT, PT, R133, R22, RZ, P4, !PT ;  /* 0x0000001685057210 */ /* 0x000fca00027fe4ff */
[----:B------:R1:W-:Y:S02]  /*1a2f0*/  LDGSTS.E [R6+0x60600], desc[UR26][R4.64], P3 ;  /* 0x6060000004067fae */ /* 0x0003e400099a101a */
[----:B-1----:R-:W-:-:S05]  /*1a300*/  IADD3 R4, P4, PT, R134, R21, RZ ;  /* 0x0000001586047210 */ /* 0x002fca0007f9e0ff */
[----:B------:R-:W-:-:S05]  /*1a310*/  IMAD.X R5, R133, 0x1, R20, P4 ;  /* 0x0000000185057824 */ /* 0x000fca00020e0614 */
        /* <DEDUP_REMOVED lines=11> */
[----:B---3--:R-:W-:-:S05]  /*1a3d0*/  IMAD.X R5, R133, 0x1, R12, P4 ;  /* 0x0000000185057824 */ /* 0x008fca00020e060c */
[----:B------:R1:W-:Y:S01]  /*1a3e0*/  LDGSTS.E [R6+0x61a00], desc[UR26][R4.64], P3 ;  /* 0x61a0000004067fae */ /* 0x0003e200099a101a */
[----:B------:R-:W-:Y:S01]  /*1a3f0*/  UIADD3 UR9, UPT, UPT, UR9, 0x1, URZ ;  /* 0x0000000109097890 */ /* 0x000fe2000fffe0ff */
[----:B-1----:R-:W-:Y:S01]  /*1a400*/  IADD3 R4, P4, PT, R134, R11, RZ ;  /* 0x0000000b86047210 */ /* 0x002fe20007f9e0ff */
[----:B------:R-:W-:-:S04]  /*1a410*/  UIADD3 UR14, UPT, UPT, UR14, 0x1, URZ ;  /* 0x000000010e0e7890 */ /* 0x000fc8000fffe0ff */
[----:B------:R-:W-:-:S04]  /*1a420*/  UISETP.GT.AND UP1, UPT, UR14, 0x1, UPT ;  /* 0x000000010e00788c */ /* 0x000fc8000bf24270 */
[----:B------:R-:W-:Y:S02]  /*1a430*/  USEL UR5, URZ, 0x1, !UP1 ;  /* 0x00000001ff057887 */ /* 0x000fe4000c800000 */
[----:B------:R-:W-:Y:S02]  /*1a440*/  UIADD3 UR16, UPT, UPT, UR16, -0x20, URZ ;  /* 0xffffffe010107890 */ /* 0x000fe4000fffe0ff */
[----:B------:R-:W-:Y:S02]  /*1a450*/  USEL UR14, UR14, URZ, !UP1 ;  /* 0x000000ff0e0e7287 */ /* 0x000fe4000c800000 */
[----:B------:R-:W-:Y:S01]  /*1a460*/  ULOP3.LUT UR5, UR6, UR5, URZ, 0x3c, !UPT ;  /* 0x0000000506057292 */ /* 0x000fe2000f8e3cff */
[----:B--2---:R-:W-:-:S05]  /*1a470*/  IADD3.X R5, PT, PT, R133, R10, RZ, P4, !PT ;  /* 0x0000000a85057210 */ /* 0x004fca00027fe4ff */
[----:B------:R1:W-:Y:S04]  /*1a480*/  LDGSTS.E [R6+0x61e00], desc[UR26][R4.64], P3 ;  /* 0x61e0000004067fae */ /* 0x0003e800099a101a */
[----:B------:R-:W0:Y:S01]  /*1a490*/  LDGDEPBAR ;  /* 0x00000000000079af */ /* 0x000e220000000000 */
[----:B-1----:R-:W-:Y:S01]  /*1a4a0*/  IMAD.U32 R4, RZ, RZ, UR6 ;  /* 0x00000006ff047e24 */ /* 0x002fe2000f8e00ff */
[----:B------:R-:W-:Y:S02]  /*1a4b0*/  ISETP.NE.U32.AND P3, PT, R7, UR9, PT ;  /* 0x0000000907007c0c */ /* 0x000fe4000bf65070 */
[----:B----4-:R-:W-:Y:S02]  /*1a4c0*/  IADD3 R134, P4, PT, R134, R9, RZ ;  /* 0x0000000986867210 */ /* 0x010fe40007f9e0ff */
[----:B-----5:R-:W-:-:S03]  /*1a4d0*/  IADD3 R136, P5, PT, R136, R8, RZ ;  /* 0x0000000888887210 */ /* 0x020fc60007fbe0ff */
[----:B------:R-:W-:Y:S01]  /*1a4e0*/  IMAD.X R133, R133, 0x1, R3, P4 ;  /* 0x0000000185857824 */ /* 0x000fe200020e0603 */
[----:B------:R-:W-:-:S05]  /*1a4f0*/  IADD3.X R135, PT, PT, R135, R132, RZ, P5, !PT ;  /* 0x0000008487877210 */ /* 0x000fca0002ffe4ff */
[----:B------:R-:W-:Y:S05]  /*1a500*/  @P3 BRA `(.L_x_11) ;  /* 0xffffffbc003c3947 */ /* 0x000fea000383ffff */
.L_x_8:
[----:B------:R-:W1:Y:S01]  /*1a510*/  LDC R200, c[0x0][0x3b4] ;  /* 0x0000ed00ffc87b82 */ /* 0x000e620000000800 */
[----:B------:R-:W2:Y:S01]  /*1a520*/  LDCU UR32, c[0x0][0x3b8] ;  /* 0x00007700ff2077ac */ /* 0x000ea20008000800 */
[----:B------:R-:W3:Y:S01]  /*1a530*/  LDCU.64 UR34, c[0x0][0x398] ;  /* 0x00007300ff2277ac */ /* 0x000ee20008000a00 */
[----:B------:R-:W4:Y:S01]  /*1a540*/  LDCU.128 UR16, c[0x0][0x390] ;  /* 0x00007200ff1077ac */ /* 0x000f220008000c00 */
[----:B------:R-:W-:Y:S05]  /*1a550*/  @!P2 BRA `(.L_x_12) ;  /* 0x000000000010a947 */ /* 0x000fea0003800000 */
[----:B------:R-:W-:-:S06]  /*1a560*/  USHF.L.U32 UR6, UR6, 0x1f, URZ ;  /* 0x0000001f06067899 */ /* 0x000fcc00080006ff */
[----:B------:R-:W-:-:S04]  /*1a570*/  MOV R0, UR6 ;  /* 0x0000000600007c02 */ /* 0x000fc80008000f00 */
[----:B------:R-:W4:Y:S02]  /*1a580*/  SYNCS.PHASECHK.TRANS64.TRYWAIT P0, [UR4], R0 ;  /* 0x00000000ff0075a7 */ /* 0x000f240008001104 */
[----:B----4-:R-:W-:Y:S05]  /*1a590*/  @!P0 BRA `(.L_x_13) ;  /* 0x0000005400d88947 */ /* 0x010fea0003800000 */
.L_x_12:
[----:B------:R-:W-:-:S04]  /*1a5a0*/  DEPBAR.LE SB0, 0x0 ;  /* 0x000080000000791a */ /* 0x000fc80000000000 */
[----:B------:R-:W-:Y:S01]  /*1a5b0*/  BAR.SYNC.DEFER_BLOCKING 0x0 ;  /* 0x0000000000007b1d */ /* 0x000fe20000010000 */
[C---:B-1---5:R-:W-:Y:S01]  /*1a5c0*/  IMAD R0, R203.reuse, R200, RZ ;  /* 0x000000c8cb007224 */ /* 0x062fe200078e02ff */
[----:B----4-:R-:W-:-:S04]  /*1a5d0*/  ISETP.GE.AND P0, PT, R203, UR18, PT ;  /* 0x00000012cb007c0c */ /* 0x010fc8000bf06270 */
[----:B------:R-:W1:Y:S01]  /*1a5e0*/  LDCU.64 UR8, c[0x0][0x398] ;  /* 0x00007300ff0877ac */ /* 0x000e620008000a00 */
[----:B--2---:R-:W-:Y:S01]  /*1a5f0*/  IMAD R207, R202, UR32, RZ ;  /* 0x00000020cacf7c24 */ /* 0x004fe2000f8e02ff */
[----:B------:R-:W2:Y:S01]  /*1a600*/  LDCU.64 UR6, c[0x0][0x398] ;  /* 0x00007300ff0677ac */ /* 0x000ea20008000a00 */
[----:B------:R-:W4:Y:S01]  /*1a610*/  LDCU.64 UR4, c[0x0][0x398] ;  /* 0x00007300ff0477ac */ /* 0x000f220008000a00 */
[----:B------:R-:W3:Y:S01]  /*1a620*/  LDCU.64 UR30, c[0x0][0x398] ;  /* 0x00007300ff1e77ac */ /* 0x000ee20008000a00 */
[----:B------:R-:W1:Y:S01]  /*1a630*/  LDCU.64 UR28, c[0x0][0x398] ;  /* 0x00007300ff1c77ac */ /* 0x000e620008000a00 */
[----:B------:R-:W1:Y:S02]  /*1a640*/  @!P1 SYNCS.CCTL.IV [UR10+0x6e000] ;  /* 0x06e00000ff0099b1 */ /* 0x000e64000800000a */
[----:B-1----:R-:W-:Y:S01]  /*1a650*/  BAR.SYNC.DEFER_BLOCKING 0x0 ;  /* 0x0000000000007b1d */ /* 0x002fe20000010000 */
[----:B------:R-:W-:-:S05]  /*1a660*/  LEA R2, P2, R0, UR16, 0x2 ;  /* 0x0000001000027c11 */ /* 0x000fca000f8410ff */
[----:B------:R-:W1:Y:S01]  /*1a670*/  LDCU.64 UR24, c[0x0][0x398] ;  /* 0x00007300ff1877ac */ /* 0x000e620008000a00 */
[----:B------:R-:W1:Y:S01]  /*1a680*/  LDTM.x64 R4, tmem[UR12] ;  /* 0x0000000c000479ee */ /* 0x000e620008340000 */
[----:B---3--:R-:W-:Y:S01]  /*1a690*/  ISETP.LT.AND P0, PT, R202, UR35, !P0 ;  /* 0x00000023ca007c0c */ /* 0x008fe2000c701270 */
[----:B------:R-:W3:Y:S01]  /*1a6a0*/  LDTM.x64 R132, tmem[UR12+0x40] ;  /* 0x0000400c008479ee */ /* 0x000ee20008340000 */
[----:B------:R-:W-:Y:S01]  /*1a6b0*/  LEA.HI.X.SX32 R3, R0, UR17, 0x2, P2 ;  /* 0x0000001100037c11 */ /* 0x000fe200090f16ff */
[----:B------:R-:W2:Y:S01]  /*1a6c0*/  LDTM.x64 R68, tmem[UR12+0x80] ;  /* 0x0000800c004479ee */ /* 0x000ea20008340000 */
[----:B------:R-:W1:Y:S01]  /*1a6d0*/  LDCU.64 UR22, c[0x0][0x398] ;  /* 0x00007300ff1677ac */ /* 0x000e620008000a00 */
[----:B------:R-:W-:Y:S01]  /*1a6e0*/  IMAD.WIDE R196, R207, 0x4, R2 ;  /* 0x00000004cfc47825 */ /* 0x000fe200078e0202 */
[----:B------:R-:W2:Y:S03]  /*1a6f0*/  LDCU.64 UR20, c[0x0][0x398] ;  /* 0x00007300ff1477ac */ /* 0x000ea60008000a00 */
[----:B------:R-:W-:Y:S01]  /*1a700*/  IMAD R0, R200, 0x80, R0 ;  /* 0x00000080c8007824 */ /* 0x000fe200078e0200 */
[----:B------:R-:W2:Y:S01]  /*1a710*/  LDCU.64 UR14, c[0x0][0x398] ;  /* 0x00007300ff0e77ac */ /* 0x000ea20008000a00 */
[----:B------:R-:W2:Y:S01]  /*1a720*/  @!P1 SYNCS.CCTL.IV [UR10+0x6e008] ;  /* 0x06e00800ff0099b1 */ /* 0x000ea2000800000a */
[----:B------:R-:W2:Y:S01]  /*1a730*/  LDCU UR52, c[0x0][0x398] ;  /* 0x00007300ff3477ac */ /* 0x000ea20008000800 */
[----:B------:R-:W2:Y:S01]  /*1a740*/  LDCU UR54, c[0x0][0x398] ;  /* 0x00007300ff3677ac */ /* 0x000ea20008000800 */
[----:B-1----:R-:W-:Y:S01]  /*1a750*/  STL [R1+0x4], R5 ;  /* 0x0000040501007387 */ /* 0x002fe20000100800 */
[----:B------:R-:W-:Y:S01]  /*1a760*/  IMAD.MOV.U32 R198, RZ, RZ, R4 ;  /* 0x000000ffffc67224 */ /* 0x000fe200078e0004 */
[----:B------:R-:W-:Y:S01]  /*1a770*/  MOV R252, R25 ;  /* 0x0000001900fc7202 */ /* 0x000fe20000000f00 */
[----:B------:R-:W-:Y:S01]  /*1a780*/  IMAD.MOV.U32 R251, RZ, RZ, R26 ;  /* 0x000000fffffb7224 */ /* 0x000fe200078e001a */
[----:B------:R-:W-:Y:S01]  /*1a790*/  STL.64 [R1+0x8], R6 ;  /* 0x0000080601007387 */ /* 0x000fe20000100a00 */
[----:B------:R-:W-:Y:S01]  /*1a7a0*/  MOV R250, R27 ;  /* 0x0000001b00fa7202 */ /* 0x000fe20000000f00 */
[----:B------:R-:W-:Y:S01]  /*1a7b0*/  IMAD.MOV.U32 R249, RZ, RZ, R28 ;  /* 0x000000fffff97224 */ /* 0x000fe200078e001c */
[----:B------:R-:W-:Y:S01]  /*1a7c0*/  MOV R248, R29 ;  /* 0x0000001d00f87202 */ /* 0x000fe20000000f00 */
[----:B------:R-:W-:Y:S01]  /*1a7d0*/  STL.64 [R1+0x10], R8 ;  /* 0x0000100801007387 */ /* 0x000fe20000100a00 */
        /* <DEDUP_REMOVED lines=44> */
[----:B------:R1:W-:Y:S01]  /*1aaa0*/  STL [R1+0x50], R24 ;  /* 0x0000501801007387 */ /* 0x0003e20000100800 */
[----:B------:R-:W-:Y:S01]  /*1aab0*/  MOV R210, R67 ;  /* 0x0000004300d27202 */ /* 0x000fe20000000f00 */
[----:B------:R-:W2:Y:S02]  /*1aac0*/  LDCU UR74, c[0x0][0x398] ;  /* 0x00007300ff4a77ac */ /* 0x000ea40008000800 */
[----:B------:R3:W-:Y:S01]  /*1aad0*/  STL [R1+0x5d0], R251 ;  /* 0x0005d0fb01007387 */ /* 0x0007e20000100800 */
[----:B------:R-:W2:Y:S01]  /*1aae0*/  LDCU UR18, c[0x0][0x398] ;  /* 0x00007300ff1277ac */ /* 0x000ea20008000800 */
[----:B-1----:R-:W1:Y:S01]  /*1aaf0*/  LDTM.x64 R4, tmem[UR12+0xc0] ;  /* 0x0000c00c000479ee */ /* 0x002e620008340000 */
[----:B------:R-:W-:Y:S01]  /*1ab00*/  NOP ;  /* 0x0000000000007918 */ /* 0x000fe20000000000 */
[----:B------:R2:W-:Y:S01]  /*1ab10*/  @P0 STG.E desc[UR26][R196.64], R198 ;  /* 0x000000c6c4000986 */ /* 0x0005e2000c10191a */
[----:B------:R-:W-:Y:S01]  /*1ab20*/  ISETP.GE.AND P0, PT, R202, UR19, PT ;  /* 0x00000013ca007c0c */ /* 0x000fe2000bf06270 */
[----:B------:R-:W1:Y:S02]  /*1ab30*/  LDCU.64 UR12, c[0x0][0x398] ;  /* 0x00007300ff0c77ac */ /* 0x000e640008000a00 */
[----:B---3--:R-:W3:Y:S01]  /*1ab40*/  LDL.LU R251, [R1+0x8] ;  /* 0x0000080001fb7983 */ /* 0x008ee20000300800 */
[----:B------:R-:W-:Y:S01]  /*1ab50*/  ISETP.LT.AND P2, PT, R206, UR8, !P0 ;  /* 0x00000008ce007c0c */ /* 0x000fe2000c741270 */
[----:B------:R-:W1:Y:S02]  /*1ab60*/  LDCU UR50, c[0x0][0x398] ;  /* 0x00007300ff3277ac */ /* 0x000e640008000800 */
[----:B------:R4:W-:Y:S01]  /*1ab70*/  STL [R1+0x5cc], R252 ;  /* 0x0005ccfc01007387 */ /* 0x0009e20000100800 */
[----:B------:R-:W1:Y:S01]  /*1ab80*/  LDCU UR42, c[0x0][0x398] ;  /* 0x00007300ff2a77ac */ /* 0x000e620008000800 */
[C---:B--2---:R-:W-:Y:S01]  /*1ab90*/  LEA R196, P1, R0.reuse, UR16, 0x2 ;  /* 0x0000001000c47c11 */ /* 0x044fe2000f8210ff */
[----:B------:R-:W2:Y:S03]  /*1aba0*/  LDCU UR72, c[0x0][0x398] ;  /* 0x00007300ff4877ac */ /* 0x000ea60008000800 */
[----:B------:R-:W-:-:S02]  /*1abb0*/  LEA.HI.X.SX32 R197, R0, UR17, 0x2, P1 ;  /* 0x0000001100c57c11 */ /* 0x000fc400088f16ff */
[----:B------:R-:W-:Y:S01]  /*1abc0*/  LEA R0, R200, R0, 0x7 ;  /* 0x00000000c8007211 */ /* 0x000fe200078e38ff */
[----:B----4-:R-:W4:Y:S01]  /*1abd0*/  LDL.LU R252, [R1+0xc] ;  /* 0x00000c0001fc7983 */ /* 0x010f220000300800 */
[----:B------:R-:W1:Y:S01]  /*1abe0*/  LDCU UR33, c[0x0][0x398] ;  /* 0x00007300ff2177ac */ /* 0x000e620008000800 */
[----:B------:R-:W-:Y:S01]  /*1abf0*/  IMAD.WIDE R198, R207, 0x4, R196 ;  /* 0x00000004cfc67825 */ /* 0x000fe200078e02c4 */
[----:B------:R-:W1:Y:S04]  /*1ac00*/  LDCU UR75, c[0x0][0x398] ;  /* 0x00007300ff4b77ac */ /* 0x000e680008000800 */
[----:B------:R2:W-:Y:S01]  /*1ac10*/  @P2 STG.E desc[UR26][R198.64], R132 ;  /* 0x00000084c6002986 */ /* 0x0005e2000c10191a */
[----:B------:R-:W-:Y:S01]  /*1ac20*/  ISETP.LT.AND P2, PT, R205, UR6, !P0 ;  /* 0x00000006cd007c0c */ /* 0x000fe2000c741270 */
[----:B------:R-:W1:Y:S01]  /*1ac30*/  LDCU UR6, c[0x0][0x398] ;  /* 0x00007300ff0677ac */ /* 0x000e620008000800 */
[----:B------:R-:W1:Y:S01]  /*1ac40*/  LDCU UR53, c[0x0][0x398] ;  /* 0x00007300ff3577ac */ /* 0x000e620008000800 */
[----:B------:R-:W1:Y:S01]  /*1ac50*/  LDCU UR70, c[0x0][0x398] ;  /* 0x00007300ff4677ac */ /* 0x000e620008000800 */
[----:B--2---:R-:W-:Y:S01]  /*1ac60*/  LEA R198, P1, R0, UR16, 0x2 ;  /* 0x0000001000c67c11 */ /* 0x004fe2000f8210ff */
[----:B------:R-:W-:Y:S01]  /*1ac70*/  IMAD R132, R200, 0x80, R0 ;  /* 0x00000080c8847824 */ /* 0x000fe200078e0200 */
[----:B------:R-:W2:Y:S02]  /*1ac80*/  LDCU UR37, c[0x0][0x398] ;  /* 0x00007300ff2577ac */ /* 0x000ea40008000800 */
[----:B------:R-:W-:Y:S01]  /*1ac90*/  LEA.HI.X.SX32 R199, R0, UR17, 0x2, P1 ;  /* 0x0000001100c77c11 */ /* 0x000fe200088f16ff */
[----:B------:R-:W1:Y:S02]  /*1aca0*/  LDCU UR73, c[0x0][0x398] ;  /* 0x00007300ff4977ac */ /* 0x000e640008000800 */
[----:B------:R-:W-:Y:S01]  /*1acb0*/  IMAD.WIDE R200, R207, 0x4, R198 ;  /* 0x00000004cfc87825 */ /* 0x000fe200078e02c6 */
[----:B------:R-:W1:Y:S04]  /*1acc0*/  LDCU UR40, c[0x0][0x398] ;  /* 0x00007300ff2877ac */ /* 0x000e680008000800 */
[----:B------:R2:W-:Y:S01]  /*1acd0*/  @P2 STG.E desc[UR26][R200.64], R68 ;  /* 0x00000044c8002986 */ /* 0x0005e2000c10191a */
[----:B------:R-:W1:Y:S01]  /*1ace0*/  LDCU UR48, c[0x0][0x398] ;  /* 0x00007300ff3077ac */ /* 0x000e620008000800 */
[----:B------:R-:W1:Y:S01]  /*1acf0*/  LDCU UR68, c[0x0][0x398] ;  /* 0x00007300ff4477ac */ /* 0x000e620008000800 */
[----:B------:R-:W1:Y:S01]  /*1ad00*/  LDCU UR51, c[0x0][0x398] ;  /* 0x00007300ff3377ac */ /* 0x000e620008000800 */
[----:B--2---:R-:W2:Y:S01]  /*1ad10*/  LDL.LU R68, [R1+0x4] ;  /* 0x0000040001447983 */ /* 0x004ea20000300800 */
[----:B------:R-:W-:Y:S01]  /*1ad20*/  LEA R200, P1, R132, UR16, 0x2 ;  /* 0x0000001084c87c11 */ /* 0x000fe2000f8210ff */
[----:B------:R-:W2:Y:S01]  /*1ad30*/  LDCU UR71, c[0x0][0x398] ;  /* 0x00007300ff4777ac */ /* 0x000ea20008000800 */
[----:B------:R-:W-:-:S02]  /*1ad40*/  ISETP.LT.AND P0, PT, R204, UR4, !P0 ;  /* 0x00000004cc007c0c */ /* 0x000fc4000c701270 */
[----:B------:R-:W-:Y:S01]  /*1ad50*/  LEA.HI.X.SX32 R201, R132, UR17, 0x2, P1 ;  /* 0x0000001184c97c11 */ /* 0x000fe200088f16ff */
[----:B------:R-:W2:Y:S01]  /*1ad60*/  LDCU.64 UR16, c[0x0][0x398] ;  /* 0x00007300ff1077ac */ /* 0x000ea20008000a00 */
[----:B------:R-:W-:Y:S01]  /*1ad70*/  IADD3 R0, PT, PT, R202, 0x1, RZ ;  /* 0x00000001ca007810 */ /* 0x000fe20007ffe0ff */
[C---:B------:R-:W-:Y:S01]  /*1ad80*/  IMAD.WIDE R208, R207.reuse, 0x4, R200 ;  /* 0x00000004cfd07825 */ /* 0x040fe200078e02c8 */
[----:B------:R-:W2:Y:S01]  /*1ad90*/  LDCU UR4, c[0x0][0x398] ;  /* 0x00007300ff0477ac */ /* 0x000ea20008000800 */
[----:B------:R-:W2:Y:S06]  /*1ada0*/  LDCU UR8, c[0x0][0x398] ;  /* 0x00007300ff0877ac */ /* 0x000eac0008000800 */
[----:B-1----:R1:W-:Y:S01]  /*1adb0*/  @P0 STG.E desc[UR26][R208.64], R4 ;  /* 0x00000004d0000986 */ /* 0x0023e2000c10191a */
[----:B------:R-:W-:Y:S01]  /*1adc0*/  ISETP.GE.AND P0, PT, R0, UR19, PT ;  /* 0x0000001300007c0c */ /* 0x000fe2000bf06270 */
[----:B------:R-:W-:Y:S01]  /*1add0*/  VIADD R0, R207, UR32 ;  /* 0x00000020cf007c36 */ /* 0x000fe20008000000 */
[----:B------:R-:W2:Y:S01]  /*1ade0*/  LDCU UR66, c[0x0][0x398] ;  /* 0x00007300ff4277ac */ /* 0x000ea20008000800 */
[----:B------:R-:W3:Y:S01]  /*1adf0*/  LDL.LU R207, [R1+0x50] ;  /* 0x0000500001cf7983 */ /* 0x000ee20000300800 */
[----:B------:R-:W-:-:S02]  /*1ae00*/  ISETP.LT.AND P1, PT, R203, UR30, !P0 ;  /* 0x0000001ecb007c0c */ /* 0x000fc4000c721270 */
[----:B------:R-:W-:Y:S01]  /*1ae10*/  ISETP.LT.AND P2, PT, R205, UR24, !P0 ;  /* 0x00000018cd007c0c */ /* 0x000fe2000c741270 */
[----:B------:R-:W2:Y:S01]  /*1ae20*/  LDCU UR24, c[0x0][0x398] ;  /* 0x00007300ff1877ac */ /* 0x000ea20008000800 */
[----:B-1----:R-:W-:Y:S01]  /*1ae30*/  IMAD.WIDE R208, R0, 0x4, R2 ;  /* 0x0000000400d07825 */ /* 0x002fe200078e0202 */
[----:B------:R-:W-:Y:S01]  /*1ae40*/  IADD3 R4, PT, PT, R202, 0x2, RZ ;  /* 0x00000002ca047810 */ /* 0x000fe20007ffe0ff */
[----:B------:R-:W1:Y:S01]  /*1ae50*/  LDCU UR30, c[0x0][0x398] ;  /* 0x00007300ff1e77ac */ /* 0x000e620008000800 */
        /* <DEDUP_REMOVED lines=27> */
[----:B--2---:R2:W-:Y:S01]  /*1b010*/  @P1 STG.E desc[UR26][R208.64], R68 ;  /* 0x00000044d0001986 */ /* 0x0045e2000c10191a */
[----:B------:R-:W-:Y:S01]  /*1b020*/  ISETP.LT.AND P1, PT, R206, UR28, !P0 ;  /* 0x0000001cce007c0c */ /* 0x000fe2000c721270 */
[----:B------:R-:W1:Y:S01]  /*1b030*/  LDCU UR28, c[0x0][0x398] ;  /* 0x00007300ff1c77ac */ /* 0x000e620008000800 */
[----:B------:R-:W-:Y:S01]  /*1b040*/  ISETP.LT.AND P0, PT, R204, UR22, !P0 ;  /* 0x00000016cc007c0c */ /* 0x000fe2000c701270 */
[----:B------:R-:W1:Y:S01]  /*1b050*/  LDCU UR22, c[0x0][0x398] ;  /* 0x00007300ff1677ac */ /* 0x000e620008000800 */
[----:B--2---:R-:W-:-:S09]  /*1b060*/  IMAD.WIDE R208, R0, 0x4, R196 ;  /* 0x0000000400d07825 */ /* 0x004fd200078e02c4 */
[----:B------:R2:W-:Y:S02]  /*1b070*/  @P1 STG.E desc[UR26][R208.64], R133 ;  /* 0x00000085d0001986 */ /* 0x0005e4000c10191a */
[C---:B--2---:R-:W-:Y:S02]  /*1b080*/  IMAD.WIDE R132, R0.reuse, 0x4, R198 ;  /* 0x0000000400847825 */ /* 0x044fe400078e02c6 */
[----:B------:R-:W2:Y:S04]  /*1b090*/  LDL.LU R208, [R1+0x48] ;  /* 0x0000480001d07983 */ /* 0x000ea80000300800 */
[----:B------:R1:W-:Y:S04]  /*1b0a0*/  @P2 STG.E desc[UR26][R132.64], R69 ;  /* 0x0000004584002986 */ /* 0x0003e8000c10191a */
[----:B------:R-:W2:Y:S01]  /*1b0b0*/  LDL.LU R209, [R1+0x4c] ;  /* 0x00004c0001d17983 */ /* 0x000ea20000300800 */
[----:B-1----:R-:W-:-:S03]  /*1b0c0*/  IMAD.WIDE R68, R0, 0x4, R200 ;  /* 0x0000000400447825 */ /* 0x002fc600078e02c8 */
[----:B------:R-:W2:Y:S04]  /*1b0d0*/  LDL.LU R132, [R1+0x40] ;  /* 0x0000400001847983 */ /* 0x000ea80000300800 */
[----:B------:R1:W-:Y:S01]  /*1b0e0*/  @P0 STG.E desc[UR26][R68.64], R5 ;  /* 0x0000000544000986 */ /* 0x0003e2000c10191a */
[----:B------:R-:W-:Y:S01]  /*1b0f0*/  ISETP.GE.AND P0, PT, R4, UR19, PT ;  /* 0x0000001304007c0c */ /* 0x000fe2000bf06270 */
[----:B------:R-:W-:Y:S02]  /*1b100*/  VIADD R0, R0, UR32 ;  /* 0x0000002000007c36 */ /* 0x000fe40008000000 */
[----:B------:R-:W2:Y:S01]  /*1b110*/  LDL.LU R133, [R1+0x44] ;  /* 0x0000440001857983 */ /* 0x000ea20000300800 */
[----:B------:R-:W-:Y:S01]  /*1b120*/  ISETP.LT.AND P1, PT, R203, UR20, !P0 ;  /* 0x00000014cb007c0c */ /* 0x000fe2000c721270 */
[----:B------:R-:W2:Y:S01]  /*1b130*/  LDCU UR20, c[0x0][0x398] ;  /* 0x00007300ff1477ac */ /* 0x000ea20008000800 */
[----:B-1----:R-:W-:Y:S01]  /*1b140*/  IMAD.WIDE R4, R0, 0x4, R2 ;  /* 0x0000000400047825 */ /* 0x002fe200078e0202 */
[----:B------:R-:W2:Y:S04]  /*1b150*/  LDL.LU R69, [R1+0x14] ;  /* 0x0000140001457983 */ /* 0x000ea80000300800 */
[----:B------:R-:W2:Y:S06]  /*1b160*/  LDL.LU R68, [R1+0x3c] ;  /* 0x00003c0001447983 */ /* 0x000eac0000300800 */
[----:B---3--:R1:W-:Y:S01]  /*1b170*/  @P1 STG.E desc[UR26][R4.64], R251 ;  /* 0x000000fb04001986 */ /* 0x0083e2000c10191a */
[----:B------:R-:W-:Y:S01]  /*1b180*/  ISETP.LT.AND P1, PT, R206, UR16, !P0 ;  /* 0x00000010ce007c0c */ /* 0x000fe2000c721270 */
[----:B------:R-:W3:Y:S01]  /*1b190*/  LDCU UR16, c[0x0][0x398] ;  /* 0x00007300ff1077ac */ /* 0x000ee20008000800 */
[----:B-1----:R-:W-:Y:S01]  /*1b1a0*/  IMAD.WIDE R4, R0, 0x4, R196 ;  /* 0x0000000400047825 */ /* 0x002fe200078e02c4 */
[----:B------:R-:W2:Y:S10]  /*1b1b0*/  LDL.LU R251, [R1+0x5d0] ;  /* 0x0005d00001fb7983 */ /* 0x000eb40000300800 */
[----:B------:R1:W-:Y:S01]  /*1b1c0*/  @P1 STG.E desc[UR26][R4.64], R134 ;  /* 0x0000008604001986 */ /* 0x0003e2000c10191a */
[----:B------:R-:W-:Y:S01]  /*1b1d0*/  ISETP.LT.AND P1, PT, R205, UR12, !P0 ;  /* 0x0000000ccd007c0c */ /* 0x000fe2000c721270 */
[----:B------:R-:W2:Y:S01]  /*1b1e0*/  LDCU UR12, c[0x0][0x398] ;  /* 0x00007300ff0c77ac */ /* 0x000ea20008000800 */
[----:B------:R-:W-:Y:S01]  /*1b1f0*/  ISETP.LT.AND P0, PT, R204, UR14, !P0 ;  /* 0x0000000ecc007c0c */ /* 0x000fe2000c701270 */
[----:B------:R-:W2:Y:S01]  /*1b200*/  LDCU UR14, c[0x0][0x39c] ;  /* 0x00007380ff0e77ac */ /* 0x000ea20008000800 */
[C---:B-1----:R-:W-:Y:S01]  /*1b210*/  IMAD.WIDE R4, R0.reuse, 0x4, R198 ;  /* 0x0000000400047825 */ /* 0x042fe200078e02c6 */
[----:B------:R-:W2:Y:S08]  /*1b220*/  LDL.LU R134, [R1+0x38] ;  /* 0x0000380001867983 */ /* 0x000eb00000300800 */
[----:B------:R1:W-:Y:S02]  /*1b230*/  @P1 STG.E desc[UR26][R4.64], R70 ;  /* 0x0000004604001986 */ /* 0x0003e4000c10191a */
[----:B-1----:R-:W-:-:S02]  /*1b240*/  IMAD.WIDE R4, R0, 0x4, R200 ;  /* 0x0000000400047825 */ /* 0x002fc400078e02c8 */
[----:B------:R-:W2:Y:S04]  /*1b250*/  LDL.LU R70, [R1+0x1c] ;  /* 0x00001c0001467983 */ /* 0x000ea80000300800 */
[----:B------:R1:W-:Y:S04]  /*1b260*/  @P0 STG.E desc[UR26][R4.64], R6 ;  /* 0x0000000604000986 */ /* 0x0003e8000c10191a */
[----:B-1----:R-:W2:Y:S01]  /*1b270*/  LDL.LU R6, [R1+0x10] ;  /* 0x0000100001067983 */ /* 0x002ea20000300800 */
[----:B------:R-:W-:-:S04]  /*1b280*/  IADD3 R4, PT, PT, R202, 0x3, RZ ;  /* 0x00000003ca047810 */ /* 0x000fc80007ffe0ff */
[----:B------:R-:W-:-:S04]  /*1b290*/  ISETP.GE.AND P0, PT, R4, UR19, PT ;  /* 0x0000001304007c0c */ /* 0x000fc8000bf06270 */
[----:B------:R-:W-:Y:S01]  /*1b2a0*/  ISETP.LT.AND P1, PT, R203, UR34, !P0 ;  /* 0x00000022cb007c0c */ /* 0x000fe2000c721270 */
[----:B------:R-:W-:Y:S01]  /*1b2b0*/  VIADD R0, R0, UR32 ;  /* 0x0000002000007c36 */ /* 0x000fe20008000000 */
[----:B------:R-:W-:Y:S01]  /*1b2c0*/  ISETP.LT.AND P2, PT, R205, UR6, !P0 ;  /* 0x00000006cd007c0c */ /* 0x000fe2000c741270 */
[----:B------:R-:W1:Y:S02]  /*1b2d0*/  LDCU UR6, c[0x0][0x398] ;  /* 0x00007300ff0677ac */ /* 0x000e640008000800 */
[----:B------:R-:W-:Y:S01]  /*1b2e0*/  IMAD.WIDE R4, R0, 0x4, R2 ;  /* 0x0000000400047825 */ /* 0x000fe200078e0202 */
[----:B------:R-:W1:Y:S07]  /*1b2f0*/  LDCU UR34, c[0x0][0x398] ;  /* 0x00007300ff2277ac */ /* 0x000e6e0008000800 */
[----:B----4-:R4:W-:Y:S01]  /*1b300*/  @P1 STG.E desc[UR26][R4.64], R252 ;  /* 0x000000fc04001986 */ /* 0x0109e2000c10191a */
[----:B------:R-:W-:Y:S01]  /*1b310*/  ISETP.LT.AND P1, PT, R206, UR4, !P0 ;  /* 0x00000004ce007c0c */ /* 0x000fe2000c721270 */
[----:B------:R-:W1:Y:S01]  /*1b320*/  LDCU UR4, c[0x0][0x398] ;  /* 0x00007300ff0477ac */ /* 0x000e620008000800 */
[----:B----4-:R-:W-:Y:S01]  /*1b330*/  IMAD.WIDE R4, R0, 0x4, R196 ;  /* 0x0000000400047825 */ /* 0x010fe200078e02c4 */
[----:B------:R-:W4:Y:S10]  /*1b340*/  LDL.LU R252, [R1+0x5cc] ;  /* 0x0005cc0001fc7983 */ /* 0x000f340000300800 */
[----:B------:R3:W-:Y:S01]  /*1b350*/  @P1 STG.E desc[UR26][R4.64], R135 ;  /* 0x0000008704001986 */ /* 0x0007e2000c10191a */
[----:B-1----:R-:W-:Y:S01]  /*1b360*/  ISETP.LT.AND P0, PT, R204, UR4, !P0 ;  /* 0x00000004cc007c0c */ /* 0x002fe2000c701270 */
[----:B------:R-:W1:Y:S01]  /*1b370*/  LDCU UR4, c[0x0][0x398] ;  /* 0x00007300ff0477ac */ /* 0x000e620008000800 */
[C---:B---3--:R-:W-:Y:S01]  /*1b380*/  IMAD.WIDE R4, R0.reuse, 0x4, R198 ;  /* 0x0000000400047825 */ /* 0x048fe200078e02c6 */
[----:B------:R-:W3:Y:S04]  /*1b390*/  LDL.LU R135, [R1+0x34] ;  /* 0x0000340001877983 */ /* 0x000ee80000300800 */
[----:B------:R1:W-:Y:S02]  /*1b3a0*/  @P2 STG.E desc[UR26][R4.64], R71 ;  /* 0x0000004704002986 */ /* 0x0003e4000c10191a */
[----:B-1----:R-:W-:-:S05]  /*1b3b0*/  IMAD.WIDE R4, R0, 0x4, R200 ;  /* 0x0000000400047825 */ /* 0x002fca00078e02c8 */
[----:B------:R1:W-:Y:S02]  /*1b3c0*/  @P0 STG.E desc[UR26][R4.64], R7 ;  /* 0x0000000704000986 */ /* 0x0003e4000c10191a */
[----:B-1----:R-:W-:-:S04]  /*1b3d0*/  IADD3 R4, PT, PT, R202, 0x4, RZ ;  /* 0x00000004ca047810 */ /* 0x002fc80007ffe0ff */
[----:B------:R-:W-:-:S04]  /*1b3e0*/  ISETP.GE.AND P0, PT, R4, UR19, PT ;  /* 0x0000001304007c0c */ /* 0x000fc8000bf06270 */
[----:B------:R-:W-:Y:S01]  /*1b3f0*/  ISETP.LT.AND P1, PT, R203, UR4, !P0 ;  /* 0x00000004cb007c0c */ /* 0x000fe2000c721270 */
[----:B------:R-:W-:Y:S01]  /*1b400*/  VIADD R0, R0, UR32 ;  /* 0x0000002000007c36 */ /* 0x000fe20008000000 */
[----:B------:R-:W1:Y:S03]  /*1b410*/  LDCU UR4, c[0x0][0x398] ;  /* 0x00007300ff0477ac */ /* 0x000e660008000800 */
[----:B------:R-:W-:Y:S01]  /*1b420*/  IMAD.WIDE R4, R0, 0x4, R2 ;  /* 0x0000000400047825 */ /* 0x000fe200078e0202 */
[----:B-1----:R-:W-:Y:S01]  /*1b430*/  ISETP.LT.AND P2, PT, R205, UR4, !P0 ;  /* 0x00000004cd007c0c */ /* 0x002fe2000c741270 */
[----:B------:R-:W1:Y:S06]  /*1b440*/  LDCU UR4, c[0x0][0x398] ;  /* 0x00007300ff0477ac */ /* 0x000e6c0008000800 */
[----:B--2---:R2:W-:Y:S01]  /*1b450*/  @P1 STG.E desc[UR26][R4.64], R6 ;  /* 0x0000000604001986 */ /* 0x0045e2000c10191a */
[----:B------:R-:W-:Y:S01]  /*1b460*/  ISETP.LT.AND P1, PT, R206, UR6, !P0 ;  /* 0x00000006ce007c0c */ /* 0x000fe2000c721270 */
[----:B------:R-:W1:Y:S01]  /*1b470*/  LDCU UR6, c[0x0][0x398] ;  /* 0x00007300ff0677ac */ /* 0x000e620008000800 */
[----:B--2---:R-:W-:-:S11]  /*1b480*/  IMAD.WIDE R4, R0, 0x4, R196 ;  /* 0x0000000400047825 */ /* 0x004fd600078e02c4 */
[----:B------:R2:W-:Y:S01]  /*1b490*/  @P1 STG.E desc[UR26][R4.64], R136 ;  /* 0x0000008804001986 */ /* 0x0005e2000c10191a */
[----:B-1----:R-:W-:Y:S01]  /*1b4a0*/  ISETP.LT.AND P0, PT, R204, UR6, !P0 ;  /* 0x00000006cc007c0c */ /* 0x002fe2000c701270 */
[----:B------:R-:W1:Y:S01]  /*1b4b0*/  LDCU UR6, c[0x0][0x398] ;  /* 0x00007300ff0677ac */ /* 0x000e620008000800 */
[----:B--2---:R-:W-:Y:S01]  /*1b4c0*/  IMAD.WIDE R4, R0, 0x4, R198 ;  /* 0x0000000400047825 */ /* 0x004fe200078e02c6 */
[----:B------:R-:W-:Y:S01]  /*1b4d0*/  IADD3 R6, PT, PT, R202, 0x5, RZ ;  /* 0x00000005ca067810 */ /* 0x000fe20007ffe0ff */
[----:B------:R-:W2:Y:S04]  /*1b4e0*/  LDL.LU R136, [R1+0x30] ;  /* 0x0000300001887983 */ /* 0x000ea80000300800 */
[----:B------:R1:W-:Y:S02]  /*1b4f0*/  @P2 STG.E desc[UR26][R4.64], R72 ;  /* 0x0000004804002986 */ /* 0x0003e4000c10191a */
[----:B-1----:R-:W-:-:S02]  /*1b500*/  IMAD.WIDE R4, R0, 0x4, R200 ;  /* 0x0000000400047825 */ /* 0x002fc400078e02c8 */
[----:B------:R-:W2:Y:S04]  /*1b510*/  LDL.LU R72, [R1+0x2c] ;  /* 0x00002c0001487983 */ /* 0x000ea80000300800 */
[----:B------:R1:W-:Y:S01]  /*1b520*/  @P0 STG.E desc[UR26][R4.64], R8 ;  /* 0x0000000804000986 */ /* 0x0003e2000c10191a */
[----:B------:R-:W-:-:S04]  /*1b530*/  ISETP.GE.AND P0, PT, R6, UR19, PT ;  /* 0x0000001306007c0c */ /* 0x000fc8000bf06270 */
[----:B------:R-:W-:Y:S01]  /*1b540*/  ISETP.LT.AND P1, PT, R203, UR4, !P0 ;  /* 0x00000004cb007c0c */ /* 0x000fe2000c721270 */
[----:B------:R-:W-:Y:S01]  /*1b550*/  VIADD R0, R0, UR32 ;  /* 0x0000002000007c36 */ /* 0x000fe20008000000 */
[----:B------:R-:W3:Y:S03]  /*1b560*/  LDCU UR4, c[0x0][0x398] ;  /* 0x00007300ff0477ac */ /* 0x000ee60008000800 */
[----:B-1----:R-:W-:-:S08]  /*1b570*/  IMAD.WIDE R4, R0, 0x4, R2 ;  /* 0x0000000400047825 */ /* 0x002fd000078e0202 */
[----:B------:R1:W-:Y:S04]  /*1b580*/  @P1 STG.E desc[UR26][R4.64], R69 ;  /* 0x0000004504001986 */ /* 0x0003e8000c10191a */
[----:B-1----:R-:W2:Y:S01]  /*1b590*/  LDL.LU R69, [R1+0x18] ;  /* 0x0000180001457983 */ /* 0x002ea20000300800 */
[----:B---3--:R-:W-:Y:S02]  /*1b5a0*/  ISETP.LT.AND P1, PT, R206, UR4, !P0 ;  /* 0x00000004ce007c0c */ /* 0x008fe4000c721270 */
[----:B------:R-:W-:Y:S01]  /*1b5b0*/  ISETP.LT.AND P2, PT, R205, UR52, !P0 ;  /* 0x00000034cd007c0c */ /* 0x000fe2000c741270 */
[----:B------:R-:W-:Y:S01]  /*1b5c0*/  IMAD.WIDE R4, R0, 0x4, R196 ;  /* 0x0000000400047825 */ /* 0x000fe200078e02c4 */
[----:B------:R-:W-:Y:S01]  /*1b5d0*/  ISETP.LT.AND P0, PT, R204, UR54, !P0 ;  /* 0x00000036cc007c0c */ /* 0x000fe2000c701270 */
[----:B------:R-:W1:Y:S01]  /*1b5e0*/  LDCU UR4, c[0x0][0x39c] ;  /* 0x00007380ff0477ac */ /* 0x000e620008000800 */
[C---:B------:R-:W-:Y:S01]  /*1b5f0*/  IADD3 R6, PT, PT, R202.reuse, 0x6, RZ ;  /* 0x00000006ca067810 */ /* 0x040fe20007ffe0ff */
[----:B------:R-:W-:Y:S01]  /*1b600*/  VIADD R8, R202, 0x8 ;  /* 0x00000008ca087836 */ /* 0x000fe20000000000 */
[----:B------:R-:W3:Y:S05]  /*1b610*/  LDCU UR52, c[0x0][0x398] ;  /* 0x00007300ff3477ac */ /* 0x000eea0008000800 */
[----:B------:R1:W-:Y:S01]  /*1b620*/  @P1 STG.E desc[UR26][R4.64], R137 ;  /* 0x0000008904001986 */ /* 0x0003e2000c10191a */
[----:B------:R-:W-:Y:S01]  /*1b630*/  ISETP.GE.AND P5, PT, R6, UR19, PT ;  /* 0x0000001306007c0c */ /* 0x000fe2000bfa6270 */
[----:B------:R-:W2:Y:S01]  /*1b640*/  LDCU UR54, c[0x0][0x398] ;  /* 0x00007300ff3677ac */ /* 0x000ea20008000800 */
[----:B-1----:R-:W-:Y:S01]  /*1b650*/  IMAD.WIDE R4, R0, 0x4, R198 ;  /* 0x0000000400047825 */ /* 0x002fe200078e02c6 */
[----:B------:R-:W3:Y:S04]  /*1b660*/  LDL.LU R137, [R1+0x28] ;  /* 0x0000280001897983 */ /* 0x000ee80000300800 */
[----:B------:R1:W-:Y:S01]  /*1b670*/  @P2 STG.E desc[UR26][R4.64], R73 ;  /* 0x0000004904002986 */ /* 0x0003e2000c10191a */
[----:B------:R-:W-:Y:S01]  /*1b680*/  ISETP.LT.AND P2, PT, R203, UR24, !P5 ;  /* 0x00000018cb007c0c */ /* 0x000fe2000ef41270 */
[----:B------:R-:W2:Y:S01]  /*1b690*/  LDCU UR24, c[0x0][0x398] ;  /* 0x00007300ff1877ac */ /* 0x000ea20008000800 */
[----:B------:R-:W-:Y:S01]  /*1b6a0*/  IADD3 R6, PT, PT, R202, 0x7, RZ ;  /* 0x00000007ca067810 */ /* 0x000fe20007ffe0ff */
[----:B-1----:R-:W-:Y:S01]  /*1b6b0*/  IMAD.WIDE R4, R0, 0x4, R200 ;  /* 0x0000000400047825 */ /* 0x002fe200078e02c8 */
[----:B------:R-:W3:Y:S04]  /*1b6c0*/  LDL.LU R73, [R1+0x24] ;  /* 0x0000240001497983 */ /* 0x000ee80000300800 */
[----:B------:R1:W-:Y:S01]  /*1b6d0*/  @P0 STG.E desc[UR26][R4.64], R9 ;  /* 0x0000000904000986 */ /* 0x0003e2000c10191a */
[----:B------:R-:W-:Y:S01]  /*1b6e0*/  ISETP.LT.AND P0, PT, R206, UR74, !P5 ;  /* 0x0000004ace007c0c */ /* 0x000fe2000ef01270 */
[----:B------:R-:W-:Y:S01]  /*1b6f0*/  VIADD R0, R0, UR32 ;  /* 0x0000002000007c36 */ /* 0x000fe20008000000 */
[----:B------:R-:W-:Y:S01]  /*1b700*/  ISETP.GE.AND P3, PT, R6, UR19, PT ;  /* 0x0000001306007c0c */ /* 0x000fe2000bf66270 */
[----:B------:R-:W2:Y:S02]  /*1b710*/  LDCU UR74, c[0x0][0x39c] ;  /* 0x00007380ff4a77ac */ /* 0x000ea40008000800 */
[----:B------:R-:W-:-:S04]  /*1b720*/  IMAD.WIDE R6, R0, 0x4, R196 ;  /* 0x0000000400067825 */ /* 0x000fc800078e02c4 */
[----:B-1----:R-:W-:-:S05]  /*1b730*/  IMAD.WIDE R4, R0, 0x4, R2 ;  /* 0x0000000400047825 */ /* 0x002fca00078e0202 */
[----:B--2---:R-:W-:Y:S04]  /*1b740*/  @P2 STG.E desc[UR26][R4.64], R69 ;  /* 0x0000004504002986 */ /* 0x004fe8000c10191a */
[----:B------:R1:W-:Y:S04]  /*1b750*/  @P0 STG.E desc[UR26][R6.64], R138 ;  /* 0x0000008a06000986 */ /* 0x0003e8000c10191a */
[----:B-1----:R-:W2:Y:S01]  /*1b760*/  LDL.LU R138, [R1+0x20] ;  /* 0x00002000018a7983 */ /* 0x002ea20000300800 */
[----:B------:R-:W-:Y:S01]  /*1b770*/  ISETP.LT.AND P1, PT, R205, UR18, !P5 ;  /* 0x00000012cd007c0c */ /* 0x000fe2000ef21270 */
[----:B------:R-:W-:Y:S01]  /*1b780*/  IMAD.WIDE R4, R0, 0x4, R198 ;  /* 0x0000000400047825 */ /* 0x000fe200078e02c6 */
[----:B------:R-:W-:Y:S01]  /*1b790*/  ISETP.LT.AND P5, PT, R204, UR34, !P5 ;  /* 0x00000022cc007c0c */ /* 0x000fe2000efa1270 */
[----:B------:R-:W1:Y:S01]  /*1b7a0*/  LDCU UR18, c[0x0][0x398] ;  /* 0x00007300ff1277ac */ /* 0x000e620008000800 */
[----:B------:R-:W-:-:S02]  /*1b7b0*/  ISETP.LT.AND P2, PT, R203, UR50, !P3 ;  /* 0x00000032cb007c0c */ /* 0x000fc4000df41270 */
[----:B------:R-:W-:Y:S02]  /*1b7c0*/  ISETP.LT.AND P0, PT, R206, UR42, !P3 ;  /* 0x0000002ace007c0c */ /* 0x000fe4000df01270 */
[----:B------:R-:W-:Y:S01]  /*1b7d0*/  ISETP.GE.AND P4, PT, R8, UR19, PT ;  /* 0x0000001308007c0c */ /* 0x000fe2000bf86270 */
[----:B------:R-:W-:Y:S01]  /*1b7e0*/  VIADD R69, R0, UR32 ;  /* 0x0000002000457c36 */ /* 0x000fe20008000000 */
[----:B------:R-:W-:Y:S01]  /*1b7f0*/  IADD3 R8, PT, PT, R202, 0x9, RZ ;  /* 0x00000009ca087810 */ /* 0x000fe20007ffe0ff */
[----:B------:R-:W1:Y:S02]  /*1b800*/  LDCU UR34, c[0x0][0x398] ;  /* 0x00007300ff2277ac */ /* 0x000e640008000800 */
[----:B------:R4:W-:Y:S01]  /*1b810*/  @P1 STG.E desc[UR26][R4.64], R74 ;  /* 0x0000004a04001986 */ /* 0x0009e2000c10191a */
[----:B------:R-:W-:Y:S01]  /*1b820*/  ISETP.GE.AND P6, PT, R8, UR19, PT ;  /* 0x0000001308007c0c */ /* 0x000fe2000bfc6270 */
[----:B------:R-:W-:Y:S01]  /*1b830*/  IMAD.WIDE R8, R69, 0x4, R2 ;  /* 0x0000000445087825 */ /* 0x000fe200078e0202 */
[----:B------:R-:W-:Y:S01]  /*1b840*/  ISETP.LT.AND P1, PT, R205, UR72, !P3 ;  /* 0x00000048cd007c0c */ /* 0x000fe2000df21270 */
[----:B------:R-:W1:Y:S02]  /*1b850*/  LDCU UR50, c[0x0][0x398] ;  /* 0x00007300ff3277ac */ /* 0x000e640008000800 */
[----:B------:R-:W-:Y:S01]  /*1b860*/  IMAD.WIDE R6, R69, 0x4, R196 ;  /* 0x0000000445067825 */ /* 0x000fe200078e02c4 */
[----:B------:R-:W1:Y:S03]  /*1b870*/  LDCU UR42, c[0x0][0x398] ;  /* 0x00007300ff2a77ac */ /* 0x000e660008000800 */
[----:B----4-:R-:W-:Y:S01]  /*1b880*/  IMAD.WIDE R4, R0, 0x4, R200 ;  /* 0x0000000400047825 */ /* 0x010fe200078e02c8 */
[----:B------:R-:W-:Y:S01]  /*1b890*/  ISETP.LT.AND P3, PT, R204, UR33, !P3 ;  /* 0x00000021cc007c0c */ /* 0x000fe2000df61270 */
[----:B------:R-:W4:Y:S03]  /*1b8a0*/  LDCU UR72, c[0x0][0x39c] ;  /* 0x00007380ff4877ac */ /* 0x000f260008000800 */
[----:B------:R1:W-:Y:S01]  /*1b8b0*/  @P5 STG.E desc[UR26][R4.64], R10 ;  /* 0x0000000a04005986 */ /* 0x0003e2000c10191a */
[----:B------:R-:W-:Y:S01]  /*1b8c0*/  IADD3 R0, PT, PT, R202, 0xa, RZ ;  /* 0x0000000aca007810 */ /* 0x000fe20007ffe0ff */
[----:B------:R-:W2:Y:S02]  /*1b8d0*/  LDCU UR33, c[0x0][0x398] ;  /* 0x00007300ff2177ac */ /* 0x000ea40008000800 */
[----:B------:R3:W-:Y:S01]  /*1b8e0*/  @P2 STG.E desc[UR26][R8.64], R70 ;  /* 0x0000004608002986 */ /* 0x0007e2000c10191a */
[----:B------:R-:W-:Y:S01]  /*1b8f0*/  ISETP.LT.AND P2, PT, R203, UR75, !P4 ;  /* 0x0000004bcb007c0c */ /* 0x000fe2000e741270 */
[----:B------:R-:W2:Y:S02]  /*1b900*/  LDCU UR75, c[0x0][0x398] ;  /* 0x00007300ff4b77ac */ /* 0x000ea40008000800 */
[----:B------:R4:W-:Y:S01]  /*1b910*/  @P0 STG.E desc[UR26][R6.64], R139 ;  /* 0x0000008b06000986 */ /* 0x0009e2000c10191a */
[----:B------:R-:W-:Y:S01]  /*1b920*/  ISETP.LT.AND P0, PT, R206, UR22, !P4 ;  /* 0x00000016ce007c0c */ /* 0x000fe2000e701270 */
[----:B------:R-:W2:Y:S01]  /*1b930*/  LDCU UR22, c[0x0][0x398] ;  /* 0x00007300ff1677ac */ /* 0x000ea20008000800 */
[----:B-1----:R-:W-:-:S04]  /*1b940*/  IMAD.WIDE R4, R69, 0x4, R198 ;  /* 0x0000000445047825 */ /* 0x002fc800078e02c6 */
[----:B---3--:R-:W-:-:S04]  /*1b950*/  IMAD.WIDE R70, R69, 0x4, R200 ;  /* 0x0000000445467825 */ /* 0x008fc800078e02c8 */
[----:B------:R-:W-:Y:S01]  /*1b960*/  VIADD R69, R69, UR32 ;  /* 0x0000002045457c36 */ /* 0x000fe20008000000 */
[----:B------:R1:W-:Y:S01]  /*1b970*/  @P1 STG.E desc[UR26][R4.64], R75 ;  /* 0x0000004b04001986 */ /* 0x0003e2000c10191a */
[----:B------:R-:W-:Y:S01]  /*1b980*/  ISETP.LT.AND P1, PT, R205, UR53, !P4 ;  /* 0x00000035cd007c0c */ /* 0x000fe2000e721270 */
[----:B------:R-:W3:Y:S01]  /*1b990*/  LDCU UR53, c[0x0][0x398] ;  /* 0x00007300ff3577ac */ /* 0x000ee20008000800 */
[----:B----4-:R-:W-:Y:S01]  /*1b9a0*/  IMAD.WIDE R6, R69, 0x4, R2 ;  /* 0x0000000445067825 */ /* 0x010fe200078e0202 */
[----:B------:R4:W-:Y:S01]  /*1b9b0*/  @P3 STG.E desc[UR26][R70.64], R11 ;  /* 0x0000000b46003986 */ /* 0x0009e2000c10191a */
[----:B------:R-:W-:Y:S01]  /*1b9c0*/  ISETP.LT.AND P4, PT, R204, UR70, !P4 ;  /* 0x00000046cc007c0c */ /* 0x000fe2000e781270 */
[----:B------:R-:W2:Y:S01]  /*1b9d0*/  LDCU UR70, c[0x0][0x39c] ;  /* 0x00007380ff4677ac */ /* 0x000ea20008000800 */
[----:B------:R-:W-:Y:S01]  /*1b9e0*/  ISETP.LT.AND P3, PT, R203, UR37, !P6 ;  /* 0x00000025cb007c0c */ /* 0x000fe2000f761270 */
[C---:B------:R-:W-:Y:S01]  /*1b9f0*/  IMAD.WIDE R8, R69.reuse, 0x4, R198 ;  /* 0x0000000445087825 */ /* 0x040fe200078e02c6 */
[----:B------:R-:W-:Y:S01]  /*1ba00*/  ISETP.GE.AND P5, PT, R0, UR19, PT ;  /* 0x0000001300007c0c */ /* 0x000fe2000bfa6270 */
[----:B------:R-:W2:Y:S02]  /*1ba10*/  LDCU UR37, c[0x0][0x398] ;  /* 0x00007300ff2577ac */ /* 0x000ea40008000800 */
[----:B-1----:R-:W-:-:S04]  /*1ba20*/  IMAD.WIDE R4, R69, 0x4, R196 ;  /* 0x0000000445047825 */ /* 0x002fc800078e02c4 */
[----:B----4-:R-:W-:-:S04]  /*1ba30*/  IMAD.WIDE R10, R69, 0x4, R200 ;  /* 0x00000004450a7825 */ /* 0x010fc800078e02c8 */
[----:B------:R-:W-:Y:S01]  /*1ba40*/  VIADD R69, R69, UR32 ;  /* 0x0000002045457c36 */ /* 0x000fe20008000000 */
[----:B------:R-:W-:Y:S01]  /*1ba50*/  IADD3 R0, PT, PT, R202, 0xb, RZ ;  /* 0x0000000bca007810 */ /* 0x000fe20007ffe0ff */
[----:B--2---:R1:W-:Y:S01]  /*1ba60*/  @P2 STG.E desc[UR26][R6.64], R138 ;  /* 0x0000008a06002986 */ /* 0x0043e2000c10191a */
[----:B------:R-:W-:Y:S01]  /*1ba70*/  ISETP.LT.AND P2, PT, R205, UR40, !P6 ;  /* 0x00000028cd007c0c */ /* 0x000fe2000f741270 */
[----:B------:R-:W2:Y:S02]  /*1ba80*/  LDCU UR40, c[0x0][0x398] ;  /* 0x00007300ff2877ac */ /* 0x000ea40008000800 */
[----:B------:R4:W-:Y:S01]  /*1ba90*/  @P0 STG.E desc[UR26][R4.64], R140 ;  /* 0x0000008c04000986 */ /* 0x0009e2000c10191a */
[----:B------:R-:W-:Y:S01]  /*1baa0*/  ISETP.LT.AND P0, PT, R206, UR73, !P6 ;  /* 0x00000049ce007c0c */ /* 0x000fe2000f701270 */
[----:B------:R-:W2:Y:S02]  /*1bab0*/  LDCU UR73, c[0x0][0x398] ;  /* 0x00007300ff4977ac */ /* 0x000ea40008000800 */
[----:B------:R3:W-:Y:S01]  /*1bac0*/  @P1 STG.E desc[UR26][R8.64], R76 ;  /* 0x0000004c08001986 */ /* 0x0007e2000c10191a */
[----:B-1----:R-:W-:-:S04]  /*1bad0*/  IMAD.WIDE R6, R69, 0x4, R196 ;  /* 0x0000000445067825 */ /* 0x002fc800078e02c4 */
[C---:B----4-:R-:W-:Y:S01]  /*1bae0*/  IMAD.WIDE R4, R69.reuse, 0x4, R2 ;  /* 0x0000000445047825 */ /* 0x050fe200078e0202 */
[----:B------:R1:W-:Y:S03]  /*1baf0*/  @P4 STG.E desc[UR26][R10.64], R12 ;  /* 0x0000000c0a004986 */ /* 0x0003e6000c10191a */
[----:B---3--:R-:W-:Y:S01]  /*1bb00*/  IMAD.WIDE R8, R69, 0x4, R198 ;  /* 0x0000000445087825 */ /* 0x008fe200078e02c6 */
[----:B------:R3:W-:Y:S01]  /*1bb10*/  @P3 STG.E desc[UR26][R4.64], R73 ;  /* 0x0000004904003986 */ /* 0x0007e2000c10191a */
[----:B------:R-:W-:Y:S01]  /*1bb20*/  ISETP.LT.AND P6, PT, R204, UR48, !P6 ;  /* 0x00000030cc007c0c */ /* 0x000fe2000f7c1270 */
[----:B------:R-:W4:Y:S01]  /*1bb30*/  LDCU UR48, c[0x0][0x398] ;  /* 0x00007300ff3077ac */ /* 0x000f220008000800 */
[----:B------:R-:W-:Y:S01]  /*1bb40*/  ISETP.LT.AND P3, PT, R203, UR68, !P5 ;  /* 0x00000044cb007c0c */ /* 0x000fe2000ef61270 */
[----:B------:R2:W-:Y:S01]  /*1bb50*/  @P0 STG.E desc[UR26][R6.64], R141 ;  /* 0x0000008d06000986 */ /* 0x0005e2000c10191a */
[----:B------:R-:W-:Y:S01]  /*1bb60*/  ISETP.LT.AND P4, PT, R205, UR71, !P5 ;  /* 0x00000047cd007c0c */ /* 0x000fe2000ef81270 */
[----:B------:R-:W4:Y:S02]  /*1bb70*/  LDCU UR68, c[0x0][0x39c] ;  /* 0x00007380ff4477ac */ /* 0x000f240008000800 */
[----:B------:R2:W-:Y:S01]  /*1bb80*/  @P2 STG.E desc[UR26][R8.64], R77 ;  /* 0x0000004d08002986 */ /* 0x0005e2000c10191a */
[----:B------:R-:W-:Y:S01]  /*1bb90*/  ISETP.LT.AND P2, PT, R206, UR51, !P5 ;  /* 0x00000033ce007c0c */ /* 0x000fe2000ef41270 */
[C---:B-1----:R-:W-:Y:S01]  /*1bba0*/  IMAD.WIDE R10, R69.reuse, 0x4, R200 ;  /* 0x00000004450a7825 */ /* 0x042fe200078e02c8 */
[----:B------:R-:W-:Y:S01]  /*1bbb0*/  ISETP.GE.AND P1, PT, R0, UR19, PT ;  /* 0x0000001300007c0c */ /* 0x000fe2000bf26270 */
[----:B------:R-:W1:Y:S02]  /*1bbc0*/  LDCU UR51, c[0x0][0x398] ;  /* 0x00007300ff3377ac */ /* 0x000e640008000800 */
[----:B------:R-:W-:Y:S01]  /*1bbd0*/  VIADD R69, R69, UR32 ;  /* 0x0000002045457c36 */ /* 0x000fe20008000000 */
[----:B------:R-:W1:Y:S03]  /*1bbe0*/  LDCU UR71, c[0x0][0x398] ;  /* 0x00007300ff4777ac */ /* 0x000e660008000800 */
[C---:B---3--:R-:W-:Y:S01]  /*1bbf0*/  IMAD.WIDE R4, R69.reuse, 0x4, R2 ;  /* 0x0000000445047825 */ /* 0x048fe200078e0202 */
[----:B------:R3:W-:Y:S03]  /*1bc00*/  @P6 STG.E desc[UR26][R10.64], R13 ;  /* 0x0000000d0a006986 */ /* 0x0007e6000c10191a */
[----:B--2---:R-:W-:Y:S01]  /*1bc10*/  IMAD.WIDE R6, R69, 0x4, R196 ;  /* 0x0000000445067825 */ /* 0x004fe200078e02c4 */
[----:B------:R-:W-:-:S03]  /*1bc20*/  ISETP.LT.AND P5, PT, R204, UR30, !P5 ;  /* 0x0000001ecc007c0c */ /* 0x000fc6000efa1270 */
[----:B------:R-:W-:Y:S01]  /*1bc30*/  IMAD.WIDE R8, R69, 0x4, R198 ;  /* 0x0000000445087825 */ /* 0x000fe200078e02c6 */
[----:B------:R2:W-:Y:S01]  /*1bc40*/  @P3 STG.E desc[UR26][R4.64], R137 ;  /* 0x0000008904003986 */ /* 0x0005e2000c10191a */
[----:B------:R-:W-:Y:S01]  /*1bc50*/  ISETP.LT.AND P3, PT, R203, UR8, !P1 ;  /* 0x00000008cb007c0c */ /* 0x000fe2000cf61270 */
[----:B------:R-:W1:Y:S02]  /*1bc60*/  LDCU UR30, c[0x0][0x398] ;  /* 0x00007300ff1e77ac */ /* 0x000e640008000800 */
[----:B------:R4:W-:Y:S01]  /*1bc70*/  @P2 STG.E desc[UR26][R6.64], R142 ;  /* 0x0000008e06002986 */ /* 0x0009e2000c10191a */
[----:B------:R-:W-:Y:S01]  /*1bc80*/  IADD3 R0, PT, PT, R202, 0xc, RZ ;  /* 0x0000000cca007810 */ /* 0x000fe20007ffe0ff */
[C---:B---3--:R-:W-:Y:S01]  /*1bc90*/  IMAD.WIDE R10, R69.reuse, 0x4, R200 ;  /* 0x00000004450a7825 */ /* 0x048fe200078e02c8 */
[----:B------:R-:W3:Y:S01]  /*1bca0*/  LDCU UR8, c[0x0][0x398] ;  /* 0x00007300ff0877ac */ /* 0x000ee20008000800 */
[----:B------:R1:W-:Y:S01]  /*1bcb0*/  @P4 STG.E desc[UR26][R8.64], R78 ;  /* 0x0000004e08004986 */ /* 0x0003e2000c10191a */
[----:B------:R-:W-:Y:S01]  /*1bcc0*/  ISETP.LT.AND P4, PT, R206, UR66, !P1 ;  /* 0x00000042ce007c0c */ /* 0x000fe2000cf81270 */
[----:B------:R-:W-:Y:S01]  /*1bcd0*/  VIADD R69, R69, UR32 ;  /* 0x0000002045457c36 */ /* 0x000fe20008000000 */
[----:B------:R-:W-:-:S02]  /*1bce0*/  ISETP.LT.AND P2, PT, R205, UR46, !P1 ;  /* 0x0000002ecd007c0c */ /* 0x000fc4000cf41270 */
[----:B------:R-:W-:Y:S01]  /*1bcf0*/  ISETP.GE.AND P0, PT, R0, UR19, PT ;  /* 0x0000001300007c0c */ /* 0x000fe2000bf06270 */
[C---:B--2---:R-:W-:Y:S01]  /*1bd00*/  IMAD.WIDE R4, R69.reuse, 0x4, R2 ;  /* 0x0000000445047825 */ /* 0x044fe200078e0202 */
[----:B------:R-:W-:Y:S01]  /*1bd10*/  ISETP.LT.AND P1, PT, R204, UR69, !P1 ;  /* 0x00000045cc007c0c */ /* 0x000fe2000cf21270 */
[----:B------:R2:W-:Y:S01]  /*1bd20*/  @P5 STG.E desc[UR26][R10.64], R14 ;  /* 0x0000000e0a005986 */ /* 0x0005e2000c10191a */
[----:B------:R-:W3:Y:S01]  /*1bd30*/  LDCU UR66, c[0x0][0x39c] ;  /* 0x00007380ff4277ac */ /* 0x000ee20008000800 */
[----:B----4-:R-:W-:Y:S01]  /*1bd40*/  IMAD.WIDE R6, R69, 0x4, R196 ;  /* 0x0000000445067825 */ /* 0x010fe200078e02c4 */
[----:B------:R-:W-:Y:S01]  /*1bd50*/  ISETP.LT.AND P5, PT, R203, UR49, !P0 ;  /* 0x00000031cb007c0c */ /* 0x000fe2000c7a1270 */
[----:B------:R4:W-:Y:S01]  /*1bd60*/  @P3 STG.E desc[UR26][R4.64], R72 ;  /* 0x0000004804003986 */ /* 0x0009e2000c10191a */
[----:B------:R-:W-:Y:S01]  /*1bd70*/  IADD3 R0, PT, PT, R202, 0xd, RZ ;  /* 0x0000000dca007810 */ /* 0x000fe20007ffe0ff */
[C---:B-1----:R-:W-:Y:S01]  /*1bd80*/  IMAD.WIDE R8, R69.reuse, 0x4, R198 ;  /* 0x0000000445087825 */ /* 0x042fe200078e02c6 */
[----:B------:R-:W1:Y:S01]  /*1bd90*/  LDCU UR46, c[0x0][0x398] ;  /* 0x00007300ff2e77ac */ /* 0x000e620008000800 */
[----:B------:R3:W-:Y:S01]  /*1bda0*/  @P4 STG.E desc[UR26][R6.64], R143 ;  /* 0x0000008f06004986 */ /* 0x0007e2000c10191a */
[----:B------:R-:W-:Y:S01]  /*1bdb0*/  ISETP.LT.AND P4, PT, R206, UR36, !P0 ;  /* 0x00000024ce007c0c */ /* 0x000fe2000c781270 */
[C---:B------:R-:W-:Y:S01]  /*1bdc0*/  VIADD R13, R69.reuse, UR32 ;  /* 0x00000020450d7c36 */ /* 0x040fe20008000000 */
[----:B------:R-:W1:Y:S01]  /*1bdd0*/  LDCU UR69, c[0x0][0x398] ;  /* 0x00007300ff4577ac */ /* 0x000e620008000800 */
[----:B--2---:R-:W-:Y:S01]  /*1bde0*/  IMAD.WIDE R10, R69, 0x4, R200 ;  /* 0x00000004450a7825 */ /* 0x004fe200078e02c8 */
[----:B------:R-:W-:Y:S01]  /*1bdf0*/  ISETP.GE.AND P6, PT, R0, UR19, PT ;  /* 0x0000001300007c0c */ /* 0x000fe2000bfc6270 */
[----:B------:R2:W-:Y:S01]  /*1be00*/  @P2 STG.E desc[UR26][R8.64], R79 ;  /* 0x0000004f08002986 */ /* 0x0005e2000c10191a */
[----:B------:R-:W-:Y:S01]  /*1be10*/  ISETP.LT.AND P2, PT, R205, UR64, !P0 ;  /* 0x00000040cd007c0c */ /* 0x000fe2000c741270 */
[----:B----4-:R-:W-:Y:S01]  /*1be20*/  IMAD.WIDE R4, R13, 0x4, R2 ;  /* 0x000000040d047825 */ /* 0x010fe200078e0202 */
[----:B------:R-:W-:Y:S01]  /*1be30*/  ISETP.LT.AND P0, PT, R204, UR38, !P0 ;  /* 0x00000026cc007c0c */ /* 0x000fe2000c701270 */
[----:B------:R4:W-:Y:S01]  /*1be40*/  @P1 STG.E desc[UR26][R10.64], R15 ;  /* 0x0000000f0a001986 */ /* 0x0009e2000c10191a */
[----:B------:R-:W-:Y:S01]  /*1be50*/  ISETP.LT.AND P1, PT, R203, UR67, !P6 ;  /* 0x00000043cb007c0c */ /* 0x000fe2000f721270 */
[C---:B---3--:R-:W-:Y:S01]  /*1be60*/  IMAD.WIDE R6, R13.reuse, 0x4, R196 ;  /* 0x000000040d067825 */ /* 0x048fe200078e02c4 */
[----:B------:R-:W-:Y:S01]  /*1be70*/  IADD3 R0, PT, PT, R202, 0xe, RZ ;  /* 0x0000000eca007810 */ /* 0x000fe20007ffe0ff */
[----:B------:R3:W-:Y:S01]  /*1be80*/  @P5 STG.E desc[UR26][R4.64], R136 ;  /* 0x0000008804005986 */ /* 0x0007e2000c10191a */
[----:B------:R-:W-:Y:S01]  /*1be90*/  ISETP.LT.AND P5, PT, R206, UR44, !P6 ;  /* 0x0000002cce007c0c */ /* 0x000fe2000f7a1270 */
[----:B------:R-:W1:Y:S01]  /*1bea0*/  LDCU UR49, c[0x0][0x398] ;  /* 0x00007300ff3177ac */ /* 0x000e620008000800 */
[C---:B--2---:R-:W-:Y:S01]  /*1beb0*/  IMAD.WIDE R8, R13.reuse, 0x4, R198 ;  /* 0x000000040d087825 */ /* 0x044fe200078e02c6 */
[----:B------:R-:W2:Y:S01]  /*1bec0*/  LDCU UR36, c[0x0][0x398] ;  /* 0x00007300ff2477ac */ /* 0x000ea20008000800 */
[----:B----4-:R-:W-:Y:S01]  /*1bed0*/  IADD3 R15, PT, PT, R13, UR32, RZ ;  /* 0x000000200d0f7c10 */ /* 0x010fe2000fffe0ff */
[----:B------:R4:W-:Y:S01]  /*1bee0*/  @P4 STG.E desc[UR26][R6.64], R144 ;  /* 0x0000009006004986 */ /* 0x0009e2000c10191a */
[----:B------:R-:W-:Y:S01]  /*1bef0*/  ISETP.LT.AND P4, PT, R205, UR12, !P6 ;  /* 0x0000000ccd007c0c */ /* 0x000fe2000f781270 */
[----:B------:R-:W1:Y:S01]  /*1bf00*/  LDCU UR64, c[0x0][0x39c] ;  /* 0x00007380ff4077ac */ /* 0x000e620008000800 */
[----:B---3--:R-:W-:Y:S01]  /*1bf10*/  IMAD.WIDE R4, R13, 0x4, R200 ;  /* 0x000000040d047825 */ /* 0x008fe200078e02c8 */
[----:B------:R-:W-:Y:S01]  /*1bf20*/  ISETP.GE.AND P3, PT, R0, UR19, PT ;  /* 0x0000001300007c0c */ /* 0x000fe2000bf66270 */
[----:B------:R-:W3:Y:S02]  /*1bf30*/  LDCU UR38, c[0x0][0x398] ;  /* 0x00007300ff2677ac */ /* 0x000ee40008000800 */
[----:B------:R-:W-:Y:S01]  /*1bf40*/  IMAD.WIDE R10, R15, 0x4, R2 ;  /* 0x000000040f0a7825 */ /* 0x000fe200078e0202 */
[----:B------:R-:W-:Y:S01]  /*1bf50*/  ISETP.LT.AND P6, PT, R204, UR62, !P6 ;  /* 0x0000003ecc007c0c */ /* 0x000fe2000f7c1270 */
[----:B------:R1:W-:Y:S01]  /*1bf60*/  @P2 STG.E desc[UR26][R8.64], R80 ;  /* 0x0000005008002986 */ /* 0x0003e2000c10191a */
[----:B------:R-:W-:Y:S01]  /*1bf70*/  ISETP.LT.AND P2, PT, R203, UR6, !P3 ;  /* 0x00000006cb007c0c */ /* 0x000fe2000df41270 */
[----:B------:R-:W2:Y:S01]  /*1bf80*/  LDCU UR67, c[0x0][0x398] ;  /* 0x00007300ff4377ac */ /* 0x000ea20008000800 */
[C---:B----4-:R-:W-:Y:S01]  /*1bf90*/  IMAD.WIDE R6, R15.reuse, 0x4, R196 ;  /* 0x000000040f067825 */ /* 0x050fe200078e02c4 */
[----:B------:R4:W-:Y:S01]  /*1bfa0*/  @P0 STG.E desc[UR26][R4.64], R16 ;  /* 0x0000001004000986 */ /* 0x0009e2000c10191a */
[C---:B------:R-:W-:Y:S01]  /*1bfb0*/  IADD3 R13, PT, PT, R15.reuse, UR32, RZ ;  /* 0x000000200f0d7c10 */ /* 0x040fe2000fffe0ff */
[----:B------:R-:W2:Y:S01]  /*1bfc0*/  LDCU UR62, c[0x0][0x39c] ;  /* 0x00007380ff3e77ac */ /* 0x000ea20008000800 */
[----:B------:R-:W-:Y:S01]  /*1bfd0*/  VIADD R0, R202, 0xf ;  /* 0x0000000fca007836 */ /* 0x000fe20000000000 */
[----:B------:R-:W-:Y:S01]  /*1bfe0*/  @P1 STG.E desc[UR26][R10.64], R135 ;  /* 0x000000870a001986 */ /* 0x000fe2000c10191a */
[----:B------:R-:W-:Y:S01]  /*1bff0*/  ISETP.LT.AND P1, PT, R206, UR65, !P3 ;  /* 0x00000041ce007c0c */ /* 0x000fe2000df21270 */
[----:B------:R-:W2:Y:S01]  /*1c000*/  LDCU UR44, c[0x0][0x398] ;  /* 0x00007300ff2c77ac */ /* 0x000ea20008000800 */
[----:B-1----:R-:W-:Y:S01]  /*1c010*/  IMAD.WIDE R8, R15, 0x4, R198 ;  /* 0x000000040f087825 */ /* 0x002fe200078e02c6 */
[----:B------:R1:W-:Y:S01]  /*1c020*/  @P5 STG.E desc[UR26][R6.64], R145 ;  /* 0x0000009106005986 */ /* 0x0003e2000c10191a */
[----:B------:R-:W-:Y:S01]  /*1c030*/  ISETP.LT.AND P5, PT, R205, UR35, !P3 ;  /* 0x00000023cd007c0c */ /* 0x000fe2000dfa1270 */
[----:B------:R-:W2:Y:S01]  /*1c040*/  LDCU UR12, c[0x0][0x398] ;  /* 0x00007300ff0c77ac */ /* 0x000ea20008000800 */
[----:B----4-:R-:W-:Y:S01]  /*1c050*/  IMAD.WIDE R4, R15, 0x4, R200 ;  /* 0x000000040f047825 */ /* 0x010fe200078e02c8 */
[----:B------:R-:W-:-:S02]  /*1c060*/  ISETP.GE.AND P0, PT, R0, UR19, PT ;  /* 0x0000001300007c0c */ /* 0x000fc4000bf06270 */
[----:B------:R-:W-:Y:S01]  /*1c070*/  ISETP.LT.AND P3, PT, R204, UR47, !P3 ;  /* 0x0000002fcc007c0c */ /* 0x000fe2000df61270 */
[----:B------:R4:W-:Y:S01]  /*1c080*/  @P4 STG.E desc[UR26][R8.64], R81 ;  /* 0x0000005108004986 */ /* 0x0009e2000c10191a */
[----:B------:R-:W-:Y:S01]  /*1c090*/  ISETP.LT.AND P4, PT, R203, UR60, !P0 ;  /* 0x0000003ccb007c0c */ /* 0x000fe2000c781270 */
[----:B------:R-:W-:Y:S01]  /*1c0a0*/  VIADD R0, R202, 0x10 ;  /* 0x00000010ca007836 */ /* 0x000fe20000000000 */
[----:B------:R-:W2:Y:S01]  /*1c0b0*/  LDCU UR6, c[0x0][0x398] ;  /* 0x00007300ff0677ac */ /* 0x000ea20008000800 */
[C---:B-1----:R-:W-:Y:S01]  /*1c0c0*/  IMAD.WIDE R6, R13.reuse, 0x4, R2 ;  /* 0x000000040d067825 */ /* 0x042fe200078e0202 */
[----:B------:R1:W-:Y:S01]  /*1c0d0*/  @P6 STG.E desc[UR26][R4.64], R17 ;  /* 0x0000001104006986 */ /* 0x0003e2000c10191a */
[----:B------:R-:W-:Y:S01]  /*1c0e0*/  ISETP.LT.AND P6, PT, R206, UR16, !P0 ;  /* 0x00000010ce007c0c */ /* 0x000fe2000c7c1270 */
[----:B------:R-:W2:Y:S01]  /*1c0f0*/  LDCU UR65, c[0x0][0x398] ;  /* 0x00007300ff4177ac */ /* 0x000ea20008000800 */
[C---:B----4-:R-:W-:Y:S01]  /*1c100*/  IMAD.WIDE R8, R13.reuse, 0x4, R196 ;  /* 0x000000040d087825 */ /* 0x050fe200078e02c4 */
[----:B------:R4:W-:Y:S01]  /*1c110*/  @P2 STG.E desc[UR26][R6.64], R134 ;  /* 0x0000008606002986 */ /* 0x0009e2000c10191a */
[C---:B------:R-:W-:Y:S01]  /*1c120*/  IADD3 R15, PT, PT, R13.reuse, UR32, RZ ;  /* 0x000000200d0f7c10 */ /* 0x040fe2000fffe0ff */
[----:B------:R-:W2:Y:S01]  /*1c130*/  LDCU UR35, c[0x0][0x398] ;  /* 0x00007300ff2377ac */ /* 0x000ea20008000800 */
[----:B------:R-:W-:Y:S01]  /*1c140*/  IMAD.WIDE R10, R13, 0x4, R198 ;  /* 0x000000040d0a7825 */ /* 0x000fe200078e02c6 */
[----:B------:R3:W-:Y:S01]  /*1c150*/  @P1 STG.E desc[UR26][R8.64], R146 ;  /* 0x0000009208001986 */ /* 0x0007e2000c10191a */
[----:B------:R-:W-:Y:S01]  /*1c160*/  ISETP.LT.AND P2, PT, R205, UR63, !P0 ;  /* 0x0000003fcd007c0c */ /* 0x000fe2000c741270 */
[----:B------:R-:W2:Y:S01]  /*1c170*/  LDCU UR47, c[0x0][0x398] ;  /* 0x00007300ff2f77ac */ /* 0x000ea20008000800 */
[----:B-1----:R-:W-:Y:S01]  /*1c180*/  IMAD.WIDE R4, R13, 0x4, R200 ;  /* 0x000000040d047825 */ /* 0x002fe200078e02c8 */
[----:B------:R-:W-:-:S02]  /*1c190*/  ISETP.GE.AND P1, PT, R0, UR19, PT ;  /* 0x0000001300007c0c */ /* 0x000fc4000bf26270 */
[----:B------:R-:W-:Y:S01]  /*1c1a0*/  ISETP.LT.AND P0, PT, R204, UR28, !P0 ;  /* 0x0000001ccc007c0c */ /* 0x000fe2000c701270 */
[----:B------:R1:W-:Y:S01]  /*1c1b0*/  @P5 STG.E desc[UR26][R10.64], R82 ;  /* 0x000000520a005986 */ /* 0x0003e2000c10191a */
[----:B----4-:R-:W-:Y:S01]  /*1c1c0*/  IMAD.WIDE R6, R15, 0x4, R2 ;  /* 0x000000040f067825 */ /* 0x010fe200078e0202 */
[----:B------:R-:W-:Y:S01]  /*1c1d0*/  ISETP.LT.AND P5, PT, R203, UR77, !P1 ;  /* 0x0000004dcb007c0c */ /* 0x000fe2000cfa1270 */
[----:B------:R-:W4:Y:S01]  /*1c1e0*/  LDCU UR60, c[0x0][0x39c] ;  /* 0x00007380ff3c77ac */ /* 0x000f220008000800 */
[----:B------:R2:W-:Y:S01]  /*1c1f0*/  @P3 STG.E desc[UR26][R4.64], R18 ;  /* 0x0000001204003986 */ /* 0x0005e2000c10191a */
[C---:B---3--:R-:W-:Y:S01]  /*1c200*/  IMAD.WIDE R8, R15.reuse, 0x4, R196 ;  /* 0x000000040f087825 */ /* 0x048fe200078e02c4 */
[----:B------:R-:W-:Y:S01]  /*1c210*/  ISETP.LT.AND P3, PT, R206, UR58, !P1 ;  /* 0x0000003ace007c0c */ /* 0x000fe2000cf61270 */
[----:B------:R-:W3:Y:S02]  /*1c220*/  LDCU UR16, c[0x0][0x398] ;  /* 0x00007300ff1077ac */ /* 0x000ee40008000800 */
[----:B------:R-:W-:Y:S01]  /*1c230*/  VIADD R0, R202, 0x11 ;  /* 0x00000011ca007836 */ /* 0x000fe20000000000 */
[C---:B------:R-:W-:Y:S01]  /*1c240*/  IADD3 R13, PT, PT, R15.reuse, UR32, RZ ;  /* 0x000000200f0d7c10 */ /* 0x040fe2000fffe0ff */
[----:B------:R4:W-:Y:S01]  /*1c250*/  @P4 STG.E desc[UR26][R6.64], R68 ;  /* 0x0000004406004986 */ /* 0x0009e2000c10191a */
[----:B-1----:R-:W-:Y:S01]  /*1c260*/  IMAD.WIDE R10, R15, 0x4, R198 ;  /* 0x000000040f0a7825 */ /* 0x002fe200078e02c6 */
[----:B------:R-:W-:Y:S01]  /*1c270*/  ISETP.LT.AND P4, PT, R205, UR45, !P1 ;  /* 0x0000002dcd007c0c */ /* 0x000fe2000cf81270 */
[----:B------:R-:W1:Y:S01]  /*1c280*/  LDCU UR63, c[0x0][0x398] ;  /* 0x00007300ff3f77ac */ /* 0x000e620008000800 */
[----:B------:R3:W-:Y:S01]  /*1c290*/  @P6 STG.E desc[UR26][R8.64], R147 ;  /* 0x0000009308006986 */ /* 0x0007e2000c10191a */
[----:B--2---:R-:W-:Y:S01]  /*1c2a0*/  IMAD.WIDE R4, R15, 0x4, R200 ;  /* 0x000000040f047825 */ /* 0x004fe200078e02c8 */
[----:B------:R-:W-:Y:S01]  /*1c2b0*/  ISETP.LT.AND P1, PT, R204, UR61, !P1 ;  /* 0x0000003dcc007c0c */ /* 0x000fe2000cf21270 */
[----:B------:R-:W2:Y:S01]  /*1c2c0*/  LDCU UR77, c[0x0][0x39c] ;  /* 0x00007380ff4d77ac */ /* 0x000ea20008000800 */
[----:B------:R-:W-:Y:S01]  /*1c2d0*/  ISETP.GE.AND P6, PT, R0, UR14, PT ;  /* 0x0000000e00007c0c */ /* 0x000fe2000bfc6270 */
[----:B------:R1:W-:Y:S01]  /*1c2e0*/  @P2 STG.E desc[UR26][R10.64], R83 ;  /* 0x000000530a002986 */ /* 0x0003e2000c10191a */
[----:B------:R-:W-:Y:S01]  /*1c2f0*/  VIADD R0, R202, 0x12 ;  /* 0x00000012ca007836 */ /* 0x000fe20000000000 */
[----:B------:R-:W2:Y:S01]  /*1c300*/  LDCU UR28, c[0x0][0x398] ;  /* 0x00007300ff1c77ac */ /* 0x000ea20008000800 */
[----:B----4-:R-:W-:Y:S01]  /*1c310*/  IMAD.WIDE R6, R13, 0x4, R2 ;  /* 0x000000040d067825 */ /* 0x010fe200078e0202 */
[----:B------:R-:W-:Y:S01]  /*1c320*/  ISETP.LT.AND P2, PT, R203, UR20, !P6 ;  /* 0x00000014cb007c0c */ /* 0x000fe2000f741270 */
[----:B------:R4:W-:Y:S01]  /*1c330*/  @P0 STG.E desc[UR26][R4.64], R19 ;  /* 0x0000001304000986 */ /* 0x0009e2000c10191a */
[----:B------:R-:W2:Y:S01]  /*1c340*/  LDCU UR19, c[0x0][0x398] ;  /* 0x00007300ff1377ac */ /* 0x000ea20008000800 */
[C---:B---3--:R-:W-:Y:S01]  /*1c350*/  IMAD.WIDE R8, R13.reuse, 0x4, R196 ;  /* 0x000000040d087825 */ /* 0x048fe200078e02c4 */
[----:B------:R-:W-:Y:S01]  /*1c360*/  ISETP.LT.AND P0, PT, R206, UR56, !P6 ;  /* 0x00000038ce007c0c */ /* 0x000fe2000f701270 */
[----:B------:R3:W-:Y:S01]  /*1c370*/  @P5 STG.E desc[UR26][R6.64], R132 ;  /* 0x0000008406005986 */ /* 0x0007e2000c10191a */
[C---:B------:R-:W-:Y:S01]  /*1c380*/  IADD3 R15, PT, PT, R13.reuse, UR32, RZ ;  /* 0x000000200d0f7c10 */ /* 0x040fe2000fffe0ff */
[----:B------:R-:W2:Y:S01]  /*1c390*/  LDCU UR58, c[0x0][0x398] ;  /* 0x00007300ff3a77ac */ /* 0x000ea20008000800 */
[----:B-1----:R-:W-:Y:S01]  /*1c3a0*/  IMAD.WIDE R10, R13, 0x4, R198 ;  /* 0x000000040d0a7825 */ /* 0x002fe200078e02c6 */
[----:B------:R1:W-:Y:S01]  /*1c3b0*/  @P3 STG.E desc[UR26][R8.64], R148 ;  /* 0x0000009408003986 */ /* 0x0003e2000c10191a */
[----:B------:R-:W-:Y:S01]  /*1c3c0*/  ISETP.LT.AND P5, PT, R205, UR41, !P6 ;  /* 0x00000029cd007c0c */ /* 0x000fe2000f7a1270 */
[----:B------:R-:W2:Y:S01]  /*1c3d0*/  LDCU UR45, c[0x0][0x398] ;  /* 0x00007300ff2d77ac */ /* 0x000ea20008000800 */
[----:B------:R-:W-:Y:S01]  /*1c3e0*/  ISETP.GE.AND P3, PT, R0, UR76, PT ;  /* 0x0000004c00007c0c */ /* 0x000fe2000bf66270 */
[----:B----4-:R-:W-:Y:S01]  /*1c3f0*/  IMAD.WIDE R4, R13, 0x4, R200 ;  /* 0x000000040d047825 */ /* 0x010fe200078e02c8 */
[----:B------:R-:W-:Y:S01]  /*1c400*/  ISETP.LT.AND P6, PT, R204, UR59, !P6 ;  /* 0x0000003bcc007c0c */ /* 0x000fe2000f7c1270 */
[----:B------:R4:W-:Y:S01]  /*1c410*/  @P4 STG.E desc[UR26][R10.64], R84 ;  /* 0x000000540a004986 */ /* 0x0009e2000c10191a */
[----:B------:R-:W-:Y:S01]  /*1c420*/  ISETP.LT.AND P4, PT, R203, UR10, !P3 ;  /* 0x0000000acb007c0c */ /* 0x000fe2000df81270 */
[C---:B---3--:R-:W-:Y:S01]  /*1c430*/  IMAD.WIDE R6, R15.reuse, 0x4, R2 ;  /* 0x000000040f067825 */ /* 0x048fe200078e0202 */
[C---:B------:R-:W-:Y:S01]  /*1c440*/  IADD3 R13, PT, PT, R15.reuse, UR32, RZ ;  /* 0x000000200f0d7c10 */ /* 0x040fe2000fffe0ff */
[----:B------:R3:W-:Y:S01]  /*1c450*/  @P1 STG.E desc[UR26][R4.64], R20 ;  /* 0x0000001404001986 */ /* 0x0007e2000c10191a */
[----:B------:R-:W-:Y:S01]  /*1c460*/  ISETP.LT.AND P1, PT, R206, UR43, !P3 ;  /* 0x0000002bce007c0c */ /* 0x000fe2000df21270 */
[C---:B-1----:R-:W-:Y:S01]  /*1c470*/  IMAD.WIDE R8, R15.reuse, 0x4, R196 ;  /* 0x000000040f087825 */ /* 0x042fe200078e02c4 */
[----:B------:R-:W1:Y:S03]  /*1c480*/  LDCU UR61, c[0x0][0x398] ;  /* 0x00007300ff3d77ac */ /* 0x000e660008000800 */
[----:B------:R-:W-:Y:S01]  /*1c490*/  VIADD R0, R202, 0x13 ;  /* 0x00000013ca007836 */ /* 0x000fe20000000000 */
[----:B------:R2:W-:Y:S01]  /*1c4a0*/  @P2 STG.E desc[UR26][R6.64], R133 ;  /* 0x0000008506002986 */ /* 0x0005e2000c10191a */
[----:B----4-:R-:W-:Y:S01]  /*1c4b0*/  IMAD.WIDE R10, R15, 0x4, R198 ;  /* 0x000000040f0a7825 */ /* 0x010fe200078e02c6 */
[----:B------:R-:W-:Y:S01]  /*1c4c0*/  ISETP.LT.AND P2, PT, R205, UR57, !P3 ;  /* 0x00000039cd007c0c */ /* 0x000fe2000df41270 */
[----:B------:R-:W4:Y:S01]  /*1c4d0*/  LDCU UR14, c[0x0][0x398] ;  /* 0x00007300ff0e77ac */ /* 0x000f220008000800 */
[----:B------:R1:W-:Y:S01]  /*1c4e0*/  @P0 STG.E desc[UR26][R8.64], R149 ;  /* 0x0000009508000986 */ /* 0x0003e2000c10191a */
[----:B---3--:R-:W-:Y:S01]  /*1c4f0*/  IMAD.WIDE R4, R15, 0x4, R200 ;  /* 0x000000040f047825 */ /* 0x008fe200078e02c8 */
[----:B------:R-:W-:Y:S01]  /*1c500*/  ISETP.LT.AND P3, PT, R204, UR39, !P3 ;  /* 0x00000027cc007c0c */ /* 0x000fe2000df61270 */
[----:B------:R-:W3:Y:S01]  /*1c510*/  LDCU UR20, c[0x0][0x39c] ;  /* 0x00007380ff1477ac */ /* 0x000ee20008000800 */
[----:B------:R-:W-:Y:S01]  /*1c520*/  ISETP.GE.AND P0, PT, R0, UR4, PT ;  /* 0x0000000400007c0c */ /* 0x000fe2000bf06270 */
[----:B------:R4:W-:Y:S01]  /*1c530*/  @P5 STG.E desc[UR26][R10.64], R85 ;  /* 0x000000550a005986 */ /* 0x0009e2000c10191a */
[----:B------:R-:W-:Y:S01]  /*1c540*/  VIADD R0, R202, 0x14 ;  /* 0x00000014ca007836 */ /* 0x000fe20000000000 */
[----:B------:R-:W3:Y:S01]  /*1c550*/  LDCU UR56, c[0x0][0x398] ;  /* 0x00007300ff3877ac */ /* 0x000ee20008000800 */
[----:B--2---:R-:W-:Y:S01]  /*1c560*/  IMAD.WIDE R6, R13, 0x4, R2 ;  /* 0x000000040d067825 */ /* 0x004fe200078e0202 */
[----:B------:R-:W-:Y:S01]  /*1c570*/  ISETP.LT.AND P5, PT, R203, UR52, !P0 ;  /* 0x00000034cb007c0c */ /* 0x000fe2000c7a1270 */
[----:B------:R2:W-:Y:S01]  /*1c580*/  @P6 STG.E desc[UR26][R4.64], R21 ;  /* 0x0000001504006986 */ /* 0x0005e2000c10191a */
[----:B------:R-:W3:Y:S01]  /*1c590*/  LDCU UR41, c[0x0][0x398] ;  /* 0x00007300ff2977ac */ /* 0x000ee20008000800 */
[C---:B-1----:R-:W-:Y:S01]  /*1c5a0*/  IMAD.WIDE R8, R13.reuse, 0x4, R196 ;  /* 0x000000040d087825 */ /* 0x042fe200078e02c4 */
[----:B------:R-:W-:Y:S01]  /*1c5b0*/  ISETP.LT.AND P6, PT, R206, UR54, !P0 ;  /* 0x00000036ce007c0c */ /* 0x000fe2000c7c1270 */
[----:B------:R1:W-:Y:S01]  /*1c5c0*/  @P4 STG.E desc[UR26][R6.64], R208 ;  /* 0x000000d006004986 */ /* 0x0003e2000c10191a */
[C---:B------:R-:W-:Y:S01]  /*1c5d0*/  IADD3 R15, PT, PT, R13.reuse, UR32, RZ ;  /* 0x000000200d0f7c10 */ /* 0x040fe2000fffe0ff */
[----:B------:R-:W3:Y:S01]  /*1c5e0*/  LDCU UR59, c[0x0][0x398] ;  /* 0x00007300ff3b77ac */ /* 0x000ee20008000800 */
[----:B----4-:R-:W-:Y:S01]  /*1c5f0*/  IMAD.WIDE R10, R13, 0x4, R198 ;  /* 0x000000040d0a7825 */ /* 0x010fe200078e02c6 */
[----:B------:R4:W-:Y:S01]  /*1c600*/  @P1 STG.E desc[UR26][R8.64], R150 ;  /* 0x0000009608001986 */ /* 0x0009e2000c10191a */
[----:B------:R-:W-:Y:S01]  /*1c610*/  ISETP.LT.AND P4, PT, R205, UR55, !P0 ;  /* 0x00000037cd007c0c */ /* 0x000fe2000c781270 */
[----:B------:R-:W3:Y:S01]  /*1c620*/  LDCU UR52, c[0x0][0x39c] ;  /* 0x00007380ff3477ac */ /* 0x000ee20008000800 */
[----:B------:R-:W-:Y:S01]  /*1c630*/  ISETP.GE.AND P1, PT, R0, UR74, PT ;  /* 0x0000004a00007c0c */ /* 0x000fe2000bf26270 */
[----:B--2---:R-:W-:Y:S01]  /*1c640*/  IMAD.WIDE R4, R13, 0x4, R200 ;  /* 0x000000040d047825 */ /* 0x004fe200078e02c8 */
[----:B------:R-:W-:Y:S01]  /*1c650*/  ISETP.LT.AND P0, PT, R204, UR24, !P0 ;  /* 0x00000018cc007c0c */ /* 0x000fe2000c701270 */
[----:B------:R2:W-:Y:S01]  /*1c660*/  @P2 STG.E desc[UR26][R10.64], R86 ;  /* 0x000000560a002986 */ /* 0x0005e2000c10191a */
[----:B------:R-:W-:Y:S01]  /*1c670*/  ISETP.LT.AND P2, PT, R203, UR18, !P1 ;  /* 0x00000012cb007c0c */ /* 0x000fe2000cf41270 */
[C---:B-1----:R-:W-:Y:S01]  /*1c680*/  IMAD.WIDE R6, R15.reuse, 0x4, R2 ;  /* 0x000000040f067825 */ /* 0x042fe200078e0202 */
[C---:B------:R-:W-:Y:S01]  /*1c690*/  IADD3 R13, PT, PT, R15.reuse, UR32, RZ ;  /* 0x000000200f0d7c10 */ /* 0x040fe2000fffe0ff */
[----:B------:R1:W-:Y:S01]  /*1c6a0*/  @P3 STG.E desc[UR26][R4.64], R22 ;  /* 0x0000001604003986 */ /* 0x0003e2000c10191a */
[----:B------:R-:W-:Y:S01]  /*1c6b0*/  ISETP.LT.AND P3, PT, R206, UR34, !P1 ;  /* 0x00000022ce007c0c */ /* 0x000fe2000cf61270 */
[C---:B----4-:R-:W-:Y:S01]  /*1c6c0*/  IMAD.WIDE R8, R15.reuse, 0x4, R196 ;  /* 0x000000040f087825 */ /* 0x050fe200078e02c4 */
[----:B------:R-:W4:Y:S03]  /*1c6d0*/  LDCU UR10, c[0x0][0x39c] ;  /* 0x00007380ff0a77ac */ /* 0x000f260008000800 */
[----:B------:R-:W-:Y:S01]  /*1c6e0*/  VIADD R0, R202, 0x15 ;  /* 0x00000015ca007836 */ /* 0x000fe20000000000 */
[----:B------:R3:W-:Y:S01]  /*1c6f0*/  @P5 STG.E desc[UR26][R6.64], R209 ;  /* 0x000000d106005986 */ /* 0x0007e2000c10191a */
[----:B--2---:R-:W-:Y:S01]  /*1c700*/  IMAD.WIDE R10, R15, 0x4, R198 ;  /* 0x000000040f0a7825 */ /* 0x004fe200078e02c6 */
[----:B------:R-:W-:Y:S01]  /*1c710*/  ISETP.LT.AND P5, PT, R205, UR50, !P1 ;  /* 0x00000032cd007c0c */ /* 0x000fe2000cfa1270 */
[----:B------:R-:W2:Y:S01]  /*1c720*/  LDCU UR76, c[0x0][0x398] ;  /* 0x00007300ff4c77ac */ /* 0x000ea20008000800 */
[----:B------:R4:W-:Y:S01]  /*1c730*/  @P6 STG.E desc[UR26][R8.64], R151 ;  /* 0x0000009708006986 */ /* 0x0009e2000c10191a */
[----:B-1----:R-:W-:Y:S01]  /*1c740*/  IMAD.WIDE R4, R15, 0x4, R200 ;  /* 0x000000040f047825 */ /* 0x002fe200078e02c8 */
[----:B------:R-:W-:Y:S01]  /*1c750*/  ISETP.LT.AND P1, PT, R204, UR42, !P1 ;  /* 0x0000002acc007c0c */ /* 0x000fe2000cf21270 */
[----:B------:R-:W1:Y:S01]  /*1c760*/  LDCU UR43, c[0x0][0x398] ;  /* 0x00007300ff2b77ac */ /* 0x000e620008000800 */
[----:B------:R-:W-:Y:S01]  /*1c770*/  ISETP.GE.AND P6, PT, R0, UR72, PT ;  /* 0x0000004800007c0c */ /* 0x000fe2000bfc6270 */
[----:B------:R2:W-:Y:S01]  /*1c780*/  @P4 STG.E desc[UR26][R10.64], R87 ;  /* 0x000000570a004986 */ /* 0x0005e2000c10191a */
[----:B------:R-:W-:Y:S01]  /*1c790*/  VIADD R0, R202, 0x16 ;  /* 0x00000016ca007836 */ /* 0x000fe20000000000 */
[----:B------:R-:W1:Y:S01]  /*1c7a0*/  LDCU UR57, c[0x0][0x398] ;  /* 0x00007300ff3977ac */ /* 0x000e620008000800 */
[----:B---3--:R-:W-:Y:S01]  /*1c7b0*/  IMAD.WIDE R6, R13, 0x4, R2 ;  /* 0x000000040d067825 */ /* 0x008fe200078e0202 */
[----:B------:R-:W-:Y:S01]  /*1c7c0*/  ISETP.LT.AND P4, PT, R203, UR33, !P6 ;  /* 0x00000021cb007c0c */ /* 0x000fe2000f781270 */
[----:B------:R3:W-:Y:S01]  /*1c7d0*/  @P0 STG.E desc[UR26][R4.64], R23 ;  /* 0x0000001704000986 */ /* 0x0007e2000c10191a */
[----:B------:R-:W1:Y:S01]  /*1c7e0*/  LDCU UR39, c[0x0][0x398] ;  /* 0x00007300ff2777ac */ /* 0x000e620008000800 */
[C---:B----4-:R-:W-:Y:S01]  /*1c7f0*/  IMAD.WIDE R8, R13.reuse, 0x4, R196 ;  /* 0x000000040d087825 */ /* 0x050fe200078e02c4 */
[----:B------:R-:W-:Y:S01]  /*1c800*/  ISETP.LT.AND P0, PT, R206, UR75, !P6 ;  /* 0x0000004bce007c0c */ /* 0x000fe2000f701270 */
[----:B------:R4:W-:Y:S01]  /*1c810*/  @P2 STG.E desc[UR26][R6.64], R207 ;  /* 0x000000cf06002986 */ /* 0x0009e2000c10191a */
[C---:B------:R-:W-:Y:S01]  /*1c820*/  IADD3 R15, PT, PT, R13.reuse, UR32, RZ ;  /* 0x000000200d0f7c10 */ /* 0x040fe2000fffe0ff */
[----:B------:R-:W1:Y:S01]  /*1c830*/  LDCU UR4, c[0x0][0x398] ;  /* 0x00007300ff0477ac */ /* 0x000e620008000800 */
[----:B--2---:R-:W-:Y:S01]  /*1c840*/  IMAD.WIDE R10, R13, 0x4, R198 ;  /* 0x000000040d0a7825 */ /* 0x004fe200078e02c6 */
[----:B------:R2:W-:Y:S01]  /*1c850*/  @P3 STG.E desc[UR26][R8.64], R152 ;  /* 0x0000009808003986 */ /* 0x0005e2000c10191a */
[----:B------:R-:W-:Y:S01]  /*1c860*/  ISETP.LT.AND P2, PT, R205, UR22, !P6 ;  /* 0x00000016cd007c0c */ /* 0x000fe2000f741270 */
[----:B------:R-:W1:Y:S01]  /*1c870*/  LDCU UR54, c[0x0][0x398] ;  /* 0x00007300ff3677ac */ /* 0x000e620008000800 */
[----:B------:R-:W-:Y:S01]  /*1c880*/  ISETP.GE.AND P3, PT, R0, UR70, PT ;  /* 0x0000004600007c0c */ /* 0x000fe2000bf66270 */
[----:B---3--:R-:W-:Y:S01]  /*1c890*/  IMAD.WIDE R4, R13, 0x4, R200 ;  /* 0x000000040d047825 */ /* 0x008fe200078e02c8 */
[----:B------:R-:W-:Y:S01]  /*1c8a0*/  ISETP.LT.AND P6, PT, R204, UR53, !P6 ;  /* 0x00000035cc007c0c */ /* 0x000fe2000f7c1270 */
[----:B------:R3:W-:Y:S01]  /*1c8b0*/  @P5 STG.E desc[UR26][R10.64], R88 ;  /* 0x000000580a005986 */ /* 0x0007e2000c10191a */
[----:B------:R-:W-:Y:S01]  /*1c8c0*/  ISETP.LT.AND P5, PT, R203, UR37, !P3 ;  /* 0x00000025cb007c0c */ /* 0x000fe2000dfa1270 */
[C---:B----4-:R-:W-:Y:S01]  /*1c8d0*/  IMAD.WIDE R6, R15.reuse, 0x4, R2 ;  /* 0x000000040f067825 */ /* 0x050fe200078e0202 */
[C---:B------:R-:W-:Y:S01]  /*1c8e0*/  IADD3 R13, PT, PT, R15.reuse, UR32, RZ ;  /* 0x000000200f0d7c10 */ /* 0x040fe2000fffe0ff */
[----:B------:R4:W-:Y:S01]  /*1c8f0*/  @P1 STG.E desc[UR26][R4.64], R24 ;  /* 0x0000001804001986 */ /* 0x0009e2000c10191a */
[----:B------:R-:W-:Y:S01]  /*1c900*/  ISETP.LT.AND P1, PT, R206, UR73, !P3 ;  /* 0x00000049ce007c0c */ /* 0x000fe2000df21270 */
[C---:B--2---:R-:W-:Y:S01]  /*1c910*/  IMAD.WIDE R8, R15.reuse, 0x4, R196 ;  /* 0x000000040f087825 */ /* 0x044fe200078e02c4 */
[----:B------:R-:W2:Y:S03]  /*1c920*/  LDCU UR55, c[0x0][0x398] ;  /* 0x00007300ff3777ac */ /* 0x000ea60008000800 */
[----:B------:R-:W-:Y:S01]  /*1c930*/  VIADD R0, R202, 0x17 ;  /* 0x00000017ca007836 */ /* 0x000fe20000000000 */
[----:B------:R1:W-:Y:S01]  /*1c940*/  @P4 STG.E desc[UR26][R6.64], R252 ;  /* 0x000000fc06004986 */ /* 0x0003e2000c10191a */
[----:B---3--:R-:W-:Y:S01]  /*1c950*/  IMAD.WIDE R10, R15, 0x4, R198 ;  /* 0x000000040f0a7825 */ /* 0x008fe200078e02c6 */
[----:B------:R-:W-:Y:S01]  /*1c960*/  ISETP.LT.AND P4, PT, R205, UR40, !P3 ;  /* 0x00000028cd007c0c */ /* 0x000fe2000df81270 */
[----:B------:R-:W3:Y:S01]  /*1c970*/  LDCU UR24, c[0x0][0x398] ;  /* 0x00007300ff1877ac */ /* 0x000ee20008000800 */
[----:B------:R2:W-:Y:S01]  /*1c980*/  @P0 STG.E desc[UR26][R8.64], R153 ;  /* 0x0000009908000986 */ /* 0x0005e2000c10191a */
[----:B----4-:R-:W-:Y:S01]  /*1c990*/  IMAD.WIDE R4, R15, 0x4, R200 ;  /* 0x000000040f047825 */ /* 0x010fe200078e02c8 */
[----:B------:R-:W-:Y:S01]  /*1c9a0*/  ISETP.LT.AND P3, PT, R204, UR48, !P3 ;  /* 0x00000030cc007c0c */ /* 0x000fe2000df61270 */
[----:B------:R-:W4:Y:S01]  /*1c9b0*/  LDCU UR18, c[0x0][0x39c] ;  /* 0x00007380ff1277ac */ /* 0x000f220008000800 */
[----:B------:R-:W-:Y:S01]  /*1c9c0*/  ISETP.GE.AND P0, PT, R0, UR68, PT ;  /* 0x0000004400007c0c */ /* 0x000fe2000bf06270 */
[----:B------:R3:W-:Y:S01]  /*1c9d0*/  @P2 STG.E desc[UR26][R10.64], R89 ;  /* 0x000000590a002986 */ /* 0x0007e2000c10191a */
[----:B------:R-:W-:Y:S01]  /*1c9e0*/  VIADD R0, R202, 0x18 ;  /* 0x00000018ca007836 */ /* 0x000fe20000000000 */
[----:B------:R-:W4:Y:S01]  /*1c9f0*/  LDCU UR74, c[0x0][0x398] ;  /* 0x00007300ff4a77ac */ /* 0x000f220008000800 */
[----:B-1----:R-:W-:Y:S01]  /*1ca00*/  IMAD.WIDE R6, R13, 0x4, R2 ;  /* 0x000000040d067825 */ /* 0x002fe200078e0202 */
[----:B------:R-:W-:Y:S01]  /*1ca10*/  ISETP.LT.AND P2, PT, R203, UR51, !P0 ;  /* 0x00000033cb007c0c */ /* 0x000fe2000c741270 */
[----:B------:R1:W-:Y:S01]  /*1ca20*/  @P6 STG.E desc[UR26][R4.64], R25 ;  /* 0x0000001904006986 */ /* 0x0003e2000c10191a */
[----:B------:R-:W4:Y:S01]  /*1ca30*/  LDCU UR34, c[0x0][0x398] ;  /* 0x00007300ff2277ac */ /* 0x000f220008000800 */
[C---:B--2---:R-:W-:Y:S01]  /*1ca40*/  IMAD.WIDE R8, R13.reuse, 0x4, R196 ;  /* 0x000000040d087825 */ /* 0x044fe200078e02c4 */
[----:B------:R-:W-:Y:S01]  /*1ca50*/  ISETP.LT.AND P6, PT, R206, UR71, !P0 ;  /* 0x00000047ce007c0c */ /* 0x000fe2000c7c1270 */
[----:B------:R2:W-:Y:S01]  /*1ca60*/  @P5 STG.E desc[UR26][R6.64], R251 ;  /* 0x000000fb06005986 */ /* 0x0005e2000c10191a */
[C---:B------:R-:W-:Y:S01]  /*1ca70*/  IADD3 R15, PT, PT, R13.reuse, UR32, RZ ;  /* 0x000000200d0f7c10 */ /* 0x040fe2000fffe0ff */
[----:B------:R-:W4:Y:S01]  /*1ca80*/  LDCU UR50, c[0x0][0x398] ;  /* 0x00007300ff3277ac */ /* 0x000f220008000800 */
[----:B---3--:R-:W-:Y:S01]  /*1ca90*/  IMAD.WIDE R10, R13, 0x4, R198 ;  /* 0x000000040d0a7825 */ /* 0x008fe200078e02c6 */
[----:B------:R3:W-:Y:S01]  /*1caa0*/  @P1 STG.E desc[UR26][R8.64], R154 ;  /* 0x0000009a08001986 */ /* 0x0007e2000c10191a */
[----:B------:R-:W-:Y:S01]  /*1cab0*/  ISETP.LT.AND P5, PT, R205, UR30, !P0 ;  /* 0x0000001ecd007c0c */ /* 0x000fe2000c7a1270 */
[----:B------:R-:W4:Y:S01]  /*1cac0*/  LDCU UR42, c[0x0][0x398] ;  /* 0x00007300ff2a77ac */ /* 0x000f220008000800 */
[----:B------:R-:W-:Y:S01]  /*1cad0*/  ISETP.GE.AND P1, PT, R0, UR66, PT ;  /* 0x0000004200007c0c */ /* 0x000fe2000bf26270 */
[----:B-1----:R-:W-:Y:S01]  /*1cae0*/  IMAD.WIDE R4, R13, 0x4, R200 ;  /* 0x000000040d047825 */ /* 0x002fe200078e02c8 */
[----:B------:R-:W-:Y:S01]  /*1caf0*/  ISETP.LT.AND P0, PT, R204, UR8, !P0 ;  /* 0x00000008cc007c0c */ /* 0x000fe2000c701270 */
[----:B------:R1:W-:Y:S01]  /*1cb00*/  @P4 STG.E desc[UR26][R10.64], R90 ;  /* 0x0000005a0a004986 */ /* 0x0003e2000c10191a */
[----:B------:R-:W-:Y:S01]  /*1cb10*/  ISETP.LT.AND P4, PT, R203, UR46, !P1 ;  /* 0x0000002ecb007c0c */ /* 0x000fe2000cf81270 */
[C---:B--2---:R-:W-:Y:S01]  /*1cb20*/  IMAD.WIDE R6, R15.reuse, 0x4, R2 ;  /* 0x000000040f067825 */ /* 0x044fe200078e0202 */
[C---:B------:R-:W-:Y:S01]  /*1cb30*/  IADD3 R13, PT, PT, R15.reuse, UR32, RZ ;  /* 0x000000200f0d7c10 */ /* 0x040fe2000fffe0ff */
[----:B------:R2:W-:Y:S01]  /*1cb40*/  @P3 STG.E desc[UR26][R4.64], R26 ;  /* 0x0000001a04003986 */ /* 0x0005e2000c10191a */
[----:B------:R-:W-:Y:S01]  /*1cb50*/  ISETP.LT.AND P3, PT, R206, UR69, !P1 ;  /* 0x00000045ce007c0c */ /* 0x000fe2000cf61270 */
[C---:B---3--:R-:W-:Y:S01]  /*1cb60*/  IMAD.WIDE R8, R15.reuse, 0x4, R196 ;  /* 0x000000040f087825 */ /* 0x048fe200078e02c4 */
[----:B------:R-:W3:Y:S03]  /*1cb70*/  LDCU UR72, c[0x0][0x398] ;  /* 0x00007300ff4877ac */ /* 0x000ee60008000800 */
[----:B------:R-:W-:Y:S01]  /*1cb80*/  VIADD R0, R202, 0x19 ;  /* 0x00000019ca007836 */ /* 0x000fe20000000000 */
[----:B------:R4:W-:Y:S01]  /*1cb90*/  @P2 STG.E desc[UR26][R6.64], R250 ;  /* 0x000000fa06002986 */ /* 0x0009e2000c10191a */
[----:B-1----:R-:W-:Y:S01]  /*1cba0*/  IMAD.WIDE R10, R15, 0x4, R198 ;  /* 0x000000040f0a7825 */ /* 0x002fe200078e02c6 */
[----:B------:R-:W-:Y:S01]  /*1cbb0*/  ISETP.LT.AND P2, PT, R205, UR49, !P1 ;  /* 0x00000031cd007c0c */ /* 0x000fe2000cf41270 */
[----:B------:R-:W1:Y:S01]  /*1cbc0*/  LDCU UR33, c[0x0][0x39c] ;  /* 0x00007380ff2177ac */ /* 0x000e620008000800 */
[----:B------:R3:W-:Y:S01]  /*1cbd0*/  @P6 STG.E desc[UR26][R8.64], R155 ;  /* 0x0000009b08006986 */ /* 0x0007e2000c10191a */
[----:B------:R-:W-:Y:S01]  /*1cbe0*/  ISETP.LT.AND P1, PT, R204, UR36, !P1 ;  /* 0x00000024cc007c0c */ /* 0x000fe2000cf21270 */
[----:B--2---:R-:W-:Y:S01]  /*1cbf0*/  IMAD.WIDE R4, R15, 0x4, R200 ;  /* 0x000000040f047825 */ /* 0x004fe200078e02c8 */
[----:B------:R-:W-:Y:S01]  /*1cc00*/  ISETP.GE.AND P6, PT, R0, UR64, PT ;  /* 0x0000004000007c0c */ /* 0x000fe2000bfc6270 */
[----:B------:R2:W-:Y:S01]  /*1cc10*/  @P5 STG.E desc[UR26][R10.64], R91 ;  /* 0x0000005b0a005986 */ /* 0x0005e2000c10191a */
[----:B------:R-:W1:Y:S01]  /*1cc20*/  LDCU UR75, c[0x0][0x398] ;  /* 0x00007300ff4b77ac */ /* 0x000e620008000800 */
[----:B------:R-:W-:-:S02]  /*1cc30*/  VIADD R0, R202, 0x1a ;  /* 0x0000001aca007836 */ /* 0x000fc40000000000 */
[----:B----4-:R-:W-:Y:S01]  /*1cc40*/  IMAD.WIDE R6, R13, 0x4, R2 ;  /* 0x000000040d067825 */ /* 0x010fe200078e0202 */
[----:B------:R-:W-:Y:S01]  /*1cc50*/  ISETP.LT.AND P5, PT, R203, UR38, !P6 ;  /* 0x00000026cb007c0c */ /* 0x000fe2000f7a1270 */
[----:B------:R-:W4:Y:S02]  /*1cc60*/  LDCU UR22, c[0x0][0x398] ;  /* 0x00007300ff1677ac */ /* 0x000f240008000800 */
[C---:B---3--:R-:W-:Y:S01]  /*1cc70*/  IMAD.WIDE R8, R13.reuse, 0x4, R196 ;  /* 0x000000040d087825 */ /* 0x048fe200078e02c4 */
[----:B------:R3:W-:Y:S01]  /*1cc80*/  @P0 STG.E desc[UR26][R4.64], R27 ;  /* 0x0000001b04000986 */ /* 0x0007e2000c10191a */
[----:B------:R-:W-:Y:S01]  /*1cc90*/  ISETP.LT.AND P0, PT, R206, UR67, !P6 ;  /* 0x00000043ce007c0c */ /* 0x000fe2000f701270 */
[----:B------:R-:W1:Y:S01]  /*1cca0*/  LDCU UR53, c[0x0][0x398] ;  /* 0x00007300ff3577ac */ /* 0x000e620008000800 */
[C---:B--2---:R-:W-:Y:S01]  /*1ccb0*/  IMAD.WIDE R10, R13.reuse, 0x4, R198 ;  /* 0x000000040d0a7825 */ /* 0x044fe200078e02c6 */
[----:B------:R2:W-:Y:S01]  /*1ccc0*/  @P4 STG.E desc[UR26][R6.64], R249 ;  /* 0x000000f906004986 */ /* 0x0005e2000c10191a */
[C---:B------:R-:W-:Y:S01]  /*1ccd0*/  IADD3 R15, PT, PT, R13.reuse, UR32, RZ ;  /* 0x000000200d0f7c10 */ /* 0x040fe2000fffe0ff */
[----:B------:R-:W1:Y:S02]  /*1cce0*/  LDCU UR70, c[0x0][0x398] ;  /* 0x00007300ff4677ac */ /* 0x000e640008000800 */
[----:B------:R4:W-:Y:S01]  /*1ccf0*/  @P3 STG.E desc[UR26][R8.64], R156 ;  /* 0x0000009c08003986 */ /* 0x0009e2000c10191a */
[----:B------:R-:W-:Y:S01]  /*1cd00*/  ISETP.GE.AND P3, PT, R0, UR62, PT ;  /* 0x0000003e00007c0c */ /* 0x000fe2000bf66270 */
[----:B------:R-:W1:Y:S01]  /*1cd10*/  LDCU UR37, c[0x0][0x39c] ;  /* 0x00007380ff2577ac */ /* 0x000e620008000800 */
[----:B---3--:R-:W-:Y:S01]  /*1cd20*/  IMAD.WIDE R4, R13, 0x4, R200 ;  /* 0x000000040d047825 */ /* 0x008fe200078e02c8 */
[----:B------:R-:W-:Y:S01]  /*1cd30*/  ISETP.LT.AND P4, PT, R205, UR44, !P6 ;  /* 0x0000002ccd007c0c */ /* 0x000fe2000f781270 */
[----:B------:R3:W-:Y:S01]  /*1cd40*/  @P2 STG.E desc[UR26][R10.64], R92 ;  /* 0x0000005c0a002986 */ /* 0x0007e2000c10191a */
[----:B------:R-:W-:Y:S01]  /*1cd50*/  ISETP.LT.AND P6, PT, R204, UR12, !P6 ;  /* 0x0000000ccc007c0c */ /* 0x000fe2000f7c1270 */
[----:B--2---:R-:W-:Y:S01]  /*1cd60*/  IMAD.WIDE R6, R15, 0x4, R2 ;  /* 0x000000040f067825 */ /* 0x004fe200078e0202 */
[----:B------:R-:W-:Y:S01]  /*1cd70*/  ISETP.LT.AND P2, PT, R203, UR6, !P3 ;  /* 0x00000006cb007c0c */ /* 0x000fe2000df41270 */
[----:B------:R2:W-:Y:S01]  /*1cd80*/  @P1 STG.E desc[UR26][R4.64], R28 ;  /* 0x0000001c04001986 */ /* 0x0005e2000c10191a */
[----:B------:R-:W-:Y:S01]  /*1cd90*/  ISETP.LT.AND P1, PT, R206, UR65, !P3 ;  /* 0x00000041ce007c0c */ /* 0x000fe2000df21270 */
[C---:B----4-:R-:W-:Y:S01]  /*1cda0*/  IMAD.WIDE R8, R15.reuse, 0x4, R196 ;  /* 0x000000040f087825 */ /* 0x050fe200078e02c4 */
[----:B------:R-:W-:Y:S01]  /*1cdb0*/  IADD3 R13, PT, PT, R15, UR32, RZ ;  /* 0x000000200f0d7c10 */ /* 0x000fe2000fffe0ff */
[----:B------:R4:W-:Y:S01]  /*1cdc0*/  @P5 STG.E desc[UR26][R6.64], R248 ;  /* 0x000000f806005986 */ /* 0x0009e2000c10191a */
[----:B------:R-:W1:Y:S01]  /*1cdd0*/  LDCU UR73, c[0x0][0x398] ;  /* 0x00007300ff4977ac */ /* 0x000e620008000800 */
[----:B------:R-:W-:Y:S01]  /*1cde0*/  VIADD R0, R202, 0x1b ;  /* 0x0000001bca007836 */ /* 0x000fe20000000000 */
[----:B------:R-:W-:Y:S01]  /*1cdf0*/  ISETP.LT.AND P5, PT, R205, UR35, !P3 ;  /* 0x00000023cd007c0c */ /* 0x000fe2000dfa1270 */
[C---:B---3--:R-:W-:Y:S01]  /*1ce00*/  IMAD.WIDE R10, R15.reuse, 0x4, R198 ;  /* 0x000000040f0a7825 */ /* 0x048fe200078e02c6 */
[----:B------:R-:W-:Y:S01]  /*1ce10*/  ISETP.LT.AND P3, PT, R204, UR47, !P3 ;  /* 0x0000002fcc007c0c */ /* 0x000fe2000df61270 */
[----:B------:R3:W-:Y:S01]  /*1ce20*/  @P0 STG.E desc[UR26][R8.64], R157 ;  /* 0x0000009d08000986 */ /* 0x0007e2000c10191a */
[----:B------:R-:W-:Y:S01]  /*1ce30*/  ISETP.GE.AND P0, PT, R0, UR60, PT ;  /* 0x0000003c00007c0c */ /* 0x000fe2000bf06270 */
[----:B--2---:R-:W-:Y:S01]  /*1ce40*/  IMAD.WIDE R4, R15, 0x4, R200 ;  /* 0x000000040f047825 */ /* 0x004fe200078e02c8 */
[----:B------:R-:W2:Y:S03]  /*1ce50*/  LDCU UR40, c[0x0][0x398] ;  /* 0x00007300ff2877ac */ /* 0x000ea60008000800 */
[----:B----4-:R-:W-:Y:S01]  /*1ce60*/  IMAD.WIDE R6, R13, 0x4, R2 ;  /* 0x000000040d067825 */ /* 0x010fe200078e0202 */
[----:B------:R4:W-:Y:S01]  /*1ce70*/  @P4 STG.E desc[UR26][R10.64], R93 ;  /* 0x0000005d0a004986 */ /* 0x0009e2000c10191a */
[----:B------:R-:W-:Y:S01]  /*1ce80*/  ISETP.LT.AND P4, PT, R203, UR16, !P0 ;  /* 0x00000010cb007c0c */ /* 0x000fe2000c781270 */
[----:B------:R-:W1:Y:S01]  /*1ce90*/  LDCU UR48, c[0x0][0x398] ;  /* 0x00007300ff3077ac */ /* 0x000e620008000800 */
[----:B------:R-:W-:-:S02]  /*1cea0*/  VIADD R0, R202, 0x1c ;  /* 0x0000001cca007836 */ /* 0x000fc40000000000 */
[C---:B---3--:R-:W-:Y:S01]  /*1ceb0*/  IMAD.WIDE R8, R13.reuse, 0x4, R196 ;  /* 0x000000040d087825 */ /* 0x048fe200078e02c4 */
[----:B------:R3:W-:Y:S01]  /*1cec0*/  @P6 STG.E desc[UR26][R4.64], R29 ;  /* 0x0000001d04006986 */ /* 0x0007e2000c10191a */
[----:B------:R-:W-:Y:S01]  /*1ced0*/  ISETP.LT.AND P6, PT, R206, UR63, !P0 ;  /* 0x0000003fce007c0c */ /* 0x000fe2000c7c1270 */
[----:B------:R-:W1:Y:S02]  /*1cee0*/  LDCU UR68, c[0x0][0x398] ;  /* 0x00007300ff4477ac */ /* 0x000e640008000800 */
[----:B------:R2:W-:Y:S01]  /*1cef0*/  @P2 STG.E desc[UR26][R6.64], R247 ;  /* 0x000000f706002986 */ /* 0x0005e2000c10191a */
[C---:B----4-:R-:W-:Y:S01]  /*1cf00*/  IMAD.WIDE R10, R13.reuse, 0x4, R198 ;  /* 0x000000040d0a7825 */ /* 0x050fe200078e02c6 */
[C---:B------:R-:W-:Y:S02]  /*1cf10*/  IADD3 R15, PT, PT, R13.reuse, UR32, RZ ;  /* 0x000000200d0f7c10 */ /* 0x040fe4000fffe0ff */
[----:B------:R4:W-:Y:S01]  /*1cf20*/  @P1 STG.E desc[UR26][R8.64], R158 ;  /* 0x0000009e08001986 */ /* 0x0009e2000c10191a */
[----:B------:R-:W-:Y:S01]  /*1cf30*/  ISETP.GE.AND P1, PT, R0, UR77, PT ;  /* 0x0000004d00007c0c */ /* 0x000fe2000bf26270 */
[----:B------:R-:W1:Y:S01]  /*1cf40*/  LDCU UR51, c[0x0][0x39c] ;  /* 0x00007380ff3377ac */ /* 0x000e620008000800 */
[----:B---3--:R-:W-:Y:S01]  /*1cf50*/  IMAD.WIDE R4, R13, 0x4, R200 ;  /* 0x000000040d047825 */ /* 0x008fe200078e02c8 */
[----:B------:R-:W-:Y:S01]  /*1cf60*/  ISETP.LT.AND P2, PT, R205, UR28, !P0 ;  /* 0x0000001ccd007c0c */ /* 0x000fe2000c741270 */
[----:B------:R-:W-:Y:S01]  /*1cf70*/  @P5 STG.E desc[UR26][R10.64], R94 ;  /* 0x0000005e0a005986 */ /* 0x000fe2000c10191a */
[----:B------:R-:W-:Y:S01]  /*1cf80*/  ISETP.LT.AND P0, PT, R204, UR19, !P0 ;  /* 0x00000013cc007c0c */ /* 0x000fe2000c701270 */
[----:B--2---:R-:W-:Y:S01]  /*1cf90*/  IMAD.WIDE R6, R15, 0x4, R2 ;  /* 0x000000040f067825 */ /* 0x004fe200078e0202 */
[----:B------:R-:W-:Y:S01]  /*1cfa0*/  ISETP.LT.AND P5, PT, R203, UR58, !P1 ;  /* 0x0000003acb007c0c */ /* 0x000fe2000cfa1270 */
[----:B------:R2:W-:Y:S01]  /*1cfb0*/  @P3 STG.E desc[UR26][R4.64], R30 ;  /* 0x0000001e04003986 */ /* 0x0005e2000c10191a */
[----:B------:R-:W-:Y:S01]  /*1cfc0*/  ISETP.LT.AND P3, PT, R206, UR45, !P1 ;  /* 0x0000002dce007c0c */ /* 0x000fe2000cf61270 */
[C---:B------:R-:W-:Y:S01]  /*1cfd0*/  IMAD.WIDE R12, R15.reuse, 0x4, R196 ;  /* 0x000000040f0c7825 */ /* 0x040fe200078e02c4 */
[----:B------:R-:W-:Y:S01]  /*1cfe0*/  IADD3 R17, PT, PT, R15, UR32, RZ ;  /* 0x000000200f117c10 */ /* 0x000fe2000fffe0ff */
[----:B------:R3:W-:Y:S01]  /*1cff0*/  @P4 STG.E desc[UR26][R6.64], R246 ;  /* 0x000000f606004986 */ /* 0x0007e2000c10191a */
[----:B------:R-:W1:Y:S01]  /*1d000*/  LDCU UR71, c[0x0][0x398] ;  /* 0x00007300ff4777ac */ /* 0x000e620008000800 */
[----:B------:R-:W-:Y:S01]  /*1d010*/  VIADD R0, R202, 0x1d ;  /* 0x0000001dca007836 */ /* 0x000fe20000000000 */
[----:B------:R-:W-:Y:S01]  /*1d020*/  ISETP.LT.AND P4, PT, R205, UR61, !P1 ;  /* 0x0000003dcd007c0c */ /* 0x000fe2000cf81270 */
[C---:B----4-:R-:W-:Y:S01]  /*1d030*/  IMAD.WIDE R8, R15.reuse, 0x4, R198 ;  /* 0x000000040f087825 */ /* 0x050fe200078e02c6 */
[----:B------:R4:W-:Y:S01]  /*1d040*/  @P6 STG.E desc[UR26][R12.64], R159 ;  /* 0x0000009f0c006986 */ /* 0x0009e2000c10191a */
[----:B------:R-:W-:Y:S01]  /*1d050*/  ISETP.LT.AND P6, PT, R204, UR14, !P1 ;  /* 0x0000000ecc007c0c */ /* 0x000fe2000cfc1270 */
[----:B------:R-:W1:Y:S01]  /*1d060*/  LDCU UR30, c[0x0][0x398] ;  /* 0x00007300ff1e77ac */ /* 0x000e620008000800 */
[----:B--2---:R-:W-:Y:S01]  /*1d070*/  IMAD.WIDE R4, R15, 0x4, R200 ;  /* 0x000000040f047825 */ /* 0x004fe200078e02c8 */
[----:B------:R-:W-:Y:S01]  /*1d080*/  ISETP.GE.AND P1, PT, R0, UR20, PT ;  /* 0x0000001400007c0c */ /* 0x000fe2000bf26270 */
[----:B------:R-:W2:Y:S02]  /*1d090*/  LDCU UR8, c[0x0][0x398] ;  /* 0x00007300ff0877ac */ /* 0x000ea40008000800 */
[C---:B------:R-:W-:Y:S01]  /*1d0a0*/  IMAD.WIDE R10, R17.reuse, 0x4, R2 ;  /* 0x00000004110a7825 */ /* 0x040fe200078e0202 */
[----:B------:R1:W-:Y:S01]  /*1d0b0*/  @P2 STG.E desc[UR26][R8.64], R95 ;  /* 0x0000005f08002986 */ /* 0x0003e2000c10191a */
[----:B------:R-:W2:Y:S02]  /*1d0c0*/  LDCU UR66, c[0x0][0x398] ;  /* 0x00007300ff4277ac */ /* 0x000ea40008000800 */
[----:B---3--:R-:W-:Y:S01]  /*1d0d0*/  IMAD.WIDE R6, R17, 0x4, R196 ;  /* 0x0000000411067825 */ /* 0x008fe200078e02c4 */
[----:B------:R3:W-:Y:S01]  /*1d0e0*/  @P0 STG.E desc[UR26][R4.64], R31 ;  /* 0x0000001f04000986 */ /* 0x0007e2000c10191a */
[----:B------:R-:W-:Y:S01]  /*1d0f0*/  ISETP.LT.AND P2, PT, R203, UR56, !P1 ;  /* 0x00000038cb007c0c */ /* 0x000fe2000cf41270 */
[----:B------:R-:W2:Y:S02]  /*1d100*/  LDCU UR46, c[0x0][0x39c] ;  /* 0x00007380ff2e77ac */ /* 0x000ea40008000800 */
[----:B------:R-:W-:Y:S01]  /*1d110*/  @P5 STG.E desc[UR26][R10.64], R245 ;  /* 0x000000f50a005986 */ /* 0x000fe2000c10191a */
[----:B------:R-:W-:Y:S01]  /*1d120*/  ISETP.LT.AND P5, PT, R206, UR41, !P1 ;  /* 0x00000029ce007c0c */ /* 0x000fe2000cfa1270 */
[----:B----4-:R-:W-:Y:S01]  /*1d130*/  IMAD.WIDE R12, R17, 0x4, R198 ;  /* 0x00000004110c7825 */ /* 0x010fe200078e02c6 */
[----:B------:R-:W4:Y:S01]  /*1d140*/  LDCU UR69, c[0x0][0x398] ;  /* 0x00007300ff4577ac */ /* 0x000f220008000800 */
[----:B------:R2:W-:Y:S01]  /*1d150*/  @P3 STG.E desc[UR26][R6.64], R160 ;  /* 0x000000a006003986 */ /* 0x0005e2000c10191a */
[----:B------:R-:W-:Y:S01]  /*1d160*/  ISETP.LT.AND P3, PT, R205, UR59, !P1 ;  /* 0x0000003bcd007c0c */ /* 0x000fe2000cf61270 */
[C---:B------:R-:W-:Y:S01]  /*1d170*/  VIADD R0, R202.reuse, 0x1e ;  /* 0x0000001eca007836 */ /* 0x040fe20000000000 */
[----:B-1----:R-:W-:Y:S01]  /*1d180*/  IADD3 R8, PT, PT, R202, 0x1f, RZ ;  /* 0x0000001fca087810 */ /* 0x002fe20007ffe0ff */
[C---:B---3--:R-:W-:Y:S01]  /*1d190*/  IMAD.WIDE R4, R17.reuse, 0x4, R200 ;  /* 0x0000000411047825 */ /* 0x048fe200078e02c8 */
[----:B------:R-:W-:Y:S01]  /*1d1a0*/  IADD3 R17, PT, PT, R17, UR32, RZ ;  /* 0x0000002011117c10 */ /* 0x000fe2000fffe0ff */
[----:B------:R-:W-:Y:S01]  /*1d1b0*/  @P4 STG.E desc[UR26][R12.64], R96 ;  /* 0x000000600c004986 */ /* 0x000fe2000c10191a */
[----:B------:R-:W-:Y:S01]  /*1d1c0*/  ISETP.GE.AND P4, PT, R8, UR52, PT ;  /* 0x0000003408007c0c */ /* 0x000fe2000bf86270 */
[----:B------:R-:W1:Y:S01]  /*1d1d0*/  LDCU UR49, c[0x0][0x398] ;  /* 0x00007300ff3177ac */ /* 0x000e620008000800 */
[----:B------:R-:W-:Y:S01]  /*1d1e0*/  ISETP.GE.AND P0, PT, R0, UR10, PT ;  /* 0x0000000a00007c0c */ /* 0x000fe2000bf06270 */
[C---:B------:R-:W-:Y:S01]  /*1d1f0*/  IMAD.WIDE R8, R17.reuse, 0x4, R196 ;  /* 0x0000000411087825 */ /* 0x040fe200078e02c4 */
[----:B------:R-:W3:Y:S03]  /*1d200*/  LDCU UR36, c[0x0][0x398] ;  /* 0x00007300ff2477ac */ /* 0x000ee60008000800 */
[C---:B--2---:R-:W-:Y:S01]  /*1d210*/  IMAD.WIDE R6, R17.reuse, 0x4, R2 ;  /* 0x0000000411067825 */ /* 0x044fe200078e0202 */
[----:B------:R2:W-:Y:S01]  /*1d220*/  @P6 STG.E desc[UR26][R4.64], R32 ;  /* 0x0000002004006986 */ /* 0x0005e2000c10191a */
[----:B------:R-:W-:Y:S01]  /*1d230*/  ISETP.LT.AND P1, PT, R204, UR76, !P1 ;  /* 0x0000004ccc007c0c */ /* 0x000fe2000cf21270 */
[----:B------:R-:W1:Y:S01]  /*1d240*/  LDCU UR64, c[0x0][0x398] ;  /* 0x00007300ff4077ac */ /* 0x000e620008000800 */
[----:B------:R-:W-:Y:S01]  /*1d250*/  IMAD.WIDE R10, R17, 0x4, R198 ;  /* 0x00000004110a7825 */ /* 0x000fe200078e02c6 */
[----:B------:R1:W-:Y:S01]  /*1d260*/  @P2 STG.E desc[UR26][R6.64], R244 ;  /* 0x000000f406002986 */ /* 0x0003e2000c10191a */
[----:B------:R-:W-:Y:S01]  /*1d270*/  ISETP.LT.AND P2, PT, R203, UR43, !P0 ;  /* 0x0000002bcb007c0c */ /* 0x000fe2000c741270 */
[----:B------:R-:W3:Y:S02]  /*1d280*/  LDCU UR38, c[0x0][0x39c] ;  /* 0x00007380ff2677ac */ /* 0x000ee40008000800 */
[----:B------:R1:W-:Y:S01]  /*1d290*/  @P5 STG.E desc[UR26][R8.64], R161 ;  /* 0x000000a108005986 */ /* 0x0003e2000c10191a */
[----:B------:R-:W-:Y:S01]  /*1d2a0*/  ISETP.LT.AND P5, PT, R206, UR57, !P0 ;  /* 0x00000039ce007c0c */ /* 0x000fe2000c7a1270 */
[----:B------:R-:W-:Y:S01]  /*1d2b0*/  VIADD R0, R202, 0x20 ;  /* 0x00000020ca007836 */ /* 0x000fe20000000000 */
[----:B------:R-:W3:Y:S01]  /*1d2c0*/  LDCU UR67, c[0x0][0x398] ;  /* 0x00007300ff4377ac */ /* 0x000ee20008000800 */
[----:B------:R3:W-:Y:S01]  /*1d2d0*/  @P3 STG.E desc[UR26][R10.64], R97 ;  /* 0x000000610a003986 */ /* 0x0007e2000c10191a */
[----:B------:R-:W-:Y:S01]  /*1d2e0*/  ISETP.LT.AND P3, PT, R205, UR39, !P0 ;  /* 0x00000027cd007c0c */ /* 0x000fe2000c761270 */
[C---:B--2---:R-:W-:Y:S01]  /*1d2f0*/  IMAD.WIDE R4, R17.reuse, 0x4, R200 ;  /* 0x0000000411047825 */ /* 0x044fe200078e02c8 */
[----:B------:R-:W-:Y:S01]  /*1d300*/  ISETP.GE.AND P6, PT, R0, UR18, PT ;  /* 0x0000001200007c0c */ /* 0x000fe2000bfc6270 */
[----:B------:R-:W2:Y:S02]  /*1d310*/  LDCU UR44, c[0x0][0x398] ;  /* 0x00007300ff2c77ac */ /* 0x000ea40008000800 */
[----:B------:R-:W-:Y:S01]  /*1d320*/  VIADD R17, R17, UR32 ;  /* 0x0000002011117c36 */ /* 0x000fe20008000000 */
[----:B------:R2:W-:Y:S01]  /*1d330*/  @P1 STG.E desc[UR26][R4.64], R33 ;  /* 0x0000002104001986 */ /* 0x0005e2000c10191a */
[----:B------:R-:W-:Y:S01]  /*1d340*/  IADD3 R0, PT, PT, R202, 0x21, RZ ;  /* 0x00000021ca007810 */ /* 0x000fe20007ffe0ff */
[----:B------:R-:W4:Y:S01]  /*1d350*/  LDCU UR12, c[0x0][0x398] ;  /* 0x00007300ff0c77ac */ /* 0x000f220008000800 */
[C---:B-1----:R-:W-:Y:S01]  /*1d360*/  IMAD.WIDE R6, R17.reuse, 0x4, R2 ;  /* 0x0000000411067825 */ /* 0x042fe200078e0202 */
[----:B------:R-:W1:Y:S03]  /*1d370*/  LDCU UR62, c[0x0][0x398] ;  /* 0x00007300ff3e77ac */ /* 0x000e660008000800 */
[C---:B------:R-:W-:Y:S01]  /*1d380*/  IMAD.WIDE R8, R17.reuse, 0x4, R196 ;  /* 0x0000000411087825 */ /* 0x040fe200078e02c4 */
[----:B------:R1:W-:Y:S01]  /*1d390*/  @P2 STG.E desc[UR26][R6.64], R243 ;  /* 0x000000f306002986 */ /* 0x0003e2000c10191a */
[----:B------:R-:W4:Y:S02]  /*1d3a0*/  LDCU UR6, c[0x0][0x39c] ;  /* 0x00007380ff0677ac */ /* 0x000f240008000800 */
        /* <DEDUP_REMOVED lines=8> */
[----:B------:R-:W-:Y:S01]  /*1d430*/  VIADD R17, R17, UR32 ;  /* 0x0000002011117c36 */ /* 0x000fe20008000000 */
[----:B------:R-:W-:Y:S01]  /*1d440*/  ISETP.GE.AND P0, PT, R0, UR33, PT ;  /* 0x0000002100007c0c */ /* 0x000fe2000bf06270 */
[----:B------:R-:W4:Y:S02]  /*1d450*/  LDCU UR65, c[0x0][0x398] ;  /* 0x00007300ff4177ac */ /* 0x000f240008000800 */
[----:B-1----:R-:W-:-:S02]  /*1d460*/  IMAD.WIDE R6, R17, 0x4, R2 ;  /* 0x0000000411067825 */ /* 0x002fc400078e0202 */
[----:B------:R1:W-:Y:S01]  /*1d470*/  @P1 STG.E desc[UR26][R4.64], R34 ;  /* 0x0000002204001986 */ /* 0x0003e2000c10191a */
[----:B------:R-:W4:Y:S01]  /*1d480*/  LDCU UR35, c[0x0][0x398] ;  /* 0x00007300ff2377ac */ /* 0x000f220008000800 */
[C---:B---3--:R-:W-:Y:S01]  /*1d490*/  IMAD.WIDE R8, R17.reuse, 0x4, R196 ;  /* 0x0000000411087825 */ /* 0x048fe200078e02c4 */
[----:B------:R-:W-:Y:S01]  /*1d4a0*/  ISETP.LT.AND P4, PT, R204, UR74, !P4 ;  /* 0x0000004acc007c0c */ /* 0x000fe2000e781270 */
[----:B------:R-:W3:Y:S02]  /*1d4b0*/  LDCU UR47, c[0x0][0x398] ;  /* 0x00007300ff2f77ac */ /* 0x000ee40008000800 */
[----:B--2---:R-:W-:Y:S01]  /*1d4c0*/  IMAD.WIDE R10, R17, 0x4, R198 ;  /* 0x00000004110a7825 */ /* 0x004fe200078e02c6 */
[----:B------:R2:W-:Y:S01]  /*1d4d0*/  @P5 STG.E desc[UR26][R6.64], R242 ;  /* 0x000000f206005986 */ /* 0x0005e2000c10191a */
[----:B------:R-:W-:Y:S01]  /*1d4e0*/  ISETP.LT.AND P5, PT, R203, UR34, !P6 ;  /* 0x00000022cb007c0c */ /* 0x000fe2000f7a1270 */
[----:B------:R-:W3:Y:S02]  /*1d4f0*/  LDCU UR60, c[0x0][0x398] ;  /* 0x00007300ff3c77ac */ /* 0x000ee40008000800 */
[----:B------:R4:W-:Y:S01]  /*1d500*/  @P3 STG.E desc[UR26][R8.64], R163 ;  /* 0x000000a308003986 */ /* 0x0009e2000c10191a */
[----:B------:R-:W-:Y:S01]  /*1d510*/  ISETP.LT.AND P3, PT, R206, UR50, !P6 ;  /* 0x00000032ce007c0c */ /* 0x000fe2000f761270 */
[----:B-1----:R-:W-:Y:S01]  /*1d520*/  IMAD.WIDE R4, R17, 0x4, R200 ;  /* 0x0000000411047825 */ /* 0x002fe200078e02c8 */
[----:B------:R-:W-:Y:S01]  /*1d530*/  IADD3 R0, PT, PT, R202, 0x22, RZ ;  /* 0x00000022ca007810 */ /* 0x000fe20007ffe0ff */
[----:B------:R1:W-:Y:S01]  /*1d540*/  @P2 STG.E desc[UR26][R10.64], R99 ;  /* 0x000000630a002986 */ /* 0x0003e2000c10191a */
[----:B------:R-:W-:Y:S01]  /*1d550*/  ISETP.LT.AND P2, PT, R205, UR42, !P6 ;  /* 0x0000002acd007c0c */ /* 0x000fe2000f741270 */
[----:B------:R-:W-:Y:S01]  /*1d560*/  VIADD R17, R17, UR32 ;  /* 0x0000002011117c36 */ /* 0x000fe20008000000 */
[----:B------:R-:W-:Y:S01]  /*1d570*/  ISETP.LT.AND P6, PT, R204, UR72, !P6 ;  /* 0x00000048cc007c0c */ /* 0x000fe2000f7c1270 */
[----:B------:R3:W-:Y:S01]  /*1d580*/  @P4 STG.E desc[UR26][R4.64], R35 ;  /* 0x0000002304004986 */ /* 0x0007e2000c10191a */
[----:B------:R-:W-:Y:S01]  /*1d590*/  ISETP.GE.AND P1, PT, R0, UR37, PT ;  /* 0x0000002500007c0c */ /* 0x000fe2000bf26270 */
[C---:B--2---:R-:W-:Y:S01]  /*1d5a0*/  IMAD.WIDE R6, R17.reuse, 0x4, R2 ;  /* 0x0000000411067825 */ /* 0x044fe200078e0202 */
[----:B------:R-:W2:Y:S03]  /*1d5b0*/  LDCU UR16, c[0x0][0x39c] ;  /* 0x00007380ff1077ac */ /* 0x000ea60008000800 */
[C---:B----4-:R-:W-:Y:S01]  /*1d5c0*/  IMAD.WIDE R8, R17.reuse, 0x4, R196 ;  /* 0x0000000411087825 */ /* 0x050fe200078e02c4 */
[----:B------:R4:W-:Y:S01]  /*1d5d0*/  @P5 STG.E desc[UR26][R6.64], R241 ;  /* 0x000000f106005986 */ /* 0x0009e2000c10191a */
[----:B------:R-:W2:Y:S02]  /*1d5e0*/  LDCU UR63, c[0x0][0x398] ;  /* 0x00007300ff3f77ac */ /* 0x000ea40008000800 */
[----:B-1----:R-:W-:Y:S01]  /*1d5f0*/  IMAD.WIDE R10, R17, 0x4, R198 ;  /* 0x00000004110a7825 */ /* 0x002fe200078e02c6 */
[----:B------:R1:W-:Y:S01]  /*1d600*/  @P3 STG.E desc[UR26][R8.64], R164 ;  /* 0x000000a408003986 */ /* 0x0003e2000c10191a */
[----:B------:R-:W-:Y:S01]  /*1d610*/  ISETP.LT.AND P5, PT, R203, UR75, !P0 ;  /* 0x0000004bcb007c0c */ /* 0x000fe2000c7a1270 */
[----:B------:R-:W2:Y:S01]  /*1d620*/  LDCU UR28, c[0x0][0x398] ;  /* 0x00007300ff1c77ac */ /* 0x000ea20008000800 */
[----:B------:R-:W-:Y:S01]  /*1d630*/  ISETP.LT.AND P3, PT, R206, UR22, !P0 ;  /* 0x00000016ce007c0c */ /* 0x000fe2000c761270 */
[----:B------:R1:W-:Y:S01]  /*1d640*/  @P2 STG.E desc[UR26][R10.64], R100 ;  /* 0x000000640a002986 */ /* 0x0003e2000c10191a */
[----:B------:R-:W-:Y:S01]  /*1d650*/  ISETP.LT.AND P2, PT, R205, UR53, !P0 ;  /* 0x00000035cd007c0c */ /* 0x000fe2000c741270 */
[C---:B---3--:R-:W-:Y:S01]  /*1d660*/  IMAD.WIDE R4, R17.reuse, 0x4, R200 ;  /* 0x0000000411047825 */ /* 0x048fe200078e02c8 */
[----:B------:R-:W-:Y:S01]  /*1d670*/  IADD3 R0, PT, PT, R202, 0x23, RZ ;  /* 0x00000023ca007810 */ /* 0x000fe20007ffe0ff */
[----:B------:R-:W3:Y:S02]  /*1d680*/  LDCU UR19, c[0x0][0x398] ;  /* 0x00007300ff1377ac */ /* 0x000ee40008000800 */
[----:B------:R-:W-:Y:S01]  /*1d690*/  VIADD R17, R17, UR32 ;  /* 0x0000002011117c36 */ /* 0x000fe20008000000 */
[----:B------:R2:W-:Y:S01]  /*1d6a0*/  @P6 STG.E desc[UR26][R4.64], R36 ;  /* 0x0000002404006986 */ /* 0x0005e2000c10191a */
[----:B------:R-:W-:Y:S01]  /*1d6b0*/  ISETP.LT.AND P6, PT, R204, UR70, !P0 ;  /* 0x00000046cc007c0c */ /* 0x000fe2000c7c1270 */
[----:B------:R-:W3:Y:S01]  /*1d6c0*/  LDCU UR77, c[0x0][0x398] ;  /* 0x00007300ff4d77ac */ /* 0x000ee20008000800 */
[C---:B----4-:R-:W-:Y:S01]  /*1d6d0*/  IMAD.WIDE R6, R17.reuse, 0x4, R2 ;  /* 0x0000000411067825 */ /* 0x050fe200078e0202 */
[----:B------:R-:W4:Y:S03]  /*1d6e0*/  LDCU UR58, c[0x0][0x39c] ;  /* 0x00007380ff3a77ac */ /* 0x000f260008000800 */
[C---:B-1----:R-:W-:Y:S01]  /*1d6f0*/  IMAD.WIDE R8, R17.reuse, 0x4, R196 ;  /* 0x0000000411087825 */ /* 0x042fe200078e02c4 */
[----:B------:R1:W-:Y:S01]  /*1d700*/  @P5 STG.E desc[UR26][R6.64], R240 ;  /* 0x000000f006005986 */ /* 0x0003e2000c10191a */
[----:B------:R-:W3:Y:S02]  /*1d710*/  LDCU UR45, c[0x0][0x398] ;  /* 0x00007300ff2d77ac */ /* 0x000ee40008000800 */
[----:B------:R-:W-:Y:S01]  /*1d720*/  IMAD.WIDE R10, R17, 0x4, R198 ;  /* 0x00000004110a7825 */ /* 0x000fe200078e02c6 */
[----:B------:R1:W-:Y:S01]  /*1d730*/  @P3 STG.E desc[UR26][R8.64], R165 ;  /* 0x000000a508003986 */ /* 0x0003e2000c10191a */
[----:B------:R-:W-:Y:S01]  /*1d740*/  ISETP.LT.AND P5, PT, R203, UR73, !P1 ;  /* 0x00000049cb007c0c */ /* 0x000fe2000cfa1270 */
[----:B------:R-:W3:Y:S01]  /*1d750*/  LDCU UR61, c[0x0][0x398] ;  /* 0x00007300ff3d77ac */ /* 0x000ee20008000800 */
[----:B------:R-:W-:Y:S01]  /*1d760*/  ISETP.LT.AND P3, PT, R206, UR40, !P1 ;  /* 0x00000028ce007c0c */ /* 0x000fe2000cf61270 */
[----:B------:R3:W-:Y:S01]  /*1d770*/  @P2 STG.E desc[UR26][R10.64], R101 ;  /* 0x000000650a002986 */ /* 0x0007e2000c10191a */
[----:B------:R-:W-:Y:S01]  /*1d780*/  ISETP.LT.AND P2, PT, R205, UR48, !P1 ;  /* 0x00000030cd007c0c */ /* 0x000fe2000cf41270 */
[C---:B--2---:R-:W-:Y:S01]  /*1d790*/  IMAD.WIDE R4, R17.reuse, 0x4, R200 ;  /* 0x0000000411047825 */ /* 0x044fe200078e02c8 */
[----:B------:R-:W-:Y:S01]  /*1d7a0*/  ISETP.GE.AND P4, PT, R0, UR51, PT ;  /* 0x0000003300007c0c */ /* 0x000fe2000bf86270 */
[----:B------:R-:W2:Y:S02]  /*1d7b0*/  LDCU UR14, c[0x0][0x398] ;  /* 0x00007300ff0e77ac */ /* 0x000ea40008000800 */
[----:B------:R-:W-:Y:S01]  /*1d7c0*/  VIADD R17, R17, UR32 ;  /* 0x0000002011117c36 */ /* 0x000fe20008000000 */
[----:B------:R2:W-:Y:S01]  /*1d7d0*/  @P6 STG.E desc[UR26][R4.64], R37 ;  /* 0x0000002504006986 */ /* 0x0005e2000c10191a */
[----:B------:R-:W-:Y:S01]  /*1d7e0*/  ISETP.LT.AND P6, PT, R204, UR68, !P1 ;  /* 0x00000044cc007c0c */ /* 0x000fe2000cfc1270 */
[----:B------:R-:W4:Y:S01]  /*1d7f0*/  LDCU UR20, c[0x0][0x398] ;  /* 0x00007300ff1477ac */ /* 0x000f220008000800 */
[C---:B-1----:R-:W-:Y:S01]  /*1d800*/  IMAD.WIDE R6, R17.reuse, 0x4, R2 ;  /* 0x0000000411067825 */ /* 0x042fe200078e0202 */
[----:B------:R-:W-:Y:S01]  /*1d810*/  IADD3 R0, PT, PT, R202, 0x24, RZ ;  /* 0x00000024ca007810 */ /* 0x000fe20007ffe0ff */
[----:B------:R-:W1:Y:S02]  /*1d820*/  LDCU UR56, c[0x0][0x39c] ;  /* 0x00007380ff3877ac */ /* 0x000e640008000800 */
[C---:B------:R-:W-:Y:S01]  /*1d830*/  IMAD.WIDE R8, R17.reuse, 0x4, R196 ;  /* 0x0000000411087825 */ /* 0x040fe200078e02c4 */
[----:B------:R1:W-:Y:S01]  /*1d840*/  @P5 STG.E desc[UR26][R6.64], R239 ;  /* 0x000000ef06005986 */ /* 0x0003e2000c10191a */
[----:B------:R-:W4:Y:S02]  /*1d850*/  LDCU UR41, c[0x0][0x398] ;  /* 0x00007300ff2977ac */ /* 0x000f240008000800 */
[----:B---3--:R-:W-:Y:S01]  /*1d860*/  IMAD.WIDE R10, R17, 0x4, R198 ;  /* 0x00000004110a7825 */ /* 0x008fe200078e02c6 */
[----:B------:R3:W-:Y:S01]  /*1d870*/  @P3 STG.E desc[UR26][R8.64], R166 ;  /* 0x000000a608003986 */ /* 0x0007e2000c10191a */
[----:B------:R-:W-:Y:S01]  /*1d880*/  ISETP.LT.AND P5, PT, R203, UR71, !P4 ;  /* 0x00000047cb007c0c */ /* 0x000fe2000e7a1270 */
[----:B------:R-:W4:Y:S01]  /*1d890*/  LDCU UR10, c[0x0][0x398] ;  /* 0x00007300ff0a77ac */ /* 0x000f220008000800 */
        /* <DEDUP_REMOVED lines=13> */
[C---:B---3--:R-:W-:Y:S01]  /*1d970*/  IMAD.WIDE R8, R17.reuse, 0x4, R196 ;  /* 0x0000000411087825 */ /* 0x048fe200078e02c4 */
[----:B------:R3:W-:Y:S01]  /*1d980*/  @P5 STG.E desc[UR26][R6.64], R238 ;  /* 0x000000ee06005986 */ /* 0x0007e2000c10191a */
[----:B------:R-:W1:Y:S02]  /*1d990*/  LDCU UR43, c[0x0][0x398] ;  /* 0x00007300ff2b77ac */ /* 0x000e640008000800 */
[----:B------:R-:W-:Y:S01]  /*1d9a0*/  IMAD.WIDE R10, R17, 0x4, R198 ;  /* 0x00000004110a7825 */ /* 0x000fe200078e02c6 */
        /* <DEDUP_REMOVED lines=13> */
[C---:B---3--:R-:W-:Y:S01]  /*1da80*/  IMAD.WIDE R6, R17.reuse, 0x4, R2 ;  /* 0x0000000411067825 */ /* 0x048fe200078e0202 */
[----:B------:R-:W-:Y:S01]  /*1da90*/  IADD3 R0, PT, PT, R202, 0x26, RZ ;  /* 0x00000026ca007810 */ /* 0x000fe20007ffe0ff */
[----:B------:R-:W3:Y:S02]  /*1daa0*/  LDCU UR33, c[0x0][0x39c] ;  /* 0x00007380ff2177ac */ /* 0x000ee40008000800 */
        /* <DEDUP_REMOVED lines=46> */
[----:B------:R-:W1:Y:S01]  /*1dd90*/  LDCU UR48, c[0x0][0x398] ;  /* 0x00007300ff3077ac */ /* 0x000e620008000800 */
[----:B------:R-:W-:Y:S01]  /*1dda0*/  ISETP.LT.AND P3, PT, R206, UR28, !P0 ;  /* 0x0000001cce007c0c */ /* 0x000fe2000c761270 */
[----:B------:R1:W-:Y:S01]  /*1ddb0*/  @P2 STG.E desc[UR26][R10.64], R106 ;  /* 0x0000006a0a002986 */ /* 0x0003e2000c10191a */
[----:B------:R-:W-:Y:S01]  /*1ddc0*/  ISETP.LT.AND P2, PT, R205, UR19, !P0 ;  /* 0x00000013cd007c0c */ /* 0x000fe2000c741270 */
[C---:B--2---:R-:W-:Y:S01]  /*1ddd0*/  IMAD.WIDE R4, R17.reuse, 0x4, R200 ;  /* 0x0000000411047825 */ /* 0x044fe200078e02c8 */
[----:B----4-:R-:W-:Y:S01]  /*1dde0*/  ISETP.GE.AND P1, PT, R0, UR58, PT ;  /* 0x0000003a00007c0c */ /* 0x010fe2000bf26270 */
[----:B------:R-:W2:Y:S02]  /*1ddf0*/  LDCU UR8, c[0x0][0x398] ;  /* 0x00007300ff0877ac */ /* 0x000ea40008000800 */
[----:B------:R-:W-:Y:S01]  /*1de00*/  VIADD R17, R17, UR32 ;  /* 0x0000002011117c36 */ /* 0x000fe20008000000 */
[----:B------:R4:W-:Y:S01]  /*1de10*/  @P6 STG.E desc[UR26][R4.64], R42 ;  /* 0x0000002a04006986 */ /* 0x0009e2000c10191a */
[----:B------:R-:W-:Y:S01]  /*1de20*/  ISETP.LT.AND P6, PT, R204, UR77, !P0 ;  /* 0x0000004dcc007c0c */ /* 0x000fe2000c7c1270 */
[----:B------:R-:W2:Y:S01]  /*1de30*/  LDCU UR6, c[0x0][0x398] ;  /* 0x00007300ff0677ac */ /* 0x000ea20008000800 */
[C---:B---3--:R-:W-:Y:S01]  /*1de40*/  IMAD.WIDE R6, R17.reuse, 0x4, R2 ;  /* 0x0000000411067825 */ /* 0x048fe200078e0202 */
[----:B------:R-:W3:Y:S03]  /*1de50*/  LDCU UR30, c[0x0][0x39c] ;  /* 0x00007380ff1e77ac */ /* 0x000ee60008000800 */
[C---:B-1----:R-:W-:Y:S01]  /*1de60*/  IMAD.WIDE R8, R17.reuse, 0x4, R196 ;  /* 0x0000000411087825 */ /* 0x042fe200078e02c4 */
[----:B------:R1:W-:Y:S01]  /*1de70*/  @P5 STG.E desc[UR26][R6.64], R234 ;  /* 0x000000ea06005986 */ /* 0x0003e2000c10191a */
[----:B------:R-:W2:Y:S02]  /*1de80*/  LDCU UR36, c[0x0][0x398] ;  /* 0x00007300ff2477ac */ /* 0x000ea40008000800 */
[----:B------:R-:W-:Y:S01]  /*1de90*/  IMAD.WIDE R10, R17, 0x4, R198 ;  /* 0x00000004110a7825 */ /* 0x000fe200078e02c6 */
[----:B------:R1:W-:Y:S01]  /*1dea0*/  @P3 STG.E desc[UR26][R8.64], R171 ;  /* 0x000000ab08003986 */ /* 0x0003e2000c10191a */
[----:B------:R-:W-:Y:S01]  /*1deb0*/  ISETP.LT.AND P5, PT, R203, UR45, !P1 ;  /* 0x0000002dcb007c0c */ /* 0x000fe2000cfa1270 */
[----:B------:R-:W2:Y:S01]  /*1dec0*/  LDCU UR16, c[0x0][0x398] ;  /* 0x00007300ff1077ac */ /* 0x000ea20008000800 */
[----:B------:R-:W-:Y:S01]  /*1ded0*/  ISETP.LT.AND P3, PT, R206, UR61, !P1 ;  /* 0x0000003dce007c0c */ /* 0x000fe2000cf61270 */
[----:B------:R2:W-:Y:S01]  /*1dee0*/  @P2 STG.E desc[UR26][R10.64], R107 ;  /* 0x0000006b0a002986 */ /* 0x0005e2000c10191a */
[----:B------:R-:W-:Y:S01]  /*1def0*/  ISETP.LT.AND P2, PT, R205, UR14, !P1 ;  /* 0x0000000ecd007c0c */ /* 0x000fe2000cf41270 */
[C---:B----4-:R-:W-:Y:S01]  /*1df00*/  IMAD.WIDE R4, R17.reuse, 0x4, R200 ;  /* 0x0000000411047825 */ /* 0x050fe200078e02c8 */
[----:B------:R-:W-:Y:S01]  /*1df10*/  IADD3 R0, PT, PT, R202, 0x29, RZ ;  /* 0x00000029ca007810 */ /* 0x000fe20007ffe0ff */
[----:B------:R-:W4:Y:S02]  /*1df20*/  LDCU UR49, c[0x0][0x398] ;  /* 0x00007300ff3177ac */ /* 0x000f240008000800 */
[----:B------:R-:W-:Y:S01]  /*1df30*/  VIADD R17, R17, UR32 ;  /* 0x0000002011117c36 */ /* 0x000fe20008000000 */
[----:B------:R3:W-:Y:S01]  /*1df40*/  @P6 STG.E desc[UR26][R4.64], R43 ;  /* 0x0000002b04006986 */ /* 0x0007e2000c10191a */
[----:B------:R-:W-:Y:S01]  /*1df50*/  ISETP.LT.AND P6, PT, R204, UR20, !P1 ;  /* 0x00000014cc007c0c */ /* 0x000fe2000cfc1270 */
[----:B------:R-:W4:Y:S01]  /*1df60*/  LDCU UR12, c[0x0][0x398] ;  /* 0x00007300ff0c77ac */ /* 0x000f220008000800 */
[C---:B-1----:R-:W-:Y:S01]  /*1df70*/  IMAD.WIDE R6, R17.reuse, 0x4, R2 ;  /* 0x0000000411067825 */ /* 0x042fe200078e0202 */
[----:B------:R-:W-:Y:S01]  /*1df80*/  ISETP.GE.AND P4, PT, R0, UR56, PT ;  /* 0x0000003800007c0c */ /* 0x000fe2000bf86270 */
[----:B------:R-:W1:Y:S02]  /*1df90*/  LDCU UR53, c[0x0][0x39c] ;  /* 0x00007380ff3577ac */ /* 0x000e640008000800 */
[C---:B------:R-:W-:Y:S01]  /*1dfa0*/  IMAD.WIDE R8, R17.reuse, 0x4, R196 ;  /* 0x0000000411087825 */ /* 0x040fe200078e02c4 */
[----:B------:R1:W-:Y:S01]  /*1dfb0*/  @P5 STG.E desc[UR26][R6.64], R233 ;  /* 0x000000e906005986 */ /* 0x0003e2000c10191a */
[----:B------:R-:W4:Y:S02]  /*1dfc0*/  LDCU UR44, c[0x0][0x398] ;  /* 0x00007300ff2c77ac */ /* 0x000f240008000800 */
[----:B--2---:R-:W-:Y:S01]  /*1dfd0*/  IMAD.WIDE R10, R17, 0x4, R198 ;  /* 0x00000004110a7825 */ /* 0x004fe200078e02c6 */
[----:B------:R2:W-:Y:S01]  /*1dfe0*/  @P3 STG.E desc[UR26][R8.64], R172 ;  /* 0x000000ac08003986 */ /* 0x0005e2000c10191a */
[----:B------:R-:W-:Y:S01]  /*1dff0*/  ISETP.LT.AND P5, PT, R203, UR41, !P4 ;  /* 0x00000029cb007c0c */ /* 0x000fe2000e7a1270 */
[----:B------:R-:W4:Y:S01]  /*1e000*/  LDCU UR35, c[0x0][0x398] ;  /* 0x00007300ff2377ac */ /* 0x000f220008000800 */
        /* <DEDUP_REMOVED lines=9> */
[----:B------:R-:W4:Y:S01]  /*1e0a0*/  LDCU UR47, c[0x0][0x398] ;  /* 0x00007300ff2f77ac */ /* 0x000f220008000800 */
[C---:B-1----:R-:W-:Y:S01]  /*1e0b0*/  IMAD.WIDE R6, R17.reuse, 0x4, R2 ;  /* 0x0000000411067825 */ /* 0x042fe200078e0202 */
[----:B------:R-:W-:Y:S01]  /*1e0c0*/  ISETP.GE.AND P0, PT, R0, UR52, PT ;  /* 0x0000003400007c0c */ /* 0x000fe2000bf06270 */
[----:B------:R-:W1:Y:S02]  /*1e0d0*/  LDCU UR56, c[0x0][0x39c] ;  /* 0x00007380ff3877ac */ /* 0x000e640008000800 */
[C---:B--2---:R-:W-:Y:S01]  /*1e0e0*/  IMAD.WIDE R8, R17.reuse, 0x4, R196 ;  /* 0x0000000411087825 */ /* 0x044fe200078e02c4 */
        /* <DEDUP_REMOVED lines=16> */
[C---:B--2---:R-:W-:Y:S01]  /*1e1f0*/  IMAD.WIDE R6, R17.reuse, 0x4, R2 ;  /* 0x0000000411067825 */ /* 0x044fe200078e0202 */
[----:B------:R-:W-:Y:S01]  /*1e200*/  ISETP.GE.AND P1, PT, R0, UR33, PT ;  /* 0x0000002100007c0c */ /* 0x000fe2000bf26270 */
[----:B------:R-:W2:Y:S02]  /*1e210*/  LDCU UR41, c[0x0][0x398] ;  /* 0x00007300ff2977ac */ /* 0x000ea40008000800 */
        /* <DEDUP_REMOVED lines=41> */
[----:B------:R2:W-:Y:S03]  /*1e4b0*/  @P5 STG.E desc[UR26][R6.64], R229 ;  /* 0x000000e506005986 */ /* 0x0005e6000c10191a */
        /* <DEDUP_REMOVED lines=14> */
[C---:B--2---:R-:W-:Y:S01]  /*1e5a0*/  IMAD.WIDE R6, R17.reuse, 0x4, R2 ;  /* 0x0000000411067825 */ /* 0x044fe200078e0202 */
[----:B------:R-:W-:Y:S01]  /*1e5b0*/  ISETP.GE.AND P1, PT, R0, UR30, PT ;  /* 0x0000001e00007c0c */ /* 0x000fe2000bf26270 */
[----:B------:R-:W2:Y:S02]  /*1e5c0*/  LDCU UR6, c[0x0][0x39c] ;  /* 0x00007380ff0677ac */ /* 0x000ea40008000800 */
[C---:B-1----:R-:W-:Y:S01]  /*1e5d0*/  IMAD.WIDE R8, R17.reuse, 0x4, R196 ;  /* 0x0000000411087825 */ /* 0x042fe200078e02c4 */
[----:B------:R1:W-:Y:S03]  /*1e5e0*/  @P5 STG.E desc[UR26][R6.64], R228 ;  /* 0x000000e406005986 */ /* 0x0003e6000c10191a */
[----:B------:R-:W-:Y:S01]  /*1e5f0*/  IMAD.WIDE R10, R17, 0x4, R198 ;  /* 0x00000004110a7825 */ /* 0x000fe200078e02c6 */
[----:B------:R1:W-:Y:S01]  /*1e600*/  @P3 STG.E desc[UR26][R8.64], R177 ;  /* 0x000000b108003986 */ /* 0x0003e2000c10191a */
[----:B------:R-:W-:Y:S01]  /*1e610*/  ISETP.LT.AND P5, PT, R203, UR36, !P1 ;  /* 0x00000024cb007c0c */ /* 0x000fe2000cfa1270 */
[----:B------:R-:W2:Y:S01]  /*1e620*/  LDCU UR30, c[0x0][0x398] ;  /* 0x00007300ff1e77ac */ /* 0x000ea20008000800 */
[----:B------:R-:W-:Y:S01]  /*1e630*/  ISETP.LT.AND P3, PT, R206, UR16, !P1 ;  /* 0x00000010ce007c0c */ /* 0x000fe2000cf61270 */
[----:B------:R2:W-:Y:S01]  /*1e640*/  @P2 STG.E desc[UR26][R10.64], R113 ;  /* 0x000000710a002986 */ /* 0x0005e2000c10191a */
[----:B----4-:R-:W-:Y:S01]  /*1e650*/  ISETP.LT.AND P2, PT, R205, UR49, !P1 ;  /* 0x00000031cd007c0c */ /* 0x010fe2000cf41270 */
[C---:B---3--:R-:W-:Y:S01]  /*1e660*/  IMAD.WIDE R4, R17.reuse, 0x4, R200 ;  /* 0x0000000411047825 */ /* 0x048fe200078e02c8 */
[----:B------:R-:W-:Y:S01]  /*1e670*/  IADD3 R0, PT, PT, R202, 0x2f, RZ ;  /* 0x0000002fca007810 */ /* 0x000fe20007ffe0ff */
[----:B------:R-:W3:Y:S02]  /*1e680*/  LDCU UR16, c[0x0][0x398] ;  /* 0x00007300ff1077ac */ /* 0x000ee40008000800 */
[----:B------:R-:W-:Y:S01]  /*1e690*/  VIADD R17, R17, UR32 ;  /* 0x0000002011117c36 */ /* 0x000fe20008000000 */
[----:B------:R4:W-:Y:S01]  /*1e6a0*/  @P6 STG.E desc[UR26][R4.64], R49 ;  /* 0x0000003104006986 */ /* 0x0009e2000c10191a */
[----:B------:R-:W-:Y:S01]  /*1e6b0*/  ISETP.LT.AND P6, PT, R204, UR12, !P1 ;  /* 0x0000000ccc007c0c */ /* 0x000fe2000cfc1270 */
[----:B------:R-:W3:Y:S01]  /*1e6c0*/  LDCU UR12, c[0x0][0x398] ;  /* 0x00007300ff0c77ac */ /* 0x000ee20008000800 */
[C---:B-1----:R-:W-:Y:S01]  /*1e6d0*/  IMAD.WIDE R6, R17.reuse, 0x4, R2 ;  /* 0x0000000411067825 */ /* 0x042fe200078e0202 */
[----:B------:R-:W-:Y:S01]  /*1e6e0*/  ISETP.GE.AND P4, PT, R0, UR53, PT ;  /* 0x0000003500007c0c */ /* 0x000fe2000bf86270 */
[----:B------:R-:W1:Y:S02]  /*1e6f0*/  LDCU UR36, c[0x0][0x398] ;  /* 0x00007300ff2477ac */ /* 0x000e640008000800 */
[C---:B------:R-:W-:Y:S01]  /*1e700*/  IMAD.WIDE R8, R17.reuse, 0x4, R196 ;  /* 0x0000000411087825 */ /* 0x040fe200078e02c4 */
[----:B------:R1:W-:Y:S03]  /*1e710*/  @P5 STG.E desc[UR26][R6.64], R227 ;  /* 0x000000e306005986 */ /* 0x0003e6000c10191a */
[----:B--2---:R-:W-:Y:S01]  /*1e720*/  IMAD.WIDE R10, R17, 0x4, R198 ;  /* 0x00000004110a7825 */ /* 0x004fe200078e02c6 */
[----:B------:R2:W-:Y:S01]  /*1e730*/  @P3 STG.E desc[UR26][R8.64], R178 ;  /* 0x000000b208003986 */ /* 0x0005e2000c10191a */
[----:B------:R-:W-:-:S02]  /*1e740*/  ISETP.LT.AND P5, PT, R203, UR44, !P4 ;  /* 0x0000002ccb007c0c */ /* 0x000fc4000e7a1270 */
        /* <DEDUP_REMOVED lines=8> */
[----:B------:R-:W-:Y:S02]  /*1e7d0*/  ISETP.LT.AND P6, PT, R204, UR47, !P4 ;  /* 0x0000002fcc007c0c */ /* 0x000fe4000e7c1270 */
[----:B-1----:R-:W-:Y:S01]  /*1e7e0*/  IMAD.WIDE R6, R17, 0x4, R2 ;  /* 0x0000000411067825 */ /* 0x002fe200078e0202 */
[----:B------:R-:W-:-:S03]  /*1e7f0*/  ISETP.GE.AND P0, PT, R0, UR56, PT ;  /* 0x0000003800007c0c */ /* 0x000fc6000bf06270 */
        /* <DEDUP_REMOVED lines=33> */
[----:B------:R-:W-:-:S02]  /*1ea10*/  ISETP.LT.AND P6, PT, R204, UR39, !P1 ;  /* 0x00000027cc007c0c */ /* 0x000fc4000cfc1270 */
[C---:B--2---:R-:W-:Y:S01]  /*1ea20*/  IMAD.WIDE R6, R17.reuse, 0x4, R2 ;  /* 0x0000000411067825 */ /* 0x044fe200078e0202 */
[----:B------:R-:W-:Y:S01]  /*1ea30*/  ISETP.GE.AND P4, PT, R0, UR4, PT ;  /* 0x0000000400007c0c */ /* 0x000fe2000bf86270 */
[----:B------:R-:W2:Y:S02]  /*1ea40*/  LDCU UR4, c[0x0][0x398] ;  /* 0x00007300ff0477ac */ /* 0x000ea40008000800 */
[C---:B-1----:R-:W-:Y:S01]  /*1ea50*/  IMAD.WIDE R8, R17.reuse, 0x4, R196 ;  /* 0x0000000411087825 */ /* 0x042fe200078e02c4 */
[----:B------:R1:W-:Y:S03]  /*1ea60*/  @P5 STG.E desc[UR26][R6.64], R224 ;  /* 0x000000e006005986 */ /* 0x0003e6000c10191a */
[----:B------:R-:W-:Y:S01]  /*1ea70*/  IMAD.WIDE R10, R17, 0x4, R198 ;  /* 0x00000004110a7825 */ /* 0x000fe200078e02c6 */
[----:B------:R1:W-:Y:S01]  /*1ea80*/  @P3 STG.E desc[UR26][R8.64], R181 ;  /* 0x000000b508003986 */ /* 0x0003e2000c10191a */
[----:B------:R-:W-:-:S02]  /*1ea90*/  ISETP.LT.AND P5, PT, R203, UR40, !P4 ;  /* 0x00000028cb007c0c */ /* 0x000fc4000e7a1270 */
        /* <DEDUP_REMOVED lines=8> */
[----:B------:R-:W-:Y:S02]  /*1eb20*/  ISETP.LT.AND P6, PT, R204, UR34, !P4 ;  /* 0x00000022cc007c0c */ /* 0x000fe4000e7c1270 */
[C---:B-1----:R-:W-:Y:S01]  /*1eb30*/  IMAD.WIDE R6, R17.reuse, 0x4, R2 ;  /* 0x0000000411067825 */ /* 0x042fe200078e0202 */
[----:B------:R-:W-:Y:S01]  /*1eb40*/  ISETP.GE.AND P0, PT, R0, UR10, PT ;  /* 0x0000000a00007c0c */ /* 0x000fe2000bf06270 */
[----:B------:R-:W1:Y:S02]  /*1eb50*/  LDCU UR10, c[0x0][0x398] ;  /* 0x00007300ff0a77ac */ /* 0x000e640008000800 */
[C---:B------:R-:W-:Y:S01]  /*1eb60*/  IMAD.WIDE R8, R17.reuse, 0x4, R196 ;  /* 0x0000000411087825 */ /* 0x040fe200078e02c4 */
[----:B------:R1:W-:Y:S03]  /*1eb70*/  @P5 STG.E desc[UR26][R6.64], R223 ;  /* 0x000000df06005986 */ /* 0x0003e6000c10191a */
        /* <DEDUP_REMOVED lines=21> */
[----:B------:R-:W1:Y:S01]  /*1ecd0*/  LDCU UR16, c[0x0][0x398] ;  /* 0x00007300ff1077ac */ /* 0x000e620008000800 */
        /* <DEDUP_REMOVED lines=28> */
[----:B-1----:R-:W-:Y:S01]  /*1eea0*/  IMAD.WIDE R6, R17, 0x4, R2 ;  /* 0x0000000411067825 */ /* 0x002fe200078e0202 */
[----:B------:R-:W-:-:S03]  /*1eeb0*/  ISETP.GE.AND P0, PT, R0, UR7, PT ;  /* 0x0000000700007c0c */ /* 0x000fc6000bf06270 */
        /* <DEDUP_REMOVED lines=36> */
[----:B--2---:R-:W-:Y:S01]  /*1f100*/  IMAD.WIDE R6, R17, 0x4, R2 ;  /* 0x0000000411067825 */ /* 0x004fe200078e0202 */
[----:B------:R-:W-:-:S03]  /*1f110*/  ISETP.GE.AND P4, PT, R0, UR31, PT ;  /* 0x0000001f00007c0c */ /* 0x000fc6000bf86270 */
[C---:B-1----:R-:W-:Y:S01]  /*1f120*/  IMAD.WIDE R8, R17.reuse, 0x4, R196 ;  /* 0x0000000411087825 */ /* 0x042fe200078e02c4 */
[----:B------:R1:W-:Y:S03]  /*1f130*/  @P5 STG.E desc[UR26][R6.64], R218 ;  /* 0x000000da06005986 */ /* 0x0003e6000c10191a */
[----:B------:R-:W-:Y:S01]  /*1f140*/  IMAD.WIDE R10, R17, 0x4, R198 ;  /* 0x00000004110a7825 */ /* 0x000fe200078e02c6 */
[----:B------:R2:W-:Y:S01]  /*1f150*/  @P3 STG.E desc[UR26][R8.64], R187 ;  /* 0x000000bb08003986 */ /* 0x0005e2000c10191a */
[----:B----4-:R-:W-:Y:S01]  /*1f160*/  ISETP.LT.AND P5, PT, R203, UR7, !P4 ;  /* 0x00000007cb007c0c */ /* 0x010fe2000e7a1270 */
        /* <DEDUP_REMOVED lines=41> */
[----:B---3--:R-:W-:Y:S01]  /*1f400*/  IMAD.WIDE R4, R17, 0x4, R200 ;  /* 0x0000000411047825 */ /* 0x008fe200078e02c8 */
[----:B------:R-:W-:-:S03]  /*1f410*/  IADD3 R0, PT, PT, R202, 0x3b, RZ ;  /* 0x0000003bca007810 */ /* 0x000fc60007ffe0ff */
        /* <DEDUP_REMOVED lines=22> */
[----:B-1----:R-:W-:Y:S01]  /*1f580*/  IMAD.WIDE R6, R17, 0x4, R2 ;  /* 0x0000000411067825 */ /* 0x002fe200078e0202 */
[----:B------:R-:W-:-:S03]  /*1f590*/  ISETP.GE.AND P0, PT, R0, UR21, PT ;  /* 0x0000001500007c0c */ /* 0x000fc6000bf06270 */
[C---:B--2---:R-:W-:Y:S01]  /*1f5a0*/  IMAD.WIDE R8, R17.reuse, 0x4, R196 ;  /* 0x0000000411087825 */ /* 0x044fe200078e02c4 */
[----:B------:R1:W-:Y:S03]  /*1f5b0*/  @P5 STG.E desc[UR26][R6.64], R214 ;  /* 0x000000d606005986 */ /* 0x0003e6000c10191a */
[----:B------:R-:W-:Y:S01]  /*1f5c0*/  IMAD.WIDE R10, R17, 0x4, R198 ;  /* 0x00000004110a7825 */ /* 0x000fe200078e02c6 */
[----:B------:R2:W-:Y:S01]  /*1f5d0*/  @P3 STG.E desc[UR26][R8.64], R191 ;  /* 0x000000bf08003986 */ /* 0x0005e2000c10191a */
[----:B------:R-:W-:Y:S01]  /*1f5e0*/  ISETP.LT.AND P3, PT, R206, UR4, !P0 ;  /* 0x00000004ce007c0c */ /* 0x000fe2000c761270 */
[----:B------:R-:W3:Y:S02]  /*1f5f0*/  LDCU UR4, c[0x0][0x398] ;  /* 0x00007300ff0477ac */ /* 0x000ee40008000800 */
[----:B------:R2:W-:Y:S01]  /*1f600*/  @P2 STG.E desc[UR26][R10.64], R127 ;  /* 0x0000007f0a002986 */ /* 0x0005e2000c10191a */
[----:B------:R-:W-:Y:S01]  /*1f610*/  ISETP.LT.AND P2, PT, R203, UR12, !P0 ;  /* 0x0000000ccb007c0c */ /* 0x000fe2000c741270 */
[----:B----4-:R-:W-:Y:S01]  /*1f620*/  IMAD.WIDE R4, R17, 0x4, R200 ;  /* 0x0000000411047825 */ /* 0x010fe200078e02c8 */
[----:B------:R-:W-:Y:S01]  /*1f630*/  ISETP.LT.AND P5, PT, R205, UR10, !P0 ;  /* 0x0000000acd007c0c */ /* 0x000fe2000c7a1270 */
[----:B------:R-:W4:Y:S02]  /*1f640*/  LDCU UR12, c[0x0][0x398] ;  /* 0x00007300ff0c77ac */ /* 0x000f240008000800 */
[----:B------:R-:W-:Y:S01]  /*1f650*/  VIADD R17, R17, UR32 ;  /* 0x0000002011117c36 */ /* 0x000fe20008000000 */
[----:B------:R-:W-:Y:S01]  /*1f660*/  IADD3 R0, PT, PT, R202, 0x3d, RZ ;  /* 0x0000003dca007810 */ /* 0x000fe20007ffe0ff */
[----:B------:R3:W-:Y:S01]  /*1f670*/  @P6 STG.E desc[UR26][R4.64], R63 ;  /* 0x0000003f04006986 */ /* 0x0007e2000c10191a */
[----:B------:R-:W-:Y:S01]  /*1f680*/  ISETP.LT.AND P6, PT, R204, UR14, !P0 ;  /* 0x0000000ecc007c0c */ /* 0x000fe2000c7c1270 */
[C---:B-1----:R-:W-:Y:S01]  /*1f690*/  IMAD.WIDE R6, R17.reuse, 0x4, R2 ;  /* 0x0000000411067825 */ /* 0x042fe200078e0202 */
[----:B------:R-:W-:Y:S01]  /*1f6a0*/  ISETP.GE.AND P1, PT, R0, UR17, PT ;  /* 0x0000001100007c0c */ /* 0x000fe2000bf26270 */
[----:B------:R-:W1:Y:S02]  /*1f6b0*/  LDCU UR10, c[0x0][0x398] ;  /* 0x00007300ff0a77ac */ /* 0x000e640008000800 */
[----:B--2---:R-:W-:Y:S01]  /*1f6c0*/  IMAD.WIDE R8, R17, 0x4, R196 ;  /* 0x0000000411087825 */ /* 0x004fe200078e02c4 */
[----:B------:R-:W-:-:S03]  /*1f6d0*/  IADD3 R0, PT, PT, R202, 0x3e, RZ ;  /* 0x0000003eca007810 */ /* 0x000fc60007ffe0ff */
[----:B------:R-:W-:Y:S01]  /*1f6e0*/  IMAD.WIDE R10, R17, 0x4, R198 ;  /* 0x00000004110a7825 */ /* 0x000fe200078e02c6 */
[----:B------:R2:W-:Y:S01]  /*1f6f0*/  @P2 STG.E desc[UR26][R6.64], R213 ;  /* 0x000000d506002986 */ /* 0x0005e2000c10191a */
[----:B------:R-:W-:Y:S01]  /*1f700*/  ISETP.LT.AND P2, PT, R203, UR6, !P1 ;  /* 0x00000006cb007c0c */ /* 0x000fe2000cf41270 */
[----:B------:R-:W1:Y:S01]  /*1f710*/  LDCU UR6, c[0x0][0x398] ;  /* 0x00007300ff0677ac */ /* 0x000e620008000800 */
[----:B------:R-:W-:Y:S01]  /*1f720*/  ISETP.GE.AND P4, PT, R0, UR13, PT ;  /* 0x0000000d00007c0c */ /* 0x000fe2000bf86270 */
[----:B------:R4:W-:Y:S01]  /*1f730*/  @P3 STG.E desc[UR26][R8.64], R192 ;  /* 0x000000c008003986 */ /* 0x0009e2000c10191a */
[----:B---3--:R-:W-:Y:S01]  /*1f740*/  IMAD.WIDE R4, R17, 0x4, R200 ;  /* 0x0000000411047825 */ /* 0x008fe200078e02c8 */
[----:B------:R-:W-:Y:S01]  /*1f750*/  ISETP.LT.AND P3, PT, R206, UR9, !P1 ;  /* 0x00000009ce007c0c */ /* 0x000fe2000cf61270 */
[----:B------:R-:W3:Y:S01]  /*1f760*/  LDCU UR13, c[0x0][0x398] ;  /* 0x00007300ff0d77ac */ /* 0x000ee20008000800 */
[----:B------:R1:W-:Y:S01]  /*1f770*/  @P5 STG.E desc[UR26][R10.64], R128 ;  /* 0x000000800a005986 */ /* 0x0003e2000c10191a */
[----:B------:R-:W-:Y:S01]  /*1f780*/  ISETP.LT.AND P5, PT, R205, UR16, !P1 ;  /* 0x00000010cd007c0c */ /* 0x000fe2000cfa1270 */
[----:B------:R-:W-:Y:S01]  /*1f790*/  VIADD R17, R17, UR32 ;  /* 0x0000002011117c36 */ /* 0x000fe20008000000 */
[----:B------:R-:W-:Y:S01]  /*1f7a0*/  ISETP.LT.AND P1, PT, R204, UR7, !P1 ;  /* 0x00000007cc007c0c */ /* 0x000fe2000cf21270 */
[----:B------:R-:W3:Y:S01]  /*1f7b0*/  LDCU UR9, c[0x0][0x398] ;  /* 0x00007300ff0977ac */ /* 0x000ee20008000800 */
[----:B------:R1:W-:Y:S01]  /*1f7c0*/  @P6 STG.E desc[UR26][R4.64], R64 ;  /* 0x0000004004006986 */ /* 0x0003e2000c10191a */
[----:B------:R-:W-:Y:S01]  /*1f7d0*/  ISETP.LT.AND P6, PT, R203, UR5, !P4 ;  /* 0x00000005cb007c0c */ /* 0x000fe2000e7c1270 */
[C---:B--2---:R-:W-:Y:S01]  /*1f7e0*/  IMAD.WIDE R6, R17.reuse, 0x4, R2 ;  /* 0x0000000411067825 */ /* 0x044fe200078e0202 */
[----:B------:R-:W-:-:S03]  /*1f7f0*/  IADD3 R15, PT, PT, R17, UR32, RZ ;  /* 0x00000020110f7c10 */ /* 0x000fc6000fffe0ff */
[----:B----4-:R-:W-:Y:S01]  /*1f800*/  IMAD.WIDE R8, R17, 0x4, R196 ;  /* 0x0000000411087825 */ /* 0x010fe200078e02c4 */
[----:B------:R-:W-:-:S03]  /*1f810*/  IADD3 R202, PT, PT, R202, 0x3f, RZ ;  /* 0x0000003fcaca7810 */ /* 0x000fc60007ffe0ff */
[C---:B-1----:R-:W-:Y:S01]  /*1f820*/  IMAD.WIDE R10, R17.reuse, 0x4, R198 ;  /* 0x00000004110a7825 */ /* 0x042fe200078e02c6 */
[----:B------:R1:W-:Y:S03]  /*1f830*/  @P2 STG.E desc[UR26][R6.64], R212 ;  /* 0x000000d406002986 */ /* 0x0003e6000c10191a */
[----:B------:R-:W-:Y:S01]  /*1f840*/  IMAD.WIDE R4, R17, 0x4, R200 ;  /* 0x0000000411047825 */ /* 0x000fe200078e02c8 */
[----:B------:R2:W-:Y:S01]  /*1f850*/  @P3 STG.E desc[UR26][R8.64], R193 ;  /* 0x000000c108003986 */ /* 0x0005e2000c10191a */
[----:B------:R-:W-:Y:S02]  /*1f860*/  ISETP.GE.AND P0, PT, R202, UR15, PT ;  /* 0x0000000fca007c0c */ /* 0x000fe4000bf06270 */
[----:B------:R-:W-:Y:S01]  /*1f870*/  IMAD.WIDE R12, R15, 0x4, R2 ;  /* 0x000000040f0c7825 */ /* 0x000fe200078e0202 */
[----:B------:R4:W-:Y:S01]  /*1f880*/  @P5 STG.E desc[UR26][R10.64], R129 ;  /* 0x000000810a005986 */ /* 0x0009e2000c10191a */
[----:B------:R-:W-:-:S03]  /*1f890*/  ISETP.LT.AND P3, PT, R206, UR8, !P4 ;  /* 0x00000008ce007c0c */ /* 0x000fc6000e761270 */
[----:B------:R1:W-:Y:S01]  /*1f8a0*/  @P1 STG.E desc[UR26][R4.64], R65 ;  /* 0x0000004104001986 */ /* 0x0003e2000c10191a */
[----:B------:R-:W-:Y:S02]  /*1f8b0*/  ISETP.LT.AND P1, PT, R205, UR12, !P4 ;  /* 0x0000000ccd007c0c */ /* 0x000fe4000e721270 */
[----:B------:R-:W-:Y:S01]  /*1f8c0*/  ISETP.LT.AND P4, PT, R204, UR4, !P4 ;  /* 0x00000004cc007c0c */ /* 0x000fe2000e781270 */
[----:B------:R2:W-:Y:S01]  /*1f8d0*/  @P6 STG.E desc[UR26][R12.64], R211 ;  /* 0x000000d30c006986 */ /* 0x0005e2000c10191a */
[----:B------:R-:W-:Y:S02]  /*1f8e0*/  ISETP.LT.AND P2, PT, R203, UR10, !P0 ;  /* 0x0000000acb007c0c */ /* 0x000fe4000c741270 */
[----:B---3--:R-:W-:Y:S02]  /*1f8f0*/  ISETP.LT.AND P5, PT, R206, UR13, !P0 ;  /* 0x0000000dce007c0c */ /* 0x008fe4000c7a1270 */
[----:B------:R-:W-:Y:S01]  /*1f900*/  ISETP.LT.AND P6, PT, R205, UR6, !P0 ;  /* 0x00000006cd007c0c */ /* 0x000fe2000c7c1270 */
[C---:B------:R-:W-:Y:S01]  /*1f910*/  VIADD R17, R15.reuse, UR32 ;  /* 0x000000200f117c36 */ /* 0x040fe20008000000 */
[----:B------:R-:W-:Y:S01]  /*1f920*/  ISETP.LT.AND P0, PT, R204, UR9, !P0 ;  /* 0x00000009cc007c0c */ /* 0x000fe2000c701270 */
[----:B-1----:R-:W-:-:S04]  /*1f930*/  IMAD.WIDE R6, R15, 0x4, R196 ;  /* 0x000000040f067825 */ /* 0x002fc800078e02c4 */
[C---:B--2---:R-:W-:Y:S01]  /*1f940*/  IMAD.WIDE R8, R15.reuse, 0x4, R198 ;  /* 0x000000040f087825 */ /* 0x044fe200078e02c6 */
[----:B------:R1:W-:Y:S03]  /*1f950*/  @P3 STG.E desc[UR26][R6.64], R194 ;  /* 0x000000c206003986 */ /* 0x0003e6000c10191a */
[----:B----4-:R-:W-:Y:S01]  /*1f960*/  IMAD.WIDE R10, R15, 0x4, R200 ;  /* 0x000000040f0a7825 */ /* 0x010fe200078e02c8 */
[----:B------:R1:W-:Y:S03]  /*1f970*/  @P1 STG.E desc[UR26][R8.64], R130 ;  /* 0x0000008208001986 */ /* 0x0003e6000c10191a */
[C---:B------:R-:W-:Y:S01]  /*1f980*/  IMAD.WIDE R2, R17.reuse, 0x4, R2 ;  /* 0x0000000411027825 */ /* 0x040fe200078e0202 */
[----:B------:R1:W-:Y:S03]  /*1f990*/  @P4 STG.E desc[UR26][R10.64], R66 ;  /* 0x000000420a004986 */ /* 0x0003e6000c10191a */
[C---:B------:R-:W-:Y:S01]  /*1f9a0*/  IMAD.WIDE R196, R17.reuse, 0x4, R196 ;  /* 0x0000000411c47825 */ /* 0x040fe200078e02c4 */
[----:B------:R1:W-:Y:S03]  /*1f9b0*/  @P2 STG.E desc[UR26][R2.64], R210 ;  /* 0x000000d202002986 */ /* 0x0003e6000c10191a */
[C---:B------:R-:W-:Y:S01]  /*1f9c0*/  IMAD.WIDE R198, R17.reuse, 0x4, R198 ;  /* 0x0000000411c67825 */ /* 0x040fe200078e02c6 */
[----:B------:R1:W-:Y:S03]  /*1f9d0*/  @P5 STG.E desc[UR26][R196.64], R195 ;  /* 0x000000c3c4005986 */ /* 0x0003e6000c10191a */
[----:B------:R-:W-:Y:S01]  /*1f9e0*/  IMAD.WIDE R200, R17, 0x4, R200 ;  /* 0x0000000411c87825 */ /* 0x000fe200078e02c8 */
[----:B------:R1:W-:Y:S04]  /*1f9f0*/  @P6 STG.E desc[UR26][R198.64], R131 ;  /* 0x00000083c6006986 */ /* 0x0003e8000c10191a */
[----:B------:R1:W-:Y:S01]  /*1fa00*/  @P0 STG.E desc[UR26][R200.64], R67 ;  /* 0x00000043c8000986 */ /* 0x0003e2000c10191a */
[----:B------:R-:W-:Y:S06]  /*1fa10*/  BAR.SYNC.DEFER_BLOCKING 0x0 ;  /* 0x0000000000007b1d */ /* 0x000fec0000010000 */
[----:B------:R-:W-:Y:S05]  /*1fa20*/  BRA.U UP0, `(.L_x_14) ;  /* 0x0000000100a07547 */ /* 0x000fea000b800000 */
[----:B------:R-:W2:Y:S01]  /*1fa30*/  S2UR UR5, SR_CgaCtaId ;  /* 0x00000000000579c3 */ /* 0x000ea20000008800 */
[----:B------:R-:W-:Y:S01]  /*1fa40*/  NOP ;  /* 0x0000000000007918 */ /* 0x000fe20000000000 */
[----:B------:R-:W-:Y:S01]  /*1fa50*/  UMOV UR4, 0x50 ;  /* 0x0000005000047882 */ /* 0x000fe20000000000 */
[----:B------:R-:W-:Y:S01]  /*1fa60*/  MOV R0, UR11 ;  /* 0x0000000b00007c02 */ /* 0x000fe20008000f00 */
[----:B-1----:R-:W-:Y:S02]  /*1fa70*/  HFMA2 R7, -RZ, RZ, 0, 5.9604644775390625e-08 ;  /* 0x00000001ff077431 */ /* 0x002fe400000001ff */
[----:B------:R-:W-:Y:S01]  /*1fa80*/  IMAD.MOV.U32 R3, RZ, RZ, 0xffff ;  /* 0x0000ffffff037424 */ /* 0x000fe200078e00ff */
[----:B------:R-:W-:-:S04]  /*1fa90*/  LOP3.LUT R0, R0, 0xffff, RZ, 0xc0, !PT ;  /* 0x0000ffff00007812 */ /* 0x000fc800078ec0ff */
[----:B------:R-:W-:-:S05]  /*1faa0*/  SHF.R.U32.HI R0, RZ, 0x5, R0 ;  /* 0x00000005ff007819 */ /* 0x000fca0000011600 */
[----:B------:R-:W-:Y:S01]  /*1fab0*/  VIADD R2, R0, 0x10 ;  /* 0x0000001000027836 */ /* 0x000fe20000000000 */
[----:B------:R-:W-:Y:S01]  /*1fac0*/  SHF.L.U32 R0, R3, R0, RZ ;  /* 0x0000000003007219 */ /* 0x000fe200000006ff */
[----:B--2---:R-:W-:-:S03]  /*1fad0*/  ULEA UR6, UR5, UR4, 0x18 ;  /* 0x0000000405067291 */ /* 0x004fc6000f8ec0ff */
[----:B------:R-:W-:-:S04]  /*1fae0*/  SHF.L.U32 R3, R7, R2, RZ ;  /* 0x0000000207037219 */ /* 0x000fc800000006ff */
[----:B------:R-:W-:Y:S02]  /*1faf0*/  LOP3.LUT R0, R3, R0, RZ, 0xfc, !PT ;  /* 0x0000000003007212 */ /* 0x000fe400078efcff */
[----:B------:R-:W1:Y:S02]  /*1fb00*/  LDS R5, [UR6] ;  /* 0x00000006ff057984 */ /* 0x000e640008000800 */
[C---:B------:R-:W-:Y:S02]  /*1fb10*/  LOP3.LUT R2, R0.reuse, 0xffff, RZ, 0xc0, !PT ;  /* 0x0000ffff00027812 */ /* 0x040fe400078ec0ff */
[----:B-1----:R-:W-:-:S04]  /*1fb20*/  LOP3.LUT R3, R0, 0xffff, R5, 0x80, !PT ;  /* 0x0000ffff00037812 */ /* 0x002fc800078e8005 */
[----:B------:R-:W-:-:S13]  /*1fb30*/  ISETP.NE.AND P0, PT, R3, R2, PT ;  /* 0x000000020300720c */ /* 0x000fda0003f05270 */
[----:B------:R-:W-:Y:S05]  /*1fb40*/  @P0 BRA `(.L_x_15) ;  /* 0x0000000000500947 */ /* 0x000fea0003800000 */
[----:B------:R-:W-:Y:S02]  /*1fb50*/  SHF.R.U32.HI R5, RZ, 0x10, R5 ;  /* 0x00000010ff057819 */ /* 0x000fe40000011605 */
[----:B------:R-:W-:-:S04]  /*1fb60*/  SHF.R.U32.HI R2, RZ, 0x10, R0 ;  /* 0x00000010ff027819 */ /* 0x000fc80000011600 */
[----:B------:R-:W-:-:S04]  /*1fb70*/  LOP3.LUT R5, R5, R2, RZ, 0xc0, !PT ;  /* 0x0000000205057212 */ /* 0x000fc800078ec0ff */
[----:B------:R-:W-:-:S13]  /*1fb80*/  ISETP.NE.AND P0, PT, R5, R2, PT ;  /* 0x000000020500720c */ /* 0x000fda0003f05270 */
[----:B------:R-:W-:Y:S05]  /*1fb90*/  @P0 BRA `(.L_x_16) ;  /* 0x0000000000300947 */ /* 0x000fea0003800000 */
[----:B------:R-:W-:Y:S01]  /*1fba0*/  R2UR UR4, R0 ;  /* 0x00000000000472ca */ /* 0x000fe200000e0000 */
[----:B------:R-:W-:Y:S01]  /*1fbb0*/  VOTEU.ANY UR5, UPT, PT ;  /* 0x0000000000057886 */ /* 0x000fe200038e0100 */
[----:B------:R-:W1:Y:S01]  /*1fbc0*/  S2R R0, SR_LANEID ;  /* 0x0000000000007919 */ /* 0x000e620000000000 */
[----:B------:R-:W-:-:S10]  /*1fbd0*/  UFLO.U32 UR5, UR5 ;  /* 0x00000005000572bd */ /* 0x000fd400080e0000 */
[----:B------:R-:W-:-:S06]  /*1fbe0*/  ULOP3.LUT UR4, URZ, UR4, URZ, 0x33, !UPT ;  /* 0x00000004ff047292 */ /* 0x000fcc000f8e33ff */
[----:B------:R-:W-:-:S04]  /*1fbf0*/  MOV R2, UR4 ;  /* 0x0000000400027c02 */ /* 0x000fc80008000f00 */
[----:B------:R-:W2:Y:S02]  /*1fc00*/  REDUX UR7, R2 ;  /* 0x00000000020773c4 */ /* 0x000ea40000000000 */
[----:B------:R3:W-:Y:S01]  /*1fc10*/  UTCATOMSWS.AND URZ, UR4 ;  /* 0x0000000400ff79e3 */ /* 0x0007e20008000000 */
[----:B-1----:R-:W-:Y:S01]  /*1fc20*/  ISETP.EQ.U32.AND P0, PT, R0, UR5, PT ;  /* 0x0000000500007c0c */ /* 0x002fe2000bf02070 */
[----:B--2---:R-:W-:-:S12]  /*1fc30*/  IMAD.U32 R0, RZ, RZ, UR7 ;  /* 0x00000007ff007e24 */ /* 0x004fd8000f8e00ff */
[----:B------:R3:W-:Y:S01]  /*1fc40*/  @P0 ATOMS.AND RZ, [UR6], R0 ;  /* 0x00000000ffff098c */ /* 0x0007e2000a800006 */
[----:B------:R-:W-:Y:S05]  /*1fc50*/  BRA `(.L_x_14) ;  /* 0x0000000000147947 */ /* 0x000fea0003800000 */
.L_x_16:
[----:B------:R-:W-:-:S07]  /*1fc60*/  MOV R2, 0x1fc80 ;  /* 0x0001fc8000027802 */ /* 0x000fce0000000f00 */
[----:B------:R-:W-:Y:S05]  /*1fc70*/  CALL.REL.NOINC `($__internal_0_$__cuda_sm10x_tcgen05_guardrail_trap_col_being_dealloced_not_returned_by_alloc) ;  /* 0x00000000002c7944 */ /* 0x000fea0003c00000 */
[----:B------:R-:W-:Y:S05]  /*1fc80*/  BRA `(.L_x_14) ;  /* 0x0000000000087947 */ /* 0x000fea0003800000 */
.L_x_15:
[----:B------:R-:W-:-:S07]  /*1fc90*/  MOV R2, 0x1fcb0 ;  /* 0x0001fcb000027802 */ /* 0x000fce0000000f00 */
[----:B------:R-:W-:Y:S05]  /*1fca0*/  CALL.REL.NOINC `($__internal_2_$__cuda_sm10x_tcgen05_guardrail_trap_unallocated_columns_being_dealloced) ;  /* 0x0000000000387944 */ /* 0x000fea0003c00000 */
.L_x_14:
[----:B------:R-:W-:Y:S01]  /*1fcb0*/  NOP ;  /* 0x0000000000007918 */ /* 0x000fe20000000000 */
[----:B---3--:R-:W-:Y:S05]  /*1fcc0*/  EXIT ;  /* 0x000000000000794d */ /* 0x008fea0003800000 */
.L_x_9:
[----:B------:R-:W2:Y:S02]  /*1fcd0*/  SYNCS.PHASECHK.TRANS64.TRYWAIT P3, [UR4], R4 ;  /* 0x00000004ff0075a7 */ /* 0x000ea40008061104 */
[----:B--2---:R-:W-:Y:S05]  /*1fce0*/  @!P3 BRA `(.L_x_9) ;  /* 0xfffffffc00f8b947 */ /* 0x004fea000383ffff */
[----:B------:R-:W-:Y:S05]  /*1fcf0*/  BRA `(.L_x_17) ;  /* 0xffffff64005c7947 */ /* 0x000fea000383ffff */
.L_x_13:
[----:B------:R-:W4:Y:S02]  /*1fd00*/  SYNCS.PHASECHK.TRANS64.TRYWAIT P0, [UR4], R0 ;  /* 0x00000000ff0075a7 */ /* 0x000f240008001104 */
[----:B----4-:R-:W-:Y:S05]  /*1fd10*/  @!P0 BRA `(.L_x_13) ;  /* 0xfffffffc00f88947 */ /* 0x010fea000383ffff */
[----:B------:R-:W-:Y:S05]  /*1fd20*/  BRA `(.L_x_12) ;  /* 0xffffffa8001c7947 */ /* 0x000fea000383ffff */
        .weak           $__internal_0_$__cuda_sm10x_tcgen05_guardrail_trap_col_being_dealloced_not_returned_by_alloc
        .type           $__internal_0_$__cuda_sm10x_tcgen05_guardrail_trap_col_being_dealloced_not_returned_by_alloc,@function
        .size           $__internal_0_$__cuda_sm10x_tcgen05_guardrail_trap_col_being_dealloced_not_returned_by_alloc,($__internal_1_$__cuda_sm10x_tcgen05_guardrail_trap_phase_invalid_during_alloc - $__internal_0_$__cuda_sm10x_tcgen05_guardrail_trap_col_being_dealloced_not_returned_by_alloc)
$__internal_0_$__cuda_sm10x_tcgen05_guardrail_trap_col_being_dealloced_not_returned_by_alloc:
[----:B------:R-:W-:Y:S05]  /*1fd30*/  BPT.TRAP 0x1 ;  /* 0x000000040000795c */ /* 0x000fea0000300000 */
[----:B------:R-:W-:-:S04]  /*1fd40*/  MOV R3, 0x0 ;  /* 0x0000000000037802 */ /* 0x000fc80000000f00 */
[----:B------:R-:W-:Y:S05]  /*1fd50*/  RET.REL.NODEC R2 `(matmul_kernel) ;  /* 0xfffffe0002a87950 */ /* 0x000fea0003c3ffff */
        .weak           $__internal_1_$__cuda_sm10x_tcgen05_guardrail_trap_phase_invalid_during_alloc
        .type           $__internal_1_$__cuda_sm10x_tcgen05_guardrail_trap_phase_invalid_during_alloc,@function
        .size           $__internal_1_$__cuda_sm10x_tcgen05_guardrail_trap_phase_invalid_during_alloc,($__internal_2_$__cuda_sm10x_tcgen05_guardrail_trap_unallocated_columns_being_dealloced - $__internal_1_$__cuda_sm10x_tcgen05_guardrail_trap_phase_invalid_during_alloc)
$__internal_1_$__cuda_sm10x_tcgen05_guardrail_trap_phase_invalid_during_alloc:
[----:B------:R-:W-:Y:S05]  /*1fd60*/  BPT.TRAP 0x1 ;  /* 0x000000040000795c */ /* 0x000fea0000300000 */
[----:B------:R-:W-:-:S04]  /*1fd70*/  IMAD.MOV.U32 R3, RZ, RZ, 0x0 ;  /* 0x00000000ff037424 */ /* 0x000fc800078e00ff */
[----:B------:R-:W-:Y:S05]  /*1fd80*/  RET.REL.NODEC R2 `(matmul_kernel) ;  /* 0xfffffe00029c7950 */ /* 0x000fea0003c3ffff */
        .weak           $__internal_2_$__cuda_sm10x_tcgen05_guardrail_trap_unallocated_columns_being_dealloced
        .type           $__internal_2_$__cuda_sm10x_tcgen05_guardrail_trap_unallocated_columns_being_dealloced,@function
        .size           $__internal_2_$__cuda_sm10x_tcgen05_guardrail_trap_unallocated_columns_being_dealloced,(.L_x_21 - $__internal_2_$__cuda_sm10x_tcgen05_guardrail_trap_unallocated_columns_being_dealloced)
$__internal_2_$__cuda_sm10x_tcgen05_guardrail_trap_unallocated_columns_being_dealloced:
[----:B------:R-:W-:Y:S05]  /*1fd90*/  BPT.TRAP 0x1 ;  /* 0x000000040000795c */ /* 0x000fea0000300000 */
[----:B------:R-:W-:-:S04]  /*1fda0*/  HFMA2 R3, -RZ, RZ, 0, 0 ;  /* 0x00000000ff037431 */ /* 0x000fc800000001ff */
[----:B------:R-:W-:Y:S05]  /*1fdb0*/  RET.REL.NODEC R2 `(matmul_kernel) ;  /* 0xfffffe0002907950 */ /* 0x000fea0003c3ffff */
.L_x_18:
[----:B------:R-:W-:-:S00]  /*1fdc0*/  BRA `(.L_x_18) ;  /* 0xfffffffc00fc7947 */ /* 0x000fc0000383ffff */
[----:B------:R-:W-:-:S00]  /*1fdd0*/  NOP ;  /* 0x0000000000007918 */ /* 0x000fc00000000000 */
        /* <DEDUP_REMOVED lines=10> */
.L_x_21:


//--------------------- .nv.shared.matmul_kernel  --------------------------
	.section	.nv.shared.matmul_kernel,"aw",@nobits
	.sectionflags	@""
	.align	16
	.zero		1024


//--------------------- .nv.shared.reserved.0     --------------------------
	.section	.nv.shared.reserved.0,"aw",@nobits
	.align	8
	.weak		__nv_reservedSMEM_offset_0_alias
	.size		__nv_reservedSMEM_offset_0_alias, 0, 64
	.other		__nv_reservedSMEM_offset_0_alias,@"STO_CUDA_RESERVED_SHARED STV_DEFAULT"
__nv_reservedSMEM_offset_0_alias:
	.zero		0
.nv.shared.reserved.0:
	.zero		64
	.weak		__nv_reservedSMEM_allocation_phase
	.type		__nv_reservedSMEM_allocation_phase,@object
	.size		__nv_reservedSMEM_allocation_phase,(.L_0 - __nv_reservedSMEM_allocation_phase)
__nv_reservedSMEM_allocation_phase:
	.zero		1
.L_0:
	.zero		7
	.weak		__nv_reservedSMEM_devtool_atexit_pc
	.type		__nv_reservedSMEM_devtool_atexit_pc,@object
	.size		__nv_reservedSMEM_devtool_atexit_pc,(__nv_reservedSMEM_allocation_mask - __nv_reservedSMEM_devtool_atexit_pc)
__nv_reservedSMEM_devtool_atexit_pc:
	.zero		8
	.weak		__nv_reservedSMEM_allocation_mask
	.type		__nv_reservedSMEM_allocation_mask,@object
	.size		__nv_reservedSMEM_allocation_mask,(.L_2 - __nv_reservedSMEM_allocation_mask)
__nv_reservedSMEM_allocation_mask:
	.zero		4
.L_2:


//--------------------- .nv.constant0.matmul_kernel --------------------------
	.section	.nv.constant0.matmul_kernel,"a",@progbits
	.sectionflags	@""
	.align	4
.nv.constant0.matmul_kernel:
	.zero		976


//--------------------- SYMBOLS --------------------------

	.type		.nv.reservedSmem.offset0,@object
	.size		.nv.reservedSmem.offset0,0x4
	.type		.nv.reservedSmem.cap,@object
	.size		.nv.reservedSmem.cap,0x4
